//
// Generated by NVIDIA NVVM Compiler
//
// Compiler Build ID: CL-36424714
// Cuda compilation tools, release 13.0, V13.0.88
// Based on NVVM 20.0.0
//

.version 9.0
.target sm_100
.address_size 64

	// .globl	_Z8functionPdS_
// _ZZN3cub18CUB_300001_SM_10006detail6reduce28DeviceReduceSingleTileKernelINS2_10policy_hubIdjN4cuda3__47maximumIdEEE10Policy1000EN6thrust24THRUST_300001_SM_1000_NS10device_ptrIdEEPdjS8_ddNS5_3std3__410__identityEEEvT0_T1_T2_T3_T4_T6_E12temp_storage has been demoted
// _ZZN3cub18CUB_300001_SM_10006detail6reduce18DeviceReduceKernelINS2_10policy_hubIdjN4cuda3__47maximumIdEEE10Policy1000EN6thrust24THRUST_300001_SM_1000_NS10device_ptrIdEEjS8_dNS5_3std3__410__identityEEEvT0_PT3_T1_NS0_13GridEvenShareISL_EET2_T4_E12temp_storage has been demoted
// _ZZN3cub18CUB_300001_SM_10006detail6reduce28DeviceReduceSingleTileKernelINS2_10policy_hubIdjN4cuda3__47maximumIdEEE10Policy1000EPdSB_iS8_ddNS5_3std3__410__identityEEEvT0_T1_T2_T3_T4_T6_E12temp_storage has been demoted
// _ZZN3cub18CUB_300001_SM_10006detail6reduce28DeviceReduceSingleTileKernelINS2_10policy_hubIdyN4cuda3__47maximumIdEEE10Policy1000EN6thrust24THRUST_300001_SM_1000_NS10device_ptrIdEEPdyS8_ddNS5_3std3__410__identityEEEvT0_T1_T2_T3_T4_T6_E12temp_storage has been demoted
// _ZZN3cub18CUB_300001_SM_10006detail6reduce18DeviceReduceKernelINS2_10policy_hubIdyN4cuda3__47maximumIdEEE10Policy1000EN6thrust24THRUST_300001_SM_1000_NS10device_ptrIdEEyS8_dNS5_3std3__410__identityEEEvT0_PT3_T1_NS0_13GridEvenShareISL_EET2_T4_E12temp_storage has been demoted
// _ZZN3cub18CUB_300001_SM_10006detail6reduce28DeviceReduceSingleTileKernelINS2_10policy_hubIdyN4cuda3__47maximumIdEEE10Policy1000EPdSB_iS8_ddNS5_3std3__410__identityEEEvT0_T1_T2_T3_T4_T6_E12temp_storage has been demoted
.global .align 1 .b8 _ZN34_INTERNAL_0ef4ba45_4_k_cu_405b79a44cuda3std3__45__cpo5beginE[1];
.global .align 1 .b8 _ZN34_INTERNAL_0ef4ba45_4_k_cu_405b79a44cuda3std3__45__cpo3endE[1];
.global .align 1 .b8 _ZN34_INTERNAL_0ef4ba45_4_k_cu_405b79a44cuda3std3__45__cpo6cbeginE[1];
.global .align 1 .b8 _ZN34_INTERNAL_0ef4ba45_4_k_cu_405b79a44cuda3std3__45__cpo4cendE[1];
.global .align 1 .b8 _ZN34_INTERNAL_0ef4ba45_4_k_cu_405b79a44cuda3std3__45__cpo6rbeginE[1];
.global .align 1 .b8 _ZN34_INTERNAL_0ef4ba45_4_k_cu_405b79a44cuda3std3__45__cpo4rendE[1];
.global .align 1 .b8 _ZN34_INTERNAL_0ef4ba45_4_k_cu_405b79a44cuda3std3__45__cpo7crbeginE[1];
.global .align 1 .b8 _ZN34_INTERNAL_0ef4ba45_4_k_cu_405b79a44cuda3std3__45__cpo5crendE[1];
.global .align 1 .b8 _ZN34_INTERNAL_0ef4ba45_4_k_cu_405b79a44cuda3std3__436_GLOBAL__N__0ef4ba45_4_k_cu_405b79a46ignoreE[1];
.global .align 1 .b8 _ZN34_INTERNAL_0ef4ba45_4_k_cu_405b79a44cuda3std3__419piecewise_constructE[1];
.global .align 1 .b8 _ZN34_INTERNAL_0ef4ba45_4_k_cu_405b79a44cuda3std3__48in_placeE[1];
.global .align 1 .b8 _ZN34_INTERNAL_0ef4ba45_4_k_cu_405b79a44cuda3std3__420unreachable_sentinelE[1];
.global .align 1 .b8 _ZN34_INTERNAL_0ef4ba45_4_k_cu_405b79a44cuda3std3__47nulloptE[1];
.global .align 1 .b8 _ZN34_INTERNAL_0ef4ba45_4_k_cu_405b79a44cuda3std3__48unexpectE[1];
.global .align 1 .b8 _ZN34_INTERNAL_0ef4ba45_4_k_cu_405b79a44cuda3std6ranges3__45__cpo4swapE[1];
.global .align 1 .b8 _ZN34_INTERNAL_0ef4ba45_4_k_cu_405b79a44cuda3std6ranges3__45__cpo9iter_moveE[1];
.global .align 1 .b8 _ZN34_INTERNAL_0ef4ba45_4_k_cu_405b79a44cuda3std6ranges3__45__cpo5beginE[1];
.global .align 1 .b8 _ZN34_INTERNAL_0ef4ba45_4_k_cu_405b79a44cuda3std6ranges3__45__cpo3endE[1];
.global .align 1 .b8 _ZN34_INTERNAL_0ef4ba45_4_k_cu_405b79a44cuda3std6ranges3__45__cpo6cbeginE[1];
.global .align 1 .b8 _ZN34_INTERNAL_0ef4ba45_4_k_cu_405b79a44cuda3std6ranges3__45__cpo4cendE[1];
.global .align 1 .b8 _ZN34_INTERNAL_0ef4ba45_4_k_cu_405b79a44cuda3std6ranges3__45__cpo7advanceE[1];
.global .align 1 .b8 _ZN34_INTERNAL_0ef4ba45_4_k_cu_405b79a44cuda3std6ranges3__45__cpo9iter_swapE[1];
.global .align 1 .b8 _ZN34_INTERNAL_0ef4ba45_4_k_cu_405b79a44cuda3std6ranges3__45__cpo4nextE[1];
.global .align 1 .b8 _ZN34_INTERNAL_0ef4ba45_4_k_cu_405b79a44cuda3std6ranges3__45__cpo4prevE[1];
.global .align 1 .b8 _ZN34_INTERNAL_0ef4ba45_4_k_cu_405b79a44cuda3std6ranges3__45__cpo4dataE[1];
.global .align 1 .b8 _ZN34_INTERNAL_0ef4ba45_4_k_cu_405b79a44cuda3std6ranges3__45__cpo5cdataE[1];
.global .align 1 .b8 _ZN34_INTERNAL_0ef4ba45_4_k_cu_405b79a44cuda3std6ranges3__45__cpo4sizeE[1];
.global .align 1 .b8 _ZN34_INTERNAL_0ef4ba45_4_k_cu_405b79a44cuda3std6ranges3__45__cpo5ssizeE[1];
.global .align 1 .b8 _ZN34_INTERNAL_0ef4ba45_4_k_cu_405b79a44cuda3std6ranges3__45__cpo8distanceE[1];
.global .align 1 .b8 _ZN34_INTERNAL_0ef4ba45_4_k_cu_405b79a46thrust24THRUST_300001_SM_1000_NS8cuda_cub3parE[1];
.global .align 1 .b8 _ZN34_INTERNAL_0ef4ba45_4_k_cu_405b79a46thrust24THRUST_300001_SM_1000_NS8cuda_cub10par_nosyncE[1];
.global .align 1 .b8 _ZN34_INTERNAL_0ef4ba45_4_k_cu_405b79a46thrust24THRUST_300001_SM_1000_NS6system6detail10sequential3seqE[1];
.global .align 1 .b8 _ZN34_INTERNAL_0ef4ba45_4_k_cu_405b79a46thrust24THRUST_300001_SM_1000_NS12placeholders2_1E[1];
.global .align 1 .b8 _ZN34_INTERNAL_0ef4ba45_4_k_cu_405b79a46thrust24THRUST_300001_SM_1000_NS12placeholders2_2E[1];
.global .align 1 .b8 _ZN34_INTERNAL_0ef4ba45_4_k_cu_405b79a46thrust24THRUST_300001_SM_1000_NS12placeholders2_3E[1];
.global .align 1 .b8 _ZN34_INTERNAL_0ef4ba45_4_k_cu_405b79a46thrust24THRUST_300001_SM_1000_NS12placeholders2_4E[1];
.global .align 1 .b8 _ZN34_INTERNAL_0ef4ba45_4_k_cu_405b79a46thrust24THRUST_300001_SM_1000_NS12placeholders2_5E[1];
.global .align 1 .b8 _ZN34_INTERNAL_0ef4ba45_4_k_cu_405b79a46thrust24THRUST_300001_SM_1000_NS12placeholders2_6E[1];
.global .align 1 .b8 _ZN34_INTERNAL_0ef4ba45_4_k_cu_405b79a46thrust24THRUST_300001_SM_1000_NS12placeholders2_7E[1];
.global .align 1 .b8 _ZN34_INTERNAL_0ef4ba45_4_k_cu_405b79a46thrust24THRUST_300001_SM_1000_NS12placeholders2_8E[1];
.global .align 1 .b8 _ZN34_INTERNAL_0ef4ba45_4_k_cu_405b79a46thrust24THRUST_300001_SM_1000_NS12placeholders2_9E[1];
.global .align 1 .b8 _ZN34_INTERNAL_0ef4ba45_4_k_cu_405b79a46thrust24THRUST_300001_SM_1000_NS12placeholders3_10E[1];
.global .align 1 .b8 _ZN34_INTERNAL_0ef4ba45_4_k_cu_405b79a46thrust24THRUST_300001_SM_1000_NS3seqE[1];
.extern .shared .align 16 .b8 sdata[];

.visible .entry _Z8functionPdS_(
	.param .u64 .ptr .align 1 _Z8functionPdS__param_0,
	.param .u64 .ptr .align 1 _Z8functionPdS__param_1
)
{
	.reg .pred 	%p<2>;
	.reg .b32 	%r<25>;
	.reg .b64 	%rd<14>;
	.reg .b64 	%fd<13>;

	ld.param.u64 	%rd1, [_Z8functionPdS__param_0];
	ld.param.u64 	%rd2, [_Z8functionPdS__param_1];
	mov.u32 	%r4, %ctaid.z;
	mov.u32 	%r5, %ntid.z;
	mov.u32 	%r6, %tid.z;
	mad.lo.s32 	%r1, %r4, %r5, %r6;
	mov.u32 	%r7, %ctaid.y;
	mov.u32 	%r8, %ntid.y;
	mov.u32 	%r9, %tid.y;
	mad.lo.s32 	%r10, %r7, %r8, %r9;
	mov.u32 	%r11, %ctaid.x;
	mov.u32 	%r12, %ntid.x;
	mov.u32 	%r13, %tid.x;
	mad.lo.s32 	%r3, %r11, %r12, %r13;
	add.s32 	%r14, %r1, -1;
	add.s32 	%r15, %r10, -1;
	max.u32 	%r16, %r14, %r15;
	add.s32 	%r17, %r3, -1;
	max.u32 	%r18, %r17, %r16;
	setp.gt.u32 	%p1, %r18, 381;
	@%p1 bra 	$L__BB0_2;
	cvta.to.global.u64 	%rd3, %rd1;
	cvta.to.global.u64 	%rd4, %rd2;
	mul.lo.s32 	%r19, %r10, 384;
	mad.lo.s32 	%r20, %r1, 147456, %r19;
	add.s32 	%r21, %r20, %r3;
	add.s32 	%r22, %r21, -147456;
	mul.wide.u32 	%rd5, %r22, 8;
	add.s64 	%rd6, %rd3, %rd5;
	ld.global.f64 	%fd1, [%rd6];
	add.s32 	%r23, %r21, -384;
	mul.wide.u32 	%rd7, %r23, 8;
	add.s64 	%rd8, %rd3, %rd7;
	ld.global.f64 	%fd2, [%rd8];
	add.f64 	%fd3, %fd1, %fd2;
	add.s32 	%r24, %r21, -1;
	mul.wide.u32 	%rd9, %r24, 8;
	add.s64 	%rd10, %rd3, %rd9;
	ld.global.f64 	%fd4, [%rd10];
	add.f64 	%fd5, %fd3, %fd4;
	mul.wide.u32 	%rd11, %r21, 8;
	add.s64 	%rd12, %rd3, %rd11;
	ld.global.f64 	%fd6, [%rd12+8];
	add.f64 	%fd7, %fd5, %fd6;
	ld.global.f64 	%fd8, [%rd12+3072];
	add.f64 	%fd9, %fd7, %fd8;
	ld.global.f64 	%fd10, [%rd12+1179648];
	add.f64 	%fd11, %fd9, %fd10;
	div.rn.f64 	%fd12, %fd11, 0d4018000000000000;
	add.s64 	%rd13, %rd4, %rd11;
	st.global.f64 	[%rd13], %fd12;
$L__BB0_2:
	ret;

}
	// .globl	_Z10differencePdS_S_
.visible .entry _Z10differencePdS_S_(
	.param .u64 .ptr .align 1 _Z10differencePdS_S__param_0,
	.param .u64 .ptr .align 1 _Z10differencePdS_S__param_1,
	.param .u64 .ptr .align 1 _Z10differencePdS_S__param_2
)
{
	.reg .pred 	%p<2>;
	.reg .b32 	%r<21>;
	.reg .b64 	%rd<11>;
	.reg .b64 	%fd<5>;

	ld.param.u64 	%rd1, [_Z10differencePdS_S__param_0];
	ld.param.u64 	%rd2, [_Z10differencePdS_S__param_1];
	ld.param.u64 	%rd3, [_Z10differencePdS_S__param_2];
	mov.u32 	%r4, %ctaid.z;
	mov.u32 	%r5, %ntid.z;
	mov.u32 	%r6, %tid.z;
	mad.lo.s32 	%r1, %r4, %r5, %r6;
	mov.u32 	%r7, %ctaid.y;
	mov.u32 	%r8, %ntid.y;
	mov.u32 	%r9, %tid.y;
	mad.lo.s32 	%r10, %r7, %r8, %r9;
	mov.u32 	%r11, %ctaid.x;
	mov.u32 	%r12, %ntid.x;
	mov.u32 	%r13, %tid.x;
	mad.lo.s32 	%r3, %r11, %r12, %r13;
	add.s32 	%r14, %r1, -1;
	add.s32 	%r15, %r10, -1;
	max.u32 	%r16, %r14, %r15;
	add.s32 	%r17, %r3, -1;
	max.u32 	%r18, %r17, %r16;
	setp.gt.u32 	%p1, %r18, 381;
	@%p1 bra 	$L__BB1_2;
	cvta.to.global.u64 	%rd4, %rd2;
	cvta.to.global.u64 	%rd5, %rd1;
	cvta.to.global.u64 	%rd6, %rd3;
	mad.lo.s32 	%r19, %r10, 384, %r3;
	mad.lo.s32 	%r20, %r1, 147456, %r19;
	mul.wide.u32 	%rd7, %r20, 8;
	add.s64 	%rd8, %rd4, %rd7;
	ld.global.f64 	%fd1, [%rd8];
	add.s64 	%rd9, %rd5, %rd7;
	ld.global.f64 	%fd2, [%rd9];
	sub.f64 	%fd3, %fd1, %fd2;
	abs.f64 	%fd4, %fd3;
	add.s64 	%rd10, %rd6, %rd7;
	st.global.f64 	[%rd10], %fd4;
$L__BB1_2:
	ret;

}
	// .globl	_Z2abPdS_
.visible .entry _Z2abPdS_(
	.param .u64 .ptr .align 1 _Z2abPdS__param_0,
	.param .u64 .ptr .align 1 _Z2abPdS__param_1
)
{
	.reg .pred 	%p<2>;
	.reg .b32 	%r<21>;
	.reg .b64 	%rd<8>;
	.reg .b64 	%fd<2>;

	ld.param.u64 	%rd1, [_Z2abPdS__param_0];
	ld.param.u64 	%rd2, [_Z2abPdS__param_1];
	mov.u32 	%r4, %ctaid.z;
	mov.u32 	%r5, %ntid.z;
	mov.u32 	%r6, %tid.z;
	mad.lo.s32 	%r1, %r4, %r5, %r6;
	mov.u32 	%r7, %ctaid.y;
	mov.u32 	%r8, %ntid.y;
	mov.u32 	%r9, %tid.y;
	mad.lo.s32 	%r10, %r7, %r8, %r9;
	mov.u32 	%r11, %ctaid.x;
	mov.u32 	%r12, %ntid.x;
	mov.u32 	%r13, %tid.x;
	mad.lo.s32 	%r3, %r11, %r12, %r13;
	add.s32 	%r14, %r1, -1;
	add.s32 	%r15, %r10, -1;
	max.u32 	%r16, %r14, %r15;
	add.s32 	%r17, %r3, -1;
	max.u32 	%r18, %r17, %r16;
	setp.gt.u32 	%p1, %r18, 381;
	@%p1 bra 	$L__BB2_2;
	cvta.to.global.u64 	%rd3, %rd2;
	cvta.to.global.u64 	%rd4, %rd1;
	mad.lo.s32 	%r19, %r10, 384, %r3;
	mad.lo.s32 	%r20, %r1, 147456, %r19;
	mul.wide.u32 	%rd5, %r20, 8;
	add.s64 	%rd6, %rd3, %rd5;
	ld.global.f64 	%fd1, [%rd6];
	add.s64 	%rd7, %rd4, %rd5;
	st.global.f64 	[%rd7], %fd1;
$L__BB2_2:
	ret;

}
	// .globl	_Z17difference_reducePdS_S_
.visible .entry _Z17difference_reducePdS_S_(
	.param .u64 .ptr .align 1 _Z17difference_reducePdS_S__param_0,
	.param .u64 .ptr .align 1 _Z17difference_reducePdS_S__param_1,
	.param .u64 .ptr .align 1 _Z17difference_reducePdS_S__param_2
)
{
	.reg .pred 	%p<7>;
	.reg .b32 	%r<37>;
	.reg .b64 	%rd<12>;
	.reg .b64 	%fd<12>;

	ld.param.u64 	%rd1, [_Z17difference_reducePdS_S__param_0];
	ld.param.u64 	%rd2, [_Z17difference_reducePdS_S__param_1];
	ld.param.u64 	%rd3, [_Z17difference_reducePdS_S__param_2];
	mov.u32 	%r15, %tid.x;
	mov.u32 	%r16, %tid.y;
	mov.u32 	%r1, %ntid.x;
	mov.u32 	%r17, %tid.z;
	mov.u32 	%r2, %ntid.y;
	mad.lo.s32 	%r18, %r2, %r17, %r16;
	mad.lo.s32 	%r3, %r18, %r1, %r15;
	mov.u32 	%r4, %ctaid.z;
	mov.u32 	%r5, %ntid.z;
	mad.lo.s32 	%r6, %r4, %r5, %r17;
	mov.u32 	%r7, %ctaid.y;
	mad.lo.s32 	%r19, %r7, %r2, %r16;
	mov.u32 	%r9, %ctaid.x;
	mad.lo.s32 	%r10, %r9, %r1, %r15;
	add.s32 	%r20, %r6, -1;
	add.s32 	%r21, %r19, -1;
	max.u32 	%r22, %r20, %r21;
	add.s32 	%r23, %r10, -1;
	mov.f64 	%fd11, 0d0000000000000000;
	max.u32 	%r24, %r23, %r22;
	setp.gt.u32 	%p1, %r24, 381;
	@%p1 bra 	$L__BB3_2;
	cvta.to.global.u64 	%rd4, %rd2;
	cvta.to.global.u64 	%rd5, %rd1;
	mad.lo.s32 	%r25, %r19, 384, %r10;
	mad.lo.s32 	%r26, %r6, 147456, %r25;
	mul.wide.u32 	%rd6, %r26, 8;
	add.s64 	%rd7, %rd4, %rd6;
	ld.global.f64 	%fd4, [%rd7];
	add.s64 	%rd8, %rd5, %rd6;
	ld.global.f64 	%fd5, [%rd8];
	sub.f64 	%fd6, %fd4, %fd5;
	abs.f64 	%fd11, %fd6;
$L__BB3_2:
	shl.b32 	%r27, %r3, 3;
	mov.u32 	%r28, sdata;
	add.s32 	%r11, %r28, %r27;
	st.shared.f64 	[%r11], %fd11;
	bar.sync 	0;
	mul.lo.s32 	%r29, %r1, %r2;
	mul.lo.s32 	%r36, %r29, %r5;
	setp.lt.u32 	%p2, %r36, 2;
	@%p2 bra 	$L__BB3_6;
$L__BB3_3:
	shr.u32 	%r14, %r36, 1;
	setp.ge.u32 	%p3, %r3, %r14;
	@%p3 bra 	$L__BB3_5;
	ld.shared.f64 	%fd7, [%r11];
	shl.b32 	%r30, %r14, 3;
	add.s32 	%r31, %r11, %r30;
	ld.shared.f64 	%fd8, [%r31];
	setp.gt.f64 	%p4, %fd7, %fd8;
	selp.f64 	%fd9, %fd7, %fd8, %p4;
	st.shared.f64 	[%r11], %fd9;
$L__BB3_5:
	bar.sync 	0;
	setp.gt.u32 	%p5, %r36, 3;
	mov.u32 	%r36, %r14;
	@%p5 bra 	$L__BB3_3;
$L__BB3_6:
	setp.ne.s32 	%p6, %r3, 0;
	@%p6 bra 	$L__BB3_8;
	mov.u32 	%r32, %nctaid.x;
	mov.u32 	%r33, %nctaid.y;
	mad.lo.s32 	%r34, %r33, %r4, %r7;
	mad.lo.s32 	%r35, %r34, %r32, %r9;
	ld.shared.f64 	%fd10, [sdata];
	cvta.to.global.u64 	%rd9, %rd3;
	mul.wide.s32 	%rd10, %r35, 8;
	add.s64 	%rd11, %rd9, %rd10;
	st.global.f64 	[%rd11], %fd10;
$L__BB3_8:
	ret;

}
	// .globl	_ZN3cub18CUB_300001_SM_10006detail11EmptyKernelIvEEvv
.visible .entry _ZN3cub18CUB_300001_SM_10006detail11EmptyKernelIvEEvv()
{


	ret;

}
	// .globl	_ZN3cub18CUB_300001_SM_10006detail6reduce28DeviceReduceSingleTileKernelINS2_10policy_hubIdjN4cuda3__47maximumIdEEE10Policy1000EN6thrust24THRUST_300001_SM_1000_NS10device_ptrIdEEPdjS8_ddNS5_3std3__410__identityEEEvT0_T1_T2_T3_T4_T6_
.visible .entry _ZN3cub18CUB_300001_SM_10006detail6reduce28DeviceReduceSingleTileKernelINS2_10policy_hubIdjN4cuda3__47maximumIdEEE10Policy1000EN6thrust24THRUST_300001_SM_1000_NS10device_ptrIdEEPdjS8_ddNS5_3std3__410__identityEEEvT0_T1_T2_T3_T4_T6_(
	.param .align 8 .b8 _ZN3cub18CUB_300001_SM_10006detail6reduce28DeviceReduceSingleTileKernelINS2_10policy_hubIdjN4cuda3__47maximumIdEEE10Policy1000EN6thrust24THRUST_300001_SM_1000_NS10device_ptrIdEEPdjS8_ddNS5_3std3__410__identityEEEvT0_T1_T2_T3_T4_T6__param_0[8],
	.param .u64 .ptr .align 1 _ZN3cub18CUB_300001_SM_10006detail6reduce28DeviceReduceSingleTileKernelINS2_10policy_hubIdjN4cuda3__47maximumIdEEE10Policy1000EN6thrust24THRUST_300001_SM_1000_NS10device_ptrIdEEPdjS8_ddNS5_3std3__410__identityEEEvT0_T1_T2_T3_T4_T6__param_1,
	.param .u32 _ZN3cub18CUB_300001_SM_10006detail6reduce28DeviceReduceSingleTileKernelINS2_10policy_hubIdjN4cuda3__47maximumIdEEE10Policy1000EN6thrust24THRUST_300001_SM_1000_NS10device_ptrIdEEPdjS8_ddNS5_3std3__410__identityEEEvT0_T1_T2_T3_T4_T6__param_2,
	.param .align 1 .b8 _ZN3cub18CUB_300001_SM_10006detail6reduce28DeviceReduceSingleTileKernelINS2_10policy_hubIdjN4cuda3__47maximumIdEEE10Policy1000EN6thrust24THRUST_300001_SM_1000_NS10device_ptrIdEEPdjS8_ddNS5_3std3__410__identityEEEvT0_T1_T2_T3_T4_T6__param_3[1],
	.param .f64 _ZN3cub18CUB_300001_SM_10006detail6reduce28DeviceReduceSingleTileKernelINS2_10policy_hubIdjN4cuda3__47maximumIdEEE10Policy1000EN6thrust24THRUST_300001_SM_1000_NS10device_ptrIdEEPdjS8_ddNS5_3std3__410__identityEEEvT0_T1_T2_T3_T4_T6__param_4,
	.param .align 1 .b8 _ZN3cub18CUB_300001_SM_10006detail6reduce28DeviceReduceSingleTileKernelINS2_10policy_hubIdjN4cuda3__47maximumIdEEE10Policy1000EN6thrust24THRUST_300001_SM_1000_NS10device_ptrIdEEPdjS8_ddNS5_3std3__410__identityEEEvT0_T1_T2_T3_T4_T6__param_5[1]
)
.maxntid 256
.minnctapersm 1
{
	.reg .pred 	%p<169>;
	.reg .b32 	%r<286>;
	.reg .b64 	%rd<114>;
	.reg .b64 	%fd<309>;
	// demoted variable
	.shared .align 8 .b8 _ZZN3cub18CUB_300001_SM_10006detail6reduce28DeviceReduceSingleTileKernelINS2_10policy_hubIdjN4cuda3__47maximumIdEEE10Policy1000EN6thrust24THRUST_300001_SM_1000_NS10device_ptrIdEEPdjS8_ddNS5_3std3__410__identityEEEvT0_T1_T2_T3_T4_T6_E12temp_storage[80];
	ld.param.u64 	%rd9, [_ZN3cub18CUB_300001_SM_10006detail6reduce28DeviceReduceSingleTileKernelINS2_10policy_hubIdjN4cuda3__47maximumIdEEE10Policy1000EN6thrust24THRUST_300001_SM_1000_NS10device_ptrIdEEPdjS8_ddNS5_3std3__410__identityEEEvT0_T1_T2_T3_T4_T6__param_0];
	ld.param.u64 	%rd10, [_ZN3cub18CUB_300001_SM_10006detail6reduce28DeviceReduceSingleTileKernelINS2_10policy_hubIdjN4cuda3__47maximumIdEEE10Policy1000EN6thrust24THRUST_300001_SM_1000_NS10device_ptrIdEEPdjS8_ddNS5_3std3__410__identityEEEvT0_T1_T2_T3_T4_T6__param_1];
	ld.param.u32 	%r51, [_ZN3cub18CUB_300001_SM_10006detail6reduce28DeviceReduceSingleTileKernelINS2_10policy_hubIdjN4cuda3__47maximumIdEEE10Policy1000EN6thrust24THRUST_300001_SM_1000_NS10device_ptrIdEEPdjS8_ddNS5_3std3__410__identityEEEvT0_T1_T2_T3_T4_T6__param_2];
	ld.param.f64 	%fd42, [_ZN3cub18CUB_300001_SM_10006detail6reduce28DeviceReduceSingleTileKernelINS2_10policy_hubIdjN4cuda3__47maximumIdEEE10Policy1000EN6thrust24THRUST_300001_SM_1000_NS10device_ptrIdEEPdjS8_ddNS5_3std3__410__identityEEEvT0_T1_T2_T3_T4_T6__param_4];
	cvta.to.global.u64 	%rd1, %rd10;
	setp.ne.s32 	%p1, %r51, 0;
	@%p1 bra 	$L__BB5_3;
	mov.u32 	%r268, %tid.x;
	setp.ne.s32 	%p168, %r268, 0;
	@%p168 bra 	$L__BB5_52;
	st.global.f64 	[%rd1], %fd42;
	bra.uni 	$L__BB5_52;
$L__BB5_3:
	cvta.to.global.u64 	%rd2, %rd9;
	setp.gt.u32 	%p2, %r51, 2047;
	@%p2 bra 	$L__BB5_28;
	mov.u32 	%r1, %tid.x;
	setp.ge.u32 	%p80, %r1, %r51;
	mov.f64 	%fd296, 0d0000000000000000;
	mov.u32 	%r272, %r1;
	@%p80 bra 	$L__BB5_6;
	mul.wide.u32 	%rd83, %r1, 8;
	add.s64 	%rd84, %rd2, %rd83;
	ld.global.f64 	%fd296, [%rd84];
	add.s32 	%r272, %r1, 256;
$L__BB5_6:
	setp.ge.u32 	%p81, %r272, %r51;
	@%p81 bra 	$L__BB5_19;
	not.b32 	%r145, %r272;
	add.s32 	%r146, %r51, %r145;
	shr.u32 	%r147, %r146, 8;
	add.s32 	%r4, %r147, 1;
	and.b32  	%r5, %r4, 15;
	setp.lt.u32 	%p82, %r146, 3840;
	@%p82 bra 	$L__BB5_10;
	and.b32  	%r148, %r4, 33554416;
	neg.s32 	%r270, %r148;
	mul.wide.u32 	%rd85, %r272, 8;
	add.s64 	%rd86, %rd85, %rd2;
	add.s64 	%rd112, %rd86, 16384;
$L__BB5_9:
	.pragma "nounroll";
	ld.global.f64 	%fd157, [%rd112+-16384];
	setp.lt.f64 	%p83, %fd296, %fd157;
	selp.f64 	%fd158, %fd157, %fd296, %p83;
	ld.global.f64 	%fd159, [%rd112+-14336];
	setp.lt.f64 	%p84, %fd158, %fd159;
	selp.f64 	%fd160, %fd159, %fd158, %p84;
	ld.global.f64 	%fd161, [%rd112+-12288];
	setp.lt.f64 	%p85, %fd160, %fd161;
	selp.f64 	%fd162, %fd161, %fd160, %p85;
	ld.global.f64 	%fd163, [%rd112+-10240];
	setp.lt.f64 	%p86, %fd162, %fd163;
	selp.f64 	%fd164, %fd163, %fd162, %p86;
	ld.global.f64 	%fd165, [%rd112+-8192];
	setp.lt.f64 	%p87, %fd164, %fd165;
	selp.f64 	%fd166, %fd165, %fd164, %p87;
	ld.global.f64 	%fd167, [%rd112+-6144];
	setp.lt.f64 	%p88, %fd166, %fd167;
	selp.f64 	%fd168, %fd167, %fd166, %p88;
	ld.global.f64 	%fd169, [%rd112+-4096];
	setp.lt.f64 	%p89, %fd168, %fd169;
	selp.f64 	%fd170, %fd169, %fd168, %p89;
	ld.global.f64 	%fd171, [%rd112+-2048];
	setp.lt.f64 	%p90, %fd170, %fd171;
	selp.f64 	%fd172, %fd171, %fd170, %p90;
	ld.global.f64 	%fd173, [%rd112];
	setp.lt.f64 	%p91, %fd172, %fd173;
	selp.f64 	%fd174, %fd173, %fd172, %p91;
	ld.global.f64 	%fd175, [%rd112+2048];
	setp.lt.f64 	%p92, %fd174, %fd175;
	selp.f64 	%fd176, %fd175, %fd174, %p92;
	ld.global.f64 	%fd177, [%rd112+4096];
	setp.lt.f64 	%p93, %fd176, %fd177;
	selp.f64 	%fd178, %fd177, %fd176, %p93;
	ld.global.f64 	%fd179, [%rd112+6144];
	setp.lt.f64 	%p94, %fd178, %fd179;
	selp.f64 	%fd180, %fd179, %fd178, %p94;
	ld.global.f64 	%fd181, [%rd112+8192];
	setp.lt.f64 	%p95, %fd180, %fd181;
	selp.f64 	%fd182, %fd181, %fd180, %p95;
	ld.global.f64 	%fd183, [%rd112+10240];
	setp.lt.f64 	%p96, %fd182, %fd183;
	selp.f64 	%fd184, %fd183, %fd182, %p96;
	ld.global.f64 	%fd185, [%rd112+12288];
	setp.lt.f64 	%p97, %fd184, %fd185;
	selp.f64 	%fd186, %fd185, %fd184, %p97;
	ld.global.f64 	%fd187, [%rd112+14336];
	setp.lt.f64 	%p98, %fd186, %fd187;
	selp.f64 	%fd296, %fd187, %fd186, %p98;
	add.s32 	%r272, %r272, 4096;
	add.s32 	%r270, %r270, 16;
	add.s64 	%rd112, %rd112, 32768;
	setp.ne.s32 	%p99, %r270, 0;
	@%p99 bra 	$L__BB5_9;
$L__BB5_10:
	setp.eq.s32 	%p100, %r5, 0;
	@%p100 bra 	$L__BB5_19;
	and.b32  	%r12, %r4, 7;
	setp.lt.u32 	%p101, %r5, 8;
	@%p101 bra 	$L__BB5_13;
	mul.wide.u32 	%rd87, %r272, 8;
	add.s64 	%rd88, %rd2, %rd87;
	ld.global.f64 	%fd189, [%rd88];
	setp.lt.f64 	%p102, %fd296, %fd189;
	selp.f64 	%fd190, %fd189, %fd296, %p102;
	ld.global.f64 	%fd191, [%rd88+2048];
	setp.lt.f64 	%p103, %fd190, %fd191;
	selp.f64 	%fd192, %fd191, %fd190, %p103;
	ld.global.f64 	%fd193, [%rd88+4096];
	setp.lt.f64 	%p104, %fd192, %fd193;
	selp.f64 	%fd194, %fd193, %fd192, %p104;
	ld.global.f64 	%fd195, [%rd88+6144];
	setp.lt.f64 	%p105, %fd194, %fd195;
	selp.f64 	%fd196, %fd195, %fd194, %p105;
	ld.global.f64 	%fd197, [%rd88+8192];
	setp.lt.f64 	%p106, %fd196, %fd197;
	selp.f64 	%fd198, %fd197, %fd196, %p106;
	ld.global.f64 	%fd199, [%rd88+10240];
	setp.lt.f64 	%p107, %fd198, %fd199;
	selp.f64 	%fd200, %fd199, %fd198, %p107;
	ld.global.f64 	%fd201, [%rd88+12288];
	setp.lt.f64 	%p108, %fd200, %fd201;
	selp.f64 	%fd202, %fd201, %fd200, %p108;
	ld.global.f64 	%fd203, [%rd88+14336];
	setp.lt.f64 	%p109, %fd202, %fd203;
	selp.f64 	%fd296, %fd203, %fd202, %p109;
	add.s32 	%r272, %r272, 2048;
$L__BB5_13:
	setp.eq.s32 	%p110, %r12, 0;
	@%p110 bra 	$L__BB5_19;
	and.b32  	%r15, %r4, 3;
	setp.lt.u32 	%p111, %r12, 4;
	@%p111 bra 	$L__BB5_16;
	mul.wide.u32 	%rd89, %r272, 8;
	add.s64 	%rd90, %rd2, %rd89;
	ld.global.f64 	%fd205, [%rd90];
	setp.lt.f64 	%p112, %fd296, %fd205;
	selp.f64 	%fd206, %fd205, %fd296, %p112;
	ld.global.f64 	%fd207, [%rd90+2048];
	setp.lt.f64 	%p113, %fd206, %fd207;
	selp.f64 	%fd208, %fd207, %fd206, %p113;
	ld.global.f64 	%fd209, [%rd90+4096];
	setp.lt.f64 	%p114, %fd208, %fd209;
	selp.f64 	%fd210, %fd209, %fd208, %p114;
	ld.global.f64 	%fd211, [%rd90+6144];
	setp.lt.f64 	%p115, %fd210, %fd211;
	selp.f64 	%fd296, %fd211, %fd210, %p115;
	add.s32 	%r272, %r272, 1024;
$L__BB5_16:
	setp.eq.s32 	%p116, %r15, 0;
	@%p116 bra 	$L__BB5_19;
	mul.wide.u32 	%rd91, %r272, 8;
	add.s64 	%rd113, %rd2, %rd91;
	neg.s32 	%r275, %r15;
$L__BB5_18:
	.pragma "nounroll";
	ld.global.f64 	%fd212, [%rd113];
	setp.lt.f64 	%p117, %fd296, %fd212;
	selp.f64 	%fd296, %fd212, %fd296, %p117;
	add.s64 	%rd113, %rd113, 2048;
	add.s32 	%r275, %r275, 1;
	setp.ne.s32 	%p118, %r275, 0;
	@%p118 bra 	$L__BB5_18;
$L__BB5_19:
	setp.lt.u32 	%p119, %r51, 256;
	@%p119 bra 	$L__BB5_24;
	// begin inline asm
	mov.u32 %r212, %laneid;
	// end inline asm
	mov.b64 	%rd102, %fd296;
	mov.b64 	{%r214, %r219}, %rd102;
	mov.b32 	%r220, 1;
	mov.b32 	%r261, 31;
	mov.b32 	%r262, -1;
	// begin inline asm
	shfl.sync.down.b32 %r213, %r214, %r220, %r261, %r262;
	// end inline asm
	// begin inline asm
	shfl.sync.down.b32 %r218, %r219, %r220, %r261, %r262;
	// end inline asm
	mov.b64 	%rd103, {%r213, %r218};
	mov.b64 	%fd260, %rd103;
	setp.gt.s32 	%p147, %r212, 30;
	setp.lt.f64 	%p148, %fd296, %fd260;
	selp.f64 	%fd261, %fd260, %fd296, %p148;
	selp.f64 	%fd262, %fd296, %fd261, %p147;
	mov.b64 	%rd104, %fd262;
	mov.b64 	{%r224, %r229}, %rd104;
	mov.b32 	%r230, 2;
	// begin inline asm
	shfl.sync.down.b32 %r223, %r224, %r230, %r261, %r262;
	// end inline asm
	// begin inline asm
	shfl.sync.down.b32 %r228, %r229, %r230, %r261, %r262;
	// end inline asm
	mov.b64 	%rd105, {%r223, %r228};
	mov.b64 	%fd263, %rd105;
	setp.gt.s32 	%p149, %r212, 29;
	setp.lt.f64 	%p150, %fd262, %fd263;
	selp.f64 	%fd264, %fd263, %fd262, %p150;
	selp.f64 	%fd265, %fd262, %fd264, %p149;
	mov.b64 	%rd106, %fd265;
	mov.b64 	{%r234, %r239}, %rd106;
	mov.b32 	%r240, 4;
	// begin inline asm
	shfl.sync.down.b32 %r233, %r234, %r240, %r261, %r262;
	// end inline asm
	// begin inline asm
	shfl.sync.down.b32 %r238, %r239, %r240, %r261, %r262;
	// end inline asm
	mov.b64 	%rd107, {%r233, %r238};
	mov.b64 	%fd266, %rd107;
	setp.gt.s32 	%p151, %r212, 27;
	setp.lt.f64 	%p152, %fd265, %fd266;
	selp.f64 	%fd267, %fd266, %fd265, %p152;
	selp.f64 	%fd268, %fd265, %fd267, %p151;
	mov.b64 	%rd108, %fd268;
	mov.b64 	{%r244, %r249}, %rd108;
	mov.b32 	%r250, 8;
	// begin inline asm
	shfl.sync.down.b32 %r243, %r244, %r250, %r261, %r262;
	// end inline asm
	// begin inline asm
	shfl.sync.down.b32 %r248, %r249, %r250, %r261, %r262;
	// end inline asm
	mov.b64 	%rd109, {%r243, %r248};
	mov.b64 	%fd269, %rd109;
	setp.gt.s32 	%p153, %r212, 23;
	setp.lt.f64 	%p154, %fd268, %fd269;
	selp.f64 	%fd270, %fd269, %fd268, %p154;
	selp.f64 	%fd271, %fd268, %fd270, %p153;
	mov.b64 	%rd110, %fd271;
	mov.b64 	{%r254, %r259}, %rd110;
	mov.b32 	%r260, 16;
	// begin inline asm
	shfl.sync.down.b32 %r253, %r254, %r260, %r261, %r262;
	// end inline asm
	// begin inline asm
	shfl.sync.down.b32 %r258, %r259, %r260, %r261, %r262;
	// end inline asm
	mov.b64 	%rd111, {%r253, %r258};
	mov.b64 	%fd272, %rd111;
	setp.gt.s32 	%p155, %r212, 15;
	setp.lt.f64 	%p156, %fd271, %fd272;
	selp.f64 	%fd16, %fd272, %fd271, %p156;
	selp.f64 	%fd308, %fd271, %fd16, %p155;
	setp.ne.s32 	%p157, %r212, 0;
	@%p157 bra 	$L__BB5_22;
	shr.u32 	%r263, %r1, 2;
	and.b32  	%r264, %r263, 248;
	mov.u32 	%r265, _ZZN3cub18CUB_300001_SM_10006detail6reduce28DeviceReduceSingleTileKernelINS2_10policy_hubIdjN4cuda3__47maximumIdEEE10Policy1000EN6thrust24THRUST_300001_SM_1000_NS10device_ptrIdEEPdjS8_ddNS5_3std3__410__identityEEEvT0_T1_T2_T3_T4_T6_E12temp_storage;
	add.s32 	%r266, %r265, %r264;
	st.shared.f64 	[%r266+8], %fd16;
$L__BB5_22:
	bar.sync 	0;
	setp.ne.s32 	%p158, %r1, 0;
	@%p158 bra 	$L__BB5_50;
	ld.shared.f64 	%fd273, [_ZZN3cub18CUB_300001_SM_10006detail6reduce28DeviceReduceSingleTileKernelINS2_10policy_hubIdjN4cuda3__47maximumIdEEE10Policy1000EN6thrust24THRUST_300001_SM_1000_NS10device_ptrIdEEPdjS8_ddNS5_3std3__410__identityEEEvT0_T1_T2_T3_T4_T6_E12temp_storage+16];
	setp.lt.f64 	%p159, %fd308, %fd273;
	selp.f64 	%fd274, %fd273, %fd308, %p159;
	ld.shared.f64 	%fd275, [_ZZN3cub18CUB_300001_SM_10006detail6reduce28DeviceReduceSingleTileKernelINS2_10policy_hubIdjN4cuda3__47maximumIdEEE10Policy1000EN6thrust24THRUST_300001_SM_1000_NS10device_ptrIdEEPdjS8_ddNS5_3std3__410__identityEEEvT0_T1_T2_T3_T4_T6_E12temp_storage+24];
	setp.lt.f64 	%p160, %fd274, %fd275;
	selp.f64 	%fd276, %fd275, %fd274, %p160;
	ld.shared.f64 	%fd277, [_ZZN3cub18CUB_300001_SM_10006detail6reduce28DeviceReduceSingleTileKernelINS2_10policy_hubIdjN4cuda3__47maximumIdEEE10Policy1000EN6thrust24THRUST_300001_SM_1000_NS10device_ptrIdEEPdjS8_ddNS5_3std3__410__identityEEEvT0_T1_T2_T3_T4_T6_E12temp_storage+32];
	setp.lt.f64 	%p161, %fd276, %fd277;
	selp.f64 	%fd278, %fd277, %fd276, %p161;
	ld.shared.f64 	%fd279, [_ZZN3cub18CUB_300001_SM_10006detail6reduce28DeviceReduceSingleTileKernelINS2_10policy_hubIdjN4cuda3__47maximumIdEEE10Policy1000EN6thrust24THRUST_300001_SM_1000_NS10device_ptrIdEEPdjS8_ddNS5_3std3__410__identityEEEvT0_T1_T2_T3_T4_T6_E12temp_storage+40];
	setp.lt.f64 	%p162, %fd278, %fd279;
	selp.f64 	%fd280, %fd279, %fd278, %p162;
	ld.shared.f64 	%fd281, [_ZZN3cub18CUB_300001_SM_10006detail6reduce28DeviceReduceSingleTileKernelINS2_10policy_hubIdjN4cuda3__47maximumIdEEE10Policy1000EN6thrust24THRUST_300001_SM_1000_NS10device_ptrIdEEPdjS8_ddNS5_3std3__410__identityEEEvT0_T1_T2_T3_T4_T6_E12temp_storage+48];
	setp.lt.f64 	%p163, %fd280, %fd281;
	selp.f64 	%fd282, %fd281, %fd280, %p163;
	ld.shared.f64 	%fd283, [_ZZN3cub18CUB_300001_SM_10006detail6reduce28DeviceReduceSingleTileKernelINS2_10policy_hubIdjN4cuda3__47maximumIdEEE10Policy1000EN6thrust24THRUST_300001_SM_1000_NS10device_ptrIdEEPdjS8_ddNS5_3std3__410__identityEEEvT0_T1_T2_T3_T4_T6_E12temp_storage+56];
	setp.lt.f64 	%p164, %fd282, %fd283;
	selp.f64 	%fd284, %fd283, %fd282, %p164;
	ld.shared.f64 	%fd285, [_ZZN3cub18CUB_300001_SM_10006detail6reduce28DeviceReduceSingleTileKernelINS2_10policy_hubIdjN4cuda3__47maximumIdEEE10Policy1000EN6thrust24THRUST_300001_SM_1000_NS10device_ptrIdEEPdjS8_ddNS5_3std3__410__identityEEEvT0_T1_T2_T3_T4_T6_E12temp_storage+64];
	setp.lt.f64 	%p165, %fd284, %fd285;
	selp.f64 	%fd308, %fd285, %fd284, %p165;
	bra.uni 	$L__BB5_50;
$L__BB5_24:
	// begin inline asm
	mov.u32 %r149, %laneid;
	// end inline asm
	and.b32  	%r200, %r1, 992;
	add.s32 	%r201, %r200, 32;
	setp.gt.u32 	%p120, %r201, %r51;
	not.b32 	%r202, %r200;
	add.s32 	%r203, %r51, %r202;
	selp.b32 	%r198, %r203, 31, %p120;
	mov.b64 	%rd92, %fd296;
	mov.b64 	{%r151, %r156}, %rd92;
	mov.b32 	%r157, 1;
	mov.b32 	%r199, -1;
	// begin inline asm
	shfl.sync.down.b32 %r150, %r151, %r157, %r198, %r199;
	// end inline asm
	// begin inline asm
	shfl.sync.down.b32 %r155, %r156, %r157, %r198, %r199;
	// end inline asm
	mov.b64 	%rd93, {%r150, %r155};
	mov.b64 	%fd213, %rd93;
	setp.lt.s32 	%p121, %r149, %r198;
	setp.lt.f64 	%p122, %fd296, %fd213;
	selp.f64 	%fd214, %fd213, %fd296, %p122;
	selp.f64 	%fd215, %fd214, %fd296, %p121;
	mov.b64 	%rd94, %fd215;
	mov.b64 	{%r161, %r166}, %rd94;
	mov.b32 	%r167, 2;
	// begin inline asm
	shfl.sync.down.b32 %r160, %r161, %r167, %r198, %r199;
	// end inline asm
	// begin inline asm
	shfl.sync.down.b32 %r165, %r166, %r167, %r198, %r199;
	// end inline asm
	mov.b64 	%rd95, {%r160, %r165};
	mov.b64 	%fd216, %rd95;
	add.s32 	%r204, %r149, 2;
	setp.gt.s32 	%p123, %r204, %r198;
	setp.lt.f64 	%p124, %fd215, %fd216;
	selp.f64 	%fd217, %fd216, %fd215, %p124;
	selp.f64 	%fd218, %fd215, %fd217, %p123;
	mov.b64 	%rd96, %fd218;
	mov.b64 	{%r171, %r176}, %rd96;
	mov.b32 	%r177, 4;
	// begin inline asm
	shfl.sync.down.b32 %r170, %r171, %r177, %r198, %r199;
	// end inline asm
	// begin inline asm
	shfl.sync.down.b32 %r175, %r176, %r177, %r198, %r199;
	// end inline asm
	mov.b64 	%rd97, {%r170, %r175};
	mov.b64 	%fd219, %rd97;
	add.s32 	%r205, %r149, 4;
	setp.gt.s32 	%p125, %r205, %r198;
	setp.lt.f64 	%p126, %fd218, %fd219;
	selp.f64 	%fd220, %fd219, %fd218, %p126;
	selp.f64 	%fd221, %fd218, %fd220, %p125;
	mov.b64 	%rd98, %fd221;
	mov.b64 	{%r181, %r186}, %rd98;
	mov.b32 	%r187, 8;
	// begin inline asm
	shfl.sync.down.b32 %r180, %r181, %r187, %r198, %r199;
	// end inline asm
	// begin inline asm
	shfl.sync.down.b32 %r185, %r186, %r187, %r198, %r199;
	// end inline asm
	mov.b64 	%rd99, {%r180, %r185};
	mov.b64 	%fd222, %rd99;
	add.s32 	%r206, %r149, 8;
	setp.gt.s32 	%p127, %r206, %r198;
	setp.lt.f64 	%p128, %fd221, %fd222;
	selp.f64 	%fd223, %fd222, %fd221, %p128;
	selp.f64 	%fd224, %fd221, %fd223, %p127;
	mov.b64 	%rd100, %fd224;
	mov.b64 	{%r191, %r196}, %rd100;
	mov.b32 	%r197, 16;
	// begin inline asm
	shfl.sync.down.b32 %r190, %r191, %r197, %r198, %r199;
	// end inline asm
	// begin inline asm
	shfl.sync.down.b32 %r195, %r196, %r197, %r198, %r199;
	// end inline asm
	mov.b64 	%rd101, {%r190, %r195};
	mov.b64 	%fd225, %rd101;
	add.s32 	%r207, %r149, 16;
	setp.gt.s32 	%p129, %r207, %r198;
	setp.lt.f64 	%p130, %fd224, %fd225;
	selp.f64 	%fd226, %fd225, %fd224, %p130;
	selp.f64 	%fd308, %fd224, %fd226, %p129;
	setp.ne.s32 	%p131, %r149, 0;
	@%p131 bra 	$L__BB5_26;
	shr.u32 	%r208, %r1, 2;
	and.b32  	%r209, %r208, 248;
	mov.u32 	%r210, _ZZN3cub18CUB_300001_SM_10006detail6reduce28DeviceReduceSingleTileKernelINS2_10policy_hubIdjN4cuda3__47maximumIdEEE10Policy1000EN6thrust24THRUST_300001_SM_1000_NS10device_ptrIdEEPdjS8_ddNS5_3std3__410__identityEEEvT0_T1_T2_T3_T4_T6_E12temp_storage;
	add.s32 	%r211, %r210, %r209;
	st.shared.f64 	[%r211+8], %fd308;
$L__BB5_26:
	bar.sync 	0;
	setp.ne.s32 	%p132, %r1, 0;
	@%p132 bra 	$L__BB5_50;
	setp.gt.u32 	%p133, %r51, 32;
	ld.shared.f64 	%fd227, [_ZZN3cub18CUB_300001_SM_10006detail6reduce28DeviceReduceSingleTileKernelINS2_10policy_hubIdjN4cuda3__47maximumIdEEE10Policy1000EN6thrust24THRUST_300001_SM_1000_NS10device_ptrIdEEPdjS8_ddNS5_3std3__410__identityEEEvT0_T1_T2_T3_T4_T6_E12temp_storage+16];
	setp.lt.f64 	%p134, %fd308, %fd227;
	selp.f64 	%fd229, %fd227, %fd308, %p134;
	selp.f64 	%fd230, %fd229, %fd308, %p133;
	setp.gt.u32 	%p135, %r51, 64;
	ld.shared.f64 	%fd232, [_ZZN3cub18CUB_300001_SM_10006detail6reduce28DeviceReduceSingleTileKernelINS2_10policy_hubIdjN4cuda3__47maximumIdEEE10Policy1000EN6thrust24THRUST_300001_SM_1000_NS10device_ptrIdEEPdjS8_ddNS5_3std3__410__identityEEEvT0_T1_T2_T3_T4_T6_E12temp_storage+24];
	setp.lt.f64 	%p136, %fd230, %fd232;
	selp.f64 	%fd234, %fd232, %fd230, %p136;
	selp.f64 	%fd235, %fd234, %fd230, %p135;
	setp.gt.u32 	%p137, %r51, 96;
	ld.shared.f64 	%fd237, [_ZZN3cub18CUB_300001_SM_10006detail6reduce28DeviceReduceSingleTileKernelINS2_10policy_hubIdjN4cuda3__47maximumIdEEE10Policy1000EN6thrust24THRUST_300001_SM_1000_NS10device_ptrIdEEPdjS8_ddNS5_3std3__410__identityEEEvT0_T1_T2_T3_T4_T6_E12temp_storage+32];
	setp.lt.f64 	%p138, %fd235, %fd237;
	selp.f64 	%fd239, %fd237, %fd235, %p138;
	selp.f64 	%fd240, %fd239, %fd235, %p137;
	setp.gt.u32 	%p139, %r51, 128;
	ld.shared.f64 	%fd242, [_ZZN3cub18CUB_300001_SM_10006detail6reduce28DeviceReduceSingleTileKernelINS2_10policy_hubIdjN4cuda3__47maximumIdEEE10Policy1000EN6thrust24THRUST_300001_SM_1000_NS10device_ptrIdEEPdjS8_ddNS5_3std3__410__identityEEEvT0_T1_T2_T3_T4_T6_E12temp_storage+40];
	setp.lt.f64 	%p140, %fd240, %fd242;
	selp.f64 	%fd244, %fd242, %fd240, %p140;
	selp.f64 	%fd245, %fd244, %fd240, %p139;
	setp.gt.u32 	%p141, %r51, 160;
	ld.shared.f64 	%fd247, [_ZZN3cub18CUB_300001_SM_10006detail6reduce28DeviceReduceSingleTileKernelINS2_10policy_hubIdjN4cuda3__47maximumIdEEE10Policy1000EN6thrust24THRUST_300001_SM_1000_NS10device_ptrIdEEPdjS8_ddNS5_3std3__410__identityEEEvT0_T1_T2_T3_T4_T6_E12temp_storage+48];
	setp.lt.f64 	%p142, %fd245, %fd247;
	selp.f64 	%fd249, %fd247, %fd245, %p142;
	selp.f64 	%fd250, %fd249, %fd245, %p141;
	setp.gt.u32 	%p143, %r51, 192;
	ld.shared.f64 	%fd252, [_ZZN3cub18CUB_300001_SM_10006detail6reduce28DeviceReduceSingleTileKernelINS2_10policy_hubIdjN4cuda3__47maximumIdEEE10Policy1000EN6thrust24THRUST_300001_SM_1000_NS10device_ptrIdEEPdjS8_ddNS5_3std3__410__identityEEEvT0_T1_T2_T3_T4_T6_E12temp_storage+56];
	setp.lt.f64 	%p144, %fd250, %fd252;
	selp.f64 	%fd254, %fd252, %fd250, %p144;
	selp.f64 	%fd255, %fd254, %fd250, %p143;
	setp.gt.u32 	%p145, %r51, 224;
	ld.shared.f64 	%fd257, [_ZZN3cub18CUB_300001_SM_10006detail6reduce28DeviceReduceSingleTileKernelINS2_10policy_hubIdjN4cuda3__47maximumIdEEE10Policy1000EN6thrust24THRUST_300001_SM_1000_NS10device_ptrIdEEPdjS8_ddNS5_3std3__410__identityEEEvT0_T1_T2_T3_T4_T6_E12temp_storage+64];
	setp.lt.f64 	%p146, %fd255, %fd257;
	selp.f64 	%fd259, %fd257, %fd255, %p146;
	selp.f64 	%fd308, %fd259, %fd255, %p145;
	bra.uni 	$L__BB5_50;
$L__BB5_28:
	mov.u32 	%r21, %tid.x;
	mul.wide.u32 	%rd11, %r21, 8;
	add.s64 	%rd12, %rd2, %rd11;
	ld.global.f64 	%fd43, [%rd12];
	ld.global.f64 	%fd44, [%rd12+2048];
	ld.global.f64 	%fd45, [%rd12+4096];
	ld.global.f64 	%fd46, [%rd12+6144];
	ld.global.f64 	%fd47, [%rd12+8192];
	ld.global.f64 	%fd48, [%rd12+10240];
	ld.global.f64 	%fd49, [%rd12+12288];
	ld.global.f64 	%fd50, [%rd12+14336];
	setp.lt.f64 	%p3, %fd43, %fd44;
	selp.f64 	%fd51, %fd44, %fd43, %p3;
	setp.lt.f64 	%p4, %fd51, %fd45;
	selp.f64 	%fd52, %fd45, %fd51, %p4;
	setp.lt.f64 	%p5, %fd52, %fd46;
	selp.f64 	%fd53, %fd46, %fd52, %p5;
	setp.lt.f64 	%p6, %fd53, %fd47;
	selp.f64 	%fd54, %fd47, %fd53, %p6;
	setp.lt.f64 	%p7, %fd54, %fd48;
	selp.f64 	%fd55, %fd48, %fd54, %p7;
	setp.lt.f64 	%p8, %fd55, %fd49;
	selp.f64 	%fd56, %fd49, %fd55, %p8;
	setp.lt.f64 	%p9, %fd56, %fd50;
	selp.f64 	%fd307, %fd50, %fd56, %p9;
	add.s32 	%r22, %r51, -2048;
	setp.lt.u32 	%p10, %r22, 2048;
	mov.b32 	%r277, 2048;
	@%p10 bra 	$L__BB5_32;
	mov.b32 	%r277, 2048;
$L__BB5_30:
	add.s32 	%r54, %r21, %r277;
	mul.wide.u32 	%rd13, %r54, 8;
	add.s64 	%rd14, %rd2, %rd13;
	ld.global.f64 	%fd57, [%rd14];
	ld.global.f64 	%fd58, [%rd14+2048];
	ld.global.f64 	%fd59, [%rd14+4096];
	ld.global.f64 	%fd60, [%rd14+6144];
	ld.global.f64 	%fd61, [%rd14+8192];
	ld.global.f64 	%fd62, [%rd14+10240];
	ld.global.f64 	%fd63, [%rd14+12288];
	ld.global.f64 	%fd64, [%rd14+14336];
	setp.lt.f64 	%p11, %fd307, %fd57;
	selp.f64 	%fd65, %fd57, %fd307, %p11;
	setp.lt.f64 	%p12, %fd65, %fd58;
	selp.f64 	%fd66, %fd58, %fd65, %p12;
	setp.lt.f64 	%p13, %fd66, %fd59;
	selp.f64 	%fd67, %fd59, %fd66, %p13;
	setp.lt.f64 	%p14, %fd67, %fd60;
	selp.f64 	%fd68, %fd60, %fd67, %p14;
	setp.lt.f64 	%p15, %fd68, %fd61;
	selp.f64 	%fd69, %fd61, %fd68, %p15;
	setp.lt.f64 	%p16, %fd69, %fd62;
	selp.f64 	%fd70, %fd62, %fd69, %p16;
	setp.lt.f64 	%p17, %fd70, %fd63;
	selp.f64 	%fd71, %fd63, %fd70, %p17;
	setp.lt.f64 	%p18, %fd71, %fd64;
	selp.f64 	%fd307, %fd64, %fd71, %p18;
	sub.s32 	%r55, %r51, %r277;
	setp.lt.u32 	%p19, %r55, 2048;
	@%p19 bra 	$L__BB5_46;
	add.s32 	%r277, %r277, 2048;
	setp.le.u32 	%p20, %r277, %r22;
	@%p20 bra 	$L__BB5_30;
$L__BB5_32:
	setp.le.u32 	%p21, %r51, %r277;
	sub.s32 	%r56, %r51, %r277;
	setp.ge.s32 	%p22, %r21, %r56;
	or.pred  	%p23, %p21, %p22;
	@%p23 bra 	$L__BB5_46;
	not.b32 	%r58, %r21;
	add.s32 	%r59, %r51, %r58;
	sub.s32 	%r60, %r59, %r277;
	shr.u32 	%r61, %r60, 8;
	add.s32 	%r26, %r61, 1;
	and.b32  	%r27, %r26, 15;
	setp.lt.u32 	%p24, %r60, 3840;
	mov.u32 	%r282, %r21;
	@%p24 bra 	$L__BB5_37;
	or.b32  	%r280, %r21, 2048;
	add.s32 	%r279, %r21, %r277;
	and.b32  	%r62, %r26, 33554416;
	neg.s32 	%r278, %r62;
$L__BB5_35:
	.pragma "nounroll";
	mul.wide.u32 	%rd15, %r279, 8;
	add.s64 	%rd16, %rd2, %rd15;
	ld.global.f64 	%fd73, [%rd16];
	setp.lt.f64 	%p25, %fd307, %fd73;
	selp.f64 	%fd74, %fd73, %fd307, %p25;
	add.s32 	%r63, %r279, 256;
	mul.wide.u32 	%rd17, %r63, 8;
	add.s64 	%rd18, %rd2, %rd17;
	ld.global.f64 	%fd75, [%rd18];
	setp.lt.f64 	%p26, %fd74, %fd75;
	selp.f64 	%fd76, %fd75, %fd74, %p26;
	add.s32 	%r64, %r279, 512;
	mul.wide.u32 	%rd19, %r64, 8;
	add.s64 	%rd20, %rd2, %rd19;
	ld.global.f64 	%fd77, [%rd20];
	setp.lt.f64 	%p27, %fd76, %fd77;
	selp.f64 	%fd78, %fd77, %fd76, %p27;
	add.s32 	%r65, %r279, 768;
	mul.wide.u32 	%rd21, %r65, 8;
	add.s64 	%rd22, %rd2, %rd21;
	ld.global.f64 	%fd79, [%rd22];
	setp.lt.f64 	%p28, %fd78, %fd79;
	selp.f64 	%fd80, %fd79, %fd78, %p28;
	add.s32 	%r66, %r279, 1024;
	mul.wide.u32 	%rd23, %r66, 8;
	add.s64 	%rd24, %rd2, %rd23;
	ld.global.f64 	%fd81, [%rd24];
	setp.lt.f64 	%p29, %fd80, %fd81;
	selp.f64 	%fd82, %fd81, %fd80, %p29;
	add.s32 	%r67, %r279, 1280;
	mul.wide.u32 	%rd25, %r67, 8;
	add.s64 	%rd26, %rd2, %rd25;
	ld.global.f64 	%fd83, [%rd26];
	setp.lt.f64 	%p30, %fd82, %fd83;
	selp.f64 	%fd84, %fd83, %fd82, %p30;
	add.s32 	%r68, %r279, 1536;
	mul.wide.u32 	%rd27, %r68, 8;
	add.s64 	%rd28, %rd2, %rd27;
	ld.global.f64 	%fd85, [%rd28];
	setp.lt.f64 	%p31, %fd84, %fd85;
	selp.f64 	%fd86, %fd85, %fd84, %p31;
	add.s32 	%r69, %r279, 1792;
	mul.wide.u32 	%rd29, %r69, 8;
	add.s64 	%rd30, %rd2, %rd29;
	ld.global.f64 	%fd87, [%rd30];
	setp.lt.f64 	%p32, %fd86, %fd87;
	selp.f64 	%fd88, %fd87, %fd86, %p32;
	add.s32 	%r70, %r279, 2048;
	mul.wide.u32 	%rd31, %r70, 8;
	add.s64 	%rd32, %rd2, %rd31;
	ld.global.f64 	%fd89, [%rd32];
	setp.lt.f64 	%p33, %fd88, %fd89;
	selp.f64 	%fd90, %fd89, %fd88, %p33;
	add.s32 	%r71, %r279, 2304;
	mul.wide.u32 	%rd33, %r71, 8;
	add.s64 	%rd34, %rd2, %rd33;
	ld.global.f64 	%fd91, [%rd34];
	setp.lt.f64 	%p34, %fd90, %fd91;
	selp.f64 	%fd92, %fd91, %fd90, %p34;
	add.s32 	%r72, %r279, 2560;
	mul.wide.u32 	%rd35, %r72, 8;
	add.s64 	%rd36, %rd2, %rd35;
	ld.global.f64 	%fd93, [%rd36];
	setp.lt.f64 	%p35, %fd92, %fd93;
	selp.f64 	%fd94, %fd93, %fd92, %p35;
	add.s32 	%r73, %r279, 2816;
	mul.wide.u32 	%rd37, %r73, 8;
	add.s64 	%rd38, %rd2, %rd37;
	ld.global.f64 	%fd95, [%rd38];
	setp.lt.f64 	%p36, %fd94, %fd95;
	selp.f64 	%fd96, %fd95, %fd94, %p36;
	add.s32 	%r74, %r279, 3072;
	mul.wide.u32 	%rd39, %r74, 8;
	add.s64 	%rd40, %rd2, %rd39;
	ld.global.f64 	%fd97, [%rd40];
	setp.lt.f64 	%p37, %fd96, %fd97;
	selp.f64 	%fd98, %fd97, %fd96, %p37;
	add.s32 	%r75, %r279, 3328;
	mul.wide.u32 	%rd41, %r75, 8;
	add.s64 	%rd42, %rd2, %rd41;
	ld.global.f64 	%fd99, [%rd42];
	setp.lt.f64 	%p38, %fd98, %fd99;
	selp.f64 	%fd100, %fd99, %fd98, %p38;
	add.s32 	%r76, %r279, 3584;
	mul.wide.u32 	%rd43, %r76, 8;
	add.s64 	%rd44, %rd2, %rd43;
	ld.global.f64 	%fd101, [%rd44];
	setp.lt.f64 	%p39, %fd100, %fd101;
	selp.f64 	%fd102, %fd101, %fd100, %p39;
	add.s32 	%r77, %r279, 3840;
	mul.wide.u32 	%rd45, %r77, 8;
	add.s64 	%rd46, %rd2, %rd45;
	ld.global.f64 	%fd103, [%rd46];
	setp.lt.f64 	%p40, %fd102, %fd103;
	selp.f64 	%fd307, %fd103, %fd102, %p40;
	add.s32 	%r280, %r280, 4096;
	add.s32 	%r279, %r279, 4096;
	add.s32 	%r278, %r278, 16;
	setp.ne.s32 	%p41, %r278, 0;
	@%p41 bra 	$L__BB5_35;
	add.s32 	%r282, %r280, -2048;
$L__BB5_37:
	setp.eq.s32 	%p42, %r27, 0;
	@%p42 bra 	$L__BB5_46;
	and.b32  	%r39, %r26, 7;
	setp.lt.u32 	%p43, %r27, 8;
	@%p43 bra 	$L__BB5_40;
	add.s32 	%r78, %r282, %r277;
	mul.wide.u32 	%rd47, %r78, 8;
	add.s64 	%rd48, %rd2, %rd47;
	ld.global.f64 	%fd105, [%rd48];
	setp.lt.f64 	%p44, %fd307, %fd105;
	selp.f64 	%fd106, %fd105, %fd307, %p44;
	add.s32 	%r79, %r78, 256;
	mul.wide.u32 	%rd49, %r79, 8;
	add.s64 	%rd50, %rd2, %rd49;
	ld.global.f64 	%fd107, [%rd50];
	setp.lt.f64 	%p45, %fd106, %fd107;
	selp.f64 	%fd108, %fd107, %fd106, %p45;
	add.s32 	%r80, %r78, 512;
	mul.wide.u32 	%rd51, %r80, 8;
	add.s64 	%rd52, %rd2, %rd51;
	ld.global.f64 	%fd109, [%rd52];
	setp.lt.f64 	%p46, %fd108, %fd109;
	selp.f64 	%fd110, %fd109, %fd108, %p46;
	add.s32 	%r81, %r78, 768;
	mul.wide.u32 	%rd53, %r81, 8;
	add.s64 	%rd54, %rd2, %rd53;
	ld.global.f64 	%fd111, [%rd54];
	setp.lt.f64 	%p47, %fd110, %fd111;
	selp.f64 	%fd112, %fd111, %fd110, %p47;
	add.s32 	%r82, %r78, 1024;
	mul.wide.u32 	%rd55, %r82, 8;
	add.s64 	%rd56, %rd2, %rd55;
	ld.global.f64 	%fd113, [%rd56];
	setp.lt.f64 	%p48, %fd112, %fd113;
	selp.f64 	%fd114, %fd113, %fd112, %p48;
	add.s32 	%r83, %r78, 1280;
	mul.wide.u32 	%rd57, %r83, 8;
	add.s64 	%rd58, %rd2, %rd57;
	ld.global.f64 	%fd115, [%rd58];
	setp.lt.f64 	%p49, %fd114, %fd115;
	selp.f64 	%fd116, %fd115, %fd114, %p49;
	add.s32 	%r84, %r78, 1536;
	mul.wide.u32 	%rd59, %r84, 8;
	add.s64 	%rd60, %rd2, %rd59;
	ld.global.f64 	%fd117, [%rd60];
	setp.lt.f64 	%p50, %fd116, %fd117;
	selp.f64 	%fd118, %fd117, %fd116, %p50;
	add.s32 	%r85, %r78, 1792;
	mul.wide.u32 	%rd61, %r85, 8;
	add.s64 	%rd62, %rd2, %rd61;
	ld.global.f64 	%fd119, [%rd62];
	setp.lt.f64 	%p51, %fd118, %fd119;
	selp.f64 	%fd307, %fd119, %fd118, %p51;
	add.s32 	%r282, %r282, 2048;
$L__BB5_40:
	setp.eq.s32 	%p52, %r39, 0;
	@%p52 bra 	$L__BB5_46;
	and.b32  	%r42, %r26, 3;
	setp.lt.u32 	%p53, %r39, 4;
	@%p53 bra 	$L__BB5_43;
	add.s32 	%r86, %r282, %r277;
	mul.wide.u32 	%rd63, %r86, 8;
	add.s64 	%rd64, %rd2, %rd63;
	ld.global.f64 	%fd121, [%rd64];
	setp.lt.f64 	%p54, %fd307, %fd121;
	selp.f64 	%fd122, %fd121, %fd307, %p54;
	add.s32 	%r87, %r86, 256;
	mul.wide.u32 	%rd65, %r87, 8;
	add.s64 	%rd66, %rd2, %rd65;
	ld.global.f64 	%fd123, [%rd66];
	setp.lt.f64 	%p55, %fd122, %fd123;
	selp.f64 	%fd124, %fd123, %fd122, %p55;
	add.s32 	%r88, %r86, 512;
	mul.wide.u32 	%rd67, %r88, 8;
	add.s64 	%rd68, %rd2, %rd67;
	ld.global.f64 	%fd125, [%rd68];
	setp.lt.f64 	%p56, %fd124, %fd125;
	selp.f64 	%fd126, %fd125, %fd124, %p56;
	add.s32 	%r89, %r86, 768;
	mul.wide.u32 	%rd69, %r89, 8;
	add.s64 	%rd70, %rd2, %rd69;
	ld.global.f64 	%fd127, [%rd70];
	setp.lt.f64 	%p57, %fd126, %fd127;
	selp.f64 	%fd307, %fd127, %fd126, %p57;
	add.s32 	%r282, %r282, 1024;
$L__BB5_43:
	setp.eq.s32 	%p58, %r42, 0;
	@%p58 bra 	$L__BB5_46;
	add.s32 	%r285, %r282, %r277;
	neg.s32 	%r284, %r42;
$L__BB5_45:
	.pragma "nounroll";
	mul.wide.u32 	%rd71, %r285, 8;
	add.s64 	%rd72, %rd2, %rd71;
	ld.global.f64 	%fd128, [%rd72];
	setp.lt.f64 	%p59, %fd307, %fd128;
	selp.f64 	%fd307, %fd128, %fd307, %p59;
	add.s32 	%r285, %r285, 256;
	add.s32 	%r284, %r284, 1;
	setp.ne.s32 	%p60, %r284, 0;
	@%p60 bra 	$L__BB5_45;
$L__BB5_46:
	// begin inline asm
	mov.u32 %r90, %laneid;
	// end inline asm
	mov.b64 	%rd73, %fd307;
	mov.b64 	{%r92, %r97}, %rd73;
	mov.b32 	%r98, 1;
	mov.b32 	%r139, 31;
	mov.b32 	%r140, -1;
	// begin inline asm
	shfl.sync.down.b32 %r91, %r92, %r98, %r139, %r140;
	// end inline asm
	// begin inline asm
	shfl.sync.down.b32 %r96, %r97, %r98, %r139, %r140;
	// end inline asm
	mov.b64 	%rd74, {%r91, %r96};
	mov.b64 	%fd129, %rd74;
	setp.gt.s32 	%p61, %r90, 30;
	setp.lt.f64 	%p62, %fd307, %fd129;
	selp.f64 	%fd130, %fd129, %fd307, %p62;
	selp.f64 	%fd131, %fd307, %fd130, %p61;
	mov.b64 	%rd75, %fd131;
	mov.b64 	{%r102, %r107}, %rd75;
	mov.b32 	%r108, 2;
	// begin inline asm
	shfl.sync.down.b32 %r101, %r102, %r108, %r139, %r140;
	// end inline asm
	// begin inline asm
	shfl.sync.down.b32 %r106, %r107, %r108, %r139, %r140;
	// end inline asm
	mov.b64 	%rd76, {%r101, %r106};
	mov.b64 	%fd132, %rd76;
	setp.gt.s32 	%p63, %r90, 29;
	setp.lt.f64 	%p64, %fd131, %fd132;
	selp.f64 	%fd133, %fd132, %fd131, %p64;
	selp.f64 	%fd134, %fd131, %fd133, %p63;
	mov.b64 	%rd77, %fd134;
	mov.b64 	{%r112, %r117}, %rd77;
	mov.b32 	%r118, 4;
	// begin inline asm
	shfl.sync.down.b32 %r111, %r112, %r118, %r139, %r140;
	// end inline asm
	// begin inline asm
	shfl.sync.down.b32 %r116, %r117, %r118, %r139, %r140;
	// end inline asm
	mov.b64 	%rd78, {%r111, %r116};
	mov.b64 	%fd135, %rd78;
	setp.gt.s32 	%p65, %r90, 27;
	setp.lt.f64 	%p66, %fd134, %fd135;
	selp.f64 	%fd136, %fd135, %fd134, %p66;
	selp.f64 	%fd137, %fd134, %fd136, %p65;
	mov.b64 	%rd79, %fd137;
	mov.b64 	{%r122, %r127}, %rd79;
	mov.b32 	%r128, 8;
	// begin inline asm
	shfl.sync.down.b32 %r121, %r122, %r128, %r139, %r140;
	// end inline asm
	// begin inline asm
	shfl.sync.down.b32 %r126, %r127, %r128, %r139, %r140;
	// end inline asm
	mov.b64 	%rd80, {%r121, %r126};
	mov.b64 	%fd138, %rd80;
	setp.gt.s32 	%p67, %r90, 23;
	setp.lt.f64 	%p68, %fd137, %fd138;
	selp.f64 	%fd139, %fd138, %fd137, %p68;
	selp.f64 	%fd140, %fd137, %fd139, %p67;
	mov.b64 	%rd81, %fd140;
	mov.b64 	{%r132, %r137}, %rd81;
	mov.b32 	%r138, 16;
	// begin inline asm
	shfl.sync.down.b32 %r131, %r132, %r138, %r139, %r140;
	// end inline asm
	// begin inline asm
	shfl.sync.down.b32 %r136, %r137, %r138, %r139, %r140;
	// end inline asm
	mov.b64 	%rd82, {%r131, %r136};
	mov.b64 	%fd141, %rd82;
	setp.gt.s32 	%p69, %r90, 15;
	setp.lt.f64 	%p70, %fd140, %fd141;
	selp.f64 	%fd38, %fd141, %fd140, %p70;
	selp.f64 	%fd308, %fd140, %fd38, %p69;
	setp.ne.s32 	%p71, %r90, 0;
	@%p71 bra 	$L__BB5_48;
	shr.u32 	%r141, %r21, 2;
	and.b32  	%r142, %r141, 248;
	mov.u32 	%r143, _ZZN3cub18CUB_300001_SM_10006detail6reduce28DeviceReduceSingleTileKernelINS2_10policy_hubIdjN4cuda3__47maximumIdEEE10Policy1000EN6thrust24THRUST_300001_SM_1000_NS10device_ptrIdEEPdjS8_ddNS5_3std3__410__identityEEEvT0_T1_T2_T3_T4_T6_E12temp_storage;
	add.s32 	%r144, %r143, %r142;
	st.shared.f64 	[%r144+8], %fd38;
$L__BB5_48:
	bar.sync 	0;
	setp.ne.s32 	%p72, %r21, 0;
	@%p72 bra 	$L__BB5_50;
	ld.shared.f64 	%fd142, [_ZZN3cub18CUB_300001_SM_10006detail6reduce28DeviceReduceSingleTileKernelINS2_10policy_hubIdjN4cuda3__47maximumIdEEE10Policy1000EN6thrust24THRUST_300001_SM_1000_NS10device_ptrIdEEPdjS8_ddNS5_3std3__410__identityEEEvT0_T1_T2_T3_T4_T6_E12temp_storage+16];
	setp.lt.f64 	%p73, %fd308, %fd142;
	selp.f64 	%fd143, %fd142, %fd308, %p73;
	ld.shared.f64 	%fd144, [_ZZN3cub18CUB_300001_SM_10006detail6reduce28DeviceReduceSingleTileKernelINS2_10policy_hubIdjN4cuda3__47maximumIdEEE10Policy1000EN6thrust24THRUST_300001_SM_1000_NS10device_ptrIdEEPdjS8_ddNS5_3std3__410__identityEEEvT0_T1_T2_T3_T4_T6_E12temp_storage+24];
	setp.lt.f64 	%p74, %fd143, %fd144;
	selp.f64 	%fd145, %fd144, %fd143, %p74;
	ld.shared.f64 	%fd146, [_ZZN3cub18CUB_300001_SM_10006detail6reduce28DeviceReduceSingleTileKernelINS2_10policy_hubIdjN4cuda3__47maximumIdEEE10Policy1000EN6thrust24THRUST_300001_SM_1000_NS10device_ptrIdEEPdjS8_ddNS5_3std3__410__identityEEEvT0_T1_T2_T3_T4_T6_E12temp_storage+32];
	setp.lt.f64 	%p75, %fd145, %fd146;
	selp.f64 	%fd147, %fd146, %fd145, %p75;
	ld.shared.f64 	%fd148, [_ZZN3cub18CUB_300001_SM_10006detail6reduce28DeviceReduceSingleTileKernelINS2_10policy_hubIdjN4cuda3__47maximumIdEEE10Policy1000EN6thrust24THRUST_300001_SM_1000_NS10device_ptrIdEEPdjS8_ddNS5_3std3__410__identityEEEvT0_T1_T2_T3_T4_T6_E12temp_storage+40];
	setp.lt.f64 	%p76, %fd147, %fd148;
	selp.f64 	%fd149, %fd148, %fd147, %p76;
	ld.shared.f64 	%fd150, [_ZZN3cub18CUB_300001_SM_10006detail6reduce28DeviceReduceSingleTileKernelINS2_10policy_hubIdjN4cuda3__47maximumIdEEE10Policy1000EN6thrust24THRUST_300001_SM_1000_NS10device_ptrIdEEPdjS8_ddNS5_3std3__410__identityEEEvT0_T1_T2_T3_T4_T6_E12temp_storage+48];
	setp.lt.f64 	%p77, %fd149, %fd150;
	selp.f64 	%fd151, %fd150, %fd149, %p77;
	ld.shared.f64 	%fd152, [_ZZN3cub18CUB_300001_SM_10006detail6reduce28DeviceReduceSingleTileKernelINS2_10policy_hubIdjN4cuda3__47maximumIdEEE10Policy1000EN6thrust24THRUST_300001_SM_1000_NS10device_ptrIdEEPdjS8_ddNS5_3std3__410__identityEEEvT0_T1_T2_T3_T4_T6_E12temp_storage+56];
	setp.lt.f64 	%p78, %fd151, %fd152;
	selp.f64 	%fd153, %fd152, %fd151, %p78;
	ld.shared.f64 	%fd154, [_ZZN3cub18CUB_300001_SM_10006detail6reduce28DeviceReduceSingleTileKernelINS2_10policy_hubIdjN4cuda3__47maximumIdEEE10Policy1000EN6thrust24THRUST_300001_SM_1000_NS10device_ptrIdEEPdjS8_ddNS5_3std3__410__identityEEEvT0_T1_T2_T3_T4_T6_E12temp_storage+64];
	setp.lt.f64 	%p79, %fd153, %fd154;
	selp.f64 	%fd308, %fd154, %fd153, %p79;
$L__BB5_50:
	mov.u32 	%r267, %tid.x;
	setp.ne.s32 	%p166, %r267, 0;
	@%p166 bra 	$L__BB5_52;
	setp.lt.f64 	%p167, %fd42, %fd308;
	selp.f64 	%fd286, %fd308, %fd42, %p167;
	st.global.f64 	[%rd1], %fd286;
$L__BB5_52:
	ret;

}
	// .globl	_ZN3cub18CUB_300001_SM_10006detail6reduce18DeviceReduceKernelINS2_10policy_hubIdjN4cuda3__47maximumIdEEE10Policy1000EN6thrust24THRUST_300001_SM_1000_NS10device_ptrIdEEjS8_dNS5_3std3__410__identityEEEvT0_PT3_T1_NS0_13GridEvenShareISL_EET2_T4_
.visible .entry _ZN3cub18CUB_300001_SM_10006detail6reduce18DeviceReduceKernelINS2_10policy_hubIdjN4cuda3__47maximumIdEEE10Policy1000EN6thrust24THRUST_300001_SM_1000_NS10device_ptrIdEEjS8_dNS5_3std3__410__identityEEEvT0_PT3_T1_NS0_13GridEvenShareISL_EET2_T4_(
	.param .align 8 .b8 _ZN3cub18CUB_300001_SM_10006detail6reduce18DeviceReduceKernelINS2_10policy_hubIdjN4cuda3__47maximumIdEEE10Policy1000EN6thrust24THRUST_300001_SM_1000_NS10device_ptrIdEEjS8_dNS5_3std3__410__identityEEEvT0_PT3_T1_NS0_13GridEvenShareISL_EET2_T4__param_0[8],
	.param .u64 .ptr .align 1 _ZN3cub18CUB_300001_SM_10006detail6reduce18DeviceReduceKernelINS2_10policy_hubIdjN4cuda3__47maximumIdEEE10Policy1000EN6thrust24THRUST_300001_SM_1000_NS10device_ptrIdEEjS8_dNS5_3std3__410__identityEEEvT0_PT3_T1_NS0_13GridEvenShareISL_EET2_T4__param_1,
	.param .u32 _ZN3cub18CUB_300001_SM_10006detail6reduce18DeviceReduceKernelINS2_10policy_hubIdjN4cuda3__47maximumIdEEE10Policy1000EN6thrust24THRUST_300001_SM_1000_NS10device_ptrIdEEjS8_dNS5_3std3__410__identityEEEvT0_PT3_T1_NS0_13GridEvenShareISL_EET2_T4__param_2,
	.param .align 4 .b8 _ZN3cub18CUB_300001_SM_10006detail6reduce18DeviceReduceKernelINS2_10policy_hubIdjN4cuda3__47maximumIdEEE10Policy1000EN6thrust24THRUST_300001_SM_1000_NS10device_ptrIdEEjS8_dNS5_3std3__410__identityEEEvT0_PT3_T1_NS0_13GridEvenShareISL_EET2_T4__param_3[40],
	.param .align 1 .b8 _ZN3cub18CUB_300001_SM_10006detail6reduce18DeviceReduceKernelINS2_10policy_hubIdjN4cuda3__47maximumIdEEE10Policy1000EN6thrust24THRUST_300001_SM_1000_NS10device_ptrIdEEjS8_dNS5_3std3__410__identityEEEvT0_PT3_T1_NS0_13GridEvenShareISL_EET2_T4__param_4[1],
	.param .align 1 .b8 _ZN3cub18CUB_300001_SM_10006detail6reduce18DeviceReduceKernelINS2_10policy_hubIdjN4cuda3__47maximumIdEEE10Policy1000EN6thrust24THRUST_300001_SM_1000_NS10device_ptrIdEEjS8_dNS5_3std3__410__identityEEEvT0_PT3_T1_NS0_13GridEvenShareISL_EET2_T4__param_5[1]
)
.maxntid 256
{
	.reg .pred 	%p<166>;
	.reg .b16 	%rs<4>;
	.reg .b32 	%r<354>;
	.reg .b64 	%rd<160>;
	.reg .b64 	%fd<305>;
	// demoted variable
	.shared .align 8 .b8 _ZZN3cub18CUB_300001_SM_10006detail6reduce18DeviceReduceKernelINS2_10policy_hubIdjN4cuda3__47maximumIdEEE10Policy1000EN6thrust24THRUST_300001_SM_1000_NS10device_ptrIdEEjS8_dNS5_3std3__410__identityEEEvT0_PT3_T1_NS0_13GridEvenShareISL_EET2_T4_E12temp_storage[80];
	ld.param.u32 	%r1, [_ZN3cub18CUB_300001_SM_10006detail6reduce18DeviceReduceKernelINS2_10policy_hubIdjN4cuda3__47maximumIdEEE10Policy1000EN6thrust24THRUST_300001_SM_1000_NS10device_ptrIdEEjS8_dNS5_3std3__410__identityEEEvT0_PT3_T1_NS0_13GridEvenShareISL_EET2_T4__param_3+20];
	ld.param.u32 	%r2, [_ZN3cub18CUB_300001_SM_10006detail6reduce18DeviceReduceKernelINS2_10policy_hubIdjN4cuda3__47maximumIdEEE10Policy1000EN6thrust24THRUST_300001_SM_1000_NS10device_ptrIdEEjS8_dNS5_3std3__410__identityEEEvT0_PT3_T1_NS0_13GridEvenShareISL_EET2_T4__param_3+24];
	ld.param.u64 	%rd3, [_ZN3cub18CUB_300001_SM_10006detail6reduce18DeviceReduceKernelINS2_10policy_hubIdjN4cuda3__47maximumIdEEE10Policy1000EN6thrust24THRUST_300001_SM_1000_NS10device_ptrIdEEjS8_dNS5_3std3__410__identityEEEvT0_PT3_T1_NS0_13GridEvenShareISL_EET2_T4__param_0];
	cvta.to.global.u64 	%rd1, %rd3;
	mov.u32 	%r3, %ctaid.x;
	shl.b32 	%r4, %r2, 11;
	shl.b32 	%r345, %r3, 11;
	sub.s32 	%r6, %r1, %r345;
	setp.gt.u32 	%p1, %r6, 2047;
	@%p1 bra 	$L__BB6_26;
	mov.u32 	%r7, %tid.x;
	setp.ge.u32 	%p79, %r7, %r6;
	mov.f64 	%fd293, 0d0000000000000000;
	mov.u32 	%r336, %r7;
	@%p79 bra 	$L__BB6_3;
	add.s32 	%r180, %r345, %r7;
	mul.wide.u32 	%rd76, %r180, 8;
	add.s64 	%rd77, %rd1, %rd76;
	ld.global.f64 	%fd293, [%rd77];
	add.s32 	%r336, %r7, 256;
$L__BB6_3:
	setp.ge.u32 	%p80, %r336, %r6;
	@%p80 bra 	$L__BB6_17;
	not.b32 	%r181, %r336;
	add.s32 	%r182, %r1, %r181;
	sub.s32 	%r183, %r182, %r345;
	shr.u32 	%r184, %r183, 8;
	add.s32 	%r10, %r184, 1;
	and.b32  	%r11, %r10, 15;
	setp.lt.u32 	%p81, %r183, 3840;
	@%p81 bra 	$L__BB6_8;
	or.b32  	%r335, %r336, 2048;
	add.s32 	%r334, %r336, %r345;
	and.b32  	%r185, %r10, 33554416;
	neg.s32 	%r333, %r185;
$L__BB6_6:
	.pragma "nounroll";
	mul.wide.u32 	%rd78, %r334, 8;
	add.s64 	%rd79, %rd1, %rd78;
	ld.global.f64 	%fd155, [%rd79];
	setp.lt.f64 	%p82, %fd293, %fd155;
	selp.f64 	%fd156, %fd155, %fd293, %p82;
	add.s32 	%r186, %r334, 256;
	mul.wide.u32 	%rd80, %r186, 8;
	add.s64 	%rd81, %rd1, %rd80;
	ld.global.f64 	%fd157, [%rd81];
	setp.lt.f64 	%p83, %fd156, %fd157;
	selp.f64 	%fd158, %fd157, %fd156, %p83;
	add.s32 	%r187, %r334, 512;
	mul.wide.u32 	%rd82, %r187, 8;
	add.s64 	%rd83, %rd1, %rd82;
	ld.global.f64 	%fd159, [%rd83];
	setp.lt.f64 	%p84, %fd158, %fd159;
	selp.f64 	%fd160, %fd159, %fd158, %p84;
	add.s32 	%r188, %r334, 768;
	mul.wide.u32 	%rd84, %r188, 8;
	add.s64 	%rd85, %rd1, %rd84;
	ld.global.f64 	%fd161, [%rd85];
	setp.lt.f64 	%p85, %fd160, %fd161;
	selp.f64 	%fd162, %fd161, %fd160, %p85;
	add.s32 	%r189, %r334, 1024;
	mul.wide.u32 	%rd86, %r189, 8;
	add.s64 	%rd87, %rd1, %rd86;
	ld.global.f64 	%fd163, [%rd87];
	setp.lt.f64 	%p86, %fd162, %fd163;
	selp.f64 	%fd164, %fd163, %fd162, %p86;
	add.s32 	%r190, %r334, 1280;
	mul.wide.u32 	%rd88, %r190, 8;
	add.s64 	%rd89, %rd1, %rd88;
	ld.global.f64 	%fd165, [%rd89];
	setp.lt.f64 	%p87, %fd164, %fd165;
	selp.f64 	%fd166, %fd165, %fd164, %p87;
	add.s32 	%r191, %r334, 1536;
	mul.wide.u32 	%rd90, %r191, 8;
	add.s64 	%rd91, %rd1, %rd90;
	ld.global.f64 	%fd167, [%rd91];
	setp.lt.f64 	%p88, %fd166, %fd167;
	selp.f64 	%fd168, %fd167, %fd166, %p88;
	add.s32 	%r192, %r334, 1792;
	mul.wide.u32 	%rd92, %r192, 8;
	add.s64 	%rd93, %rd1, %rd92;
	ld.global.f64 	%fd169, [%rd93];
	setp.lt.f64 	%p89, %fd168, %fd169;
	selp.f64 	%fd170, %fd169, %fd168, %p89;
	add.s32 	%r193, %r334, 2048;
	mul.wide.u32 	%rd94, %r193, 8;
	add.s64 	%rd95, %rd1, %rd94;
	ld.global.f64 	%fd171, [%rd95];
	setp.lt.f64 	%p90, %fd170, %fd171;
	selp.f64 	%fd172, %fd171, %fd170, %p90;
	add.s32 	%r194, %r334, 2304;
	mul.wide.u32 	%rd96, %r194, 8;
	add.s64 	%rd97, %rd1, %rd96;
	ld.global.f64 	%fd173, [%rd97];
	setp.lt.f64 	%p91, %fd172, %fd173;
	selp.f64 	%fd174, %fd173, %fd172, %p91;
	add.s32 	%r195, %r334, 2560;
	mul.wide.u32 	%rd98, %r195, 8;
	add.s64 	%rd99, %rd1, %rd98;
	ld.global.f64 	%fd175, [%rd99];
	setp.lt.f64 	%p92, %fd174, %fd175;
	selp.f64 	%fd176, %fd175, %fd174, %p92;
	add.s32 	%r196, %r334, 2816;
	mul.wide.u32 	%rd100, %r196, 8;
	add.s64 	%rd101, %rd1, %rd100;
	ld.global.f64 	%fd177, [%rd101];
	setp.lt.f64 	%p93, %fd176, %fd177;
	selp.f64 	%fd178, %fd177, %fd176, %p93;
	add.s32 	%r197, %r334, 3072;
	mul.wide.u32 	%rd102, %r197, 8;
	add.s64 	%rd103, %rd1, %rd102;
	ld.global.f64 	%fd179, [%rd103];
	setp.lt.f64 	%p94, %fd178, %fd179;
	selp.f64 	%fd180, %fd179, %fd178, %p94;
	add.s32 	%r198, %r334, 3328;
	mul.wide.u32 	%rd104, %r198, 8;
	add.s64 	%rd105, %rd1, %rd104;
	ld.global.f64 	%fd181, [%rd105];
	setp.lt.f64 	%p95, %fd180, %fd181;
	selp.f64 	%fd182, %fd181, %fd180, %p95;
	add.s32 	%r199, %r334, 3584;
	mul.wide.u32 	%rd106, %r199, 8;
	add.s64 	%rd107, %rd1, %rd106;
	ld.global.f64 	%fd183, [%rd107];
	setp.lt.f64 	%p96, %fd182, %fd183;
	selp.f64 	%fd184, %fd183, %fd182, %p96;
	add.s32 	%r200, %r334, 3840;
	mul.wide.u32 	%rd108, %r200, 8;
	add.s64 	%rd109, %rd1, %rd108;
	ld.global.f64 	%fd185, [%rd109];
	setp.lt.f64 	%p97, %fd184, %fd185;
	selp.f64 	%fd293, %fd185, %fd184, %p97;
	add.s32 	%r335, %r335, 4096;
	add.s32 	%r334, %r334, 4096;
	add.s32 	%r333, %r333, 16;
	setp.ne.s32 	%p98, %r333, 0;
	@%p98 bra 	$L__BB6_6;
	add.s32 	%r336, %r335, -2048;
$L__BB6_8:
	setp.eq.s32 	%p99, %r11, 0;
	@%p99 bra 	$L__BB6_17;
	and.b32  	%r23, %r10, 7;
	setp.lt.u32 	%p100, %r11, 8;
	@%p100 bra 	$L__BB6_11;
	add.s32 	%r201, %r345, %r336;
	mul.wide.u32 	%rd110, %r201, 8;
	add.s64 	%rd111, %rd1, %rd110;
	ld.global.f64 	%fd187, [%rd111];
	setp.lt.f64 	%p101, %fd293, %fd187;
	selp.f64 	%fd188, %fd187, %fd293, %p101;
	add.s32 	%r202, %r201, 256;
	mul.wide.u32 	%rd112, %r202, 8;
	add.s64 	%rd113, %rd1, %rd112;
	ld.global.f64 	%fd189, [%rd113];
	setp.lt.f64 	%p102, %fd188, %fd189;
	selp.f64 	%fd190, %fd189, %fd188, %p102;
	add.s32 	%r203, %r201, 512;
	mul.wide.u32 	%rd114, %r203, 8;
	add.s64 	%rd115, %rd1, %rd114;
	ld.global.f64 	%fd191, [%rd115];
	setp.lt.f64 	%p103, %fd190, %fd191;
	selp.f64 	%fd192, %fd191, %fd190, %p103;
	add.s32 	%r204, %r201, 768;
	mul.wide.u32 	%rd116, %r204, 8;
	add.s64 	%rd117, %rd1, %rd116;
	ld.global.f64 	%fd193, [%rd117];
	setp.lt.f64 	%p104, %fd192, %fd193;
	selp.f64 	%fd194, %fd193, %fd192, %p104;
	add.s32 	%r205, %r201, 1024;
	mul.wide.u32 	%rd118, %r205, 8;
	add.s64 	%rd119, %rd1, %rd118;
	ld.global.f64 	%fd195, [%rd119];
	setp.lt.f64 	%p105, %fd194, %fd195;
	selp.f64 	%fd196, %fd195, %fd194, %p105;
	add.s32 	%r206, %r201, 1280;
	mul.wide.u32 	%rd120, %r206, 8;
	add.s64 	%rd121, %rd1, %rd120;
	ld.global.f64 	%fd197, [%rd121];
	setp.lt.f64 	%p106, %fd196, %fd197;
	selp.f64 	%fd198, %fd197, %fd196, %p106;
	add.s32 	%r207, %r201, 1536;
	mul.wide.u32 	%rd122, %r207, 8;
	add.s64 	%rd123, %rd1, %rd122;
	ld.global.f64 	%fd199, [%rd123];
	setp.lt.f64 	%p107, %fd198, %fd199;
	selp.f64 	%fd200, %fd199, %fd198, %p107;
	add.s32 	%r208, %r201, 1792;
	mul.wide.u32 	%rd124, %r208, 8;
	add.s64 	%rd125, %rd1, %rd124;
	ld.global.f64 	%fd201, [%rd125];
	setp.lt.f64 	%p108, %fd200, %fd201;
	selp.f64 	%fd293, %fd201, %fd200, %p108;
	add.s32 	%r336, %r336, 2048;
$L__BB6_11:
	setp.eq.s32 	%p109, %r23, 0;
	@%p109 bra 	$L__BB6_17;
	and.b32  	%r26, %r10, 3;
	setp.lt.u32 	%p110, %r23, 4;
	@%p110 bra 	$L__BB6_14;
	add.s32 	%r209, %r345, %r336;
	mul.wide.u32 	%rd126, %r209, 8;
	add.s64 	%rd127, %rd1, %rd126;
	ld.global.f64 	%fd203, [%rd127];
	setp.lt.f64 	%p111, %fd293, %fd203;
	selp.f64 	%fd204, %fd203, %fd293, %p111;
	add.s32 	%r210, %r209, 256;
	mul.wide.u32 	%rd128, %r210, 8;
	add.s64 	%rd129, %rd1, %rd128;
	ld.global.f64 	%fd205, [%rd129];
	setp.lt.f64 	%p112, %fd204, %fd205;
	selp.f64 	%fd206, %fd205, %fd204, %p112;
	add.s32 	%r211, %r209, 512;
	mul.wide.u32 	%rd130, %r211, 8;
	add.s64 	%rd131, %rd1, %rd130;
	ld.global.f64 	%fd207, [%rd131];
	setp.lt.f64 	%p113, %fd206, %fd207;
	selp.f64 	%fd208, %fd207, %fd206, %p113;
	add.s32 	%r212, %r209, 768;
	mul.wide.u32 	%rd132, %r212, 8;
	add.s64 	%rd133, %rd1, %rd132;
	ld.global.f64 	%fd209, [%rd133];
	setp.lt.f64 	%p114, %fd208, %fd209;
	selp.f64 	%fd293, %fd209, %fd208, %p114;
	add.s32 	%r336, %r336, 1024;
$L__BB6_14:
	setp.eq.s32 	%p115, %r26, 0;
	@%p115 bra 	$L__BB6_17;
	add.s32 	%r340, %r336, %r345;
	neg.s32 	%r339, %r26;
$L__BB6_16:
	.pragma "nounroll";
	mul.wide.u32 	%rd134, %r340, 8;
	add.s64 	%rd135, %rd1, %rd134;
	ld.global.f64 	%fd210, [%rd135];
	setp.lt.f64 	%p116, %fd293, %fd210;
	selp.f64 	%fd293, %fd210, %fd293, %p116;
	add.s32 	%r340, %r340, 256;
	add.s32 	%r339, %r339, 1;
	setp.ne.s32 	%p117, %r339, 0;
	@%p117 bra 	$L__BB6_16;
$L__BB6_17:
	setp.lt.u32 	%p118, %r6, 256;
	@%p118 bra 	$L__BB6_22;
	// begin inline asm
	mov.u32 %r276, %laneid;
	// end inline asm
	mov.b64 	%rd146, %fd293;
	mov.b64 	{%r278, %r283}, %rd146;
	mov.b32 	%r284, 1;
	mov.b32 	%r325, 31;
	mov.b32 	%r326, -1;
	// begin inline asm
	shfl.sync.down.b32 %r277, %r278, %r284, %r325, %r326;
	// end inline asm
	// begin inline asm
	shfl.sync.down.b32 %r282, %r283, %r284, %r325, %r326;
	// end inline asm
	mov.b64 	%rd147, {%r277, %r282};
	mov.b64 	%fd258, %rd147;
	setp.gt.s32 	%p146, %r276, 30;
	setp.lt.f64 	%p147, %fd293, %fd258;
	selp.f64 	%fd259, %fd258, %fd293, %p147;
	selp.f64 	%fd260, %fd293, %fd259, %p146;
	mov.b64 	%rd148, %fd260;
	mov.b64 	{%r288, %r293}, %rd148;
	mov.b32 	%r294, 2;
	// begin inline asm
	shfl.sync.down.b32 %r287, %r288, %r294, %r325, %r326;
	// end inline asm
	// begin inline asm
	shfl.sync.down.b32 %r292, %r293, %r294, %r325, %r326;
	// end inline asm
	mov.b64 	%rd149, {%r287, %r292};
	mov.b64 	%fd261, %rd149;
	setp.gt.s32 	%p148, %r276, 29;
	setp.lt.f64 	%p149, %fd260, %fd261;
	selp.f64 	%fd262, %fd261, %fd260, %p149;
	selp.f64 	%fd263, %fd260, %fd262, %p148;
	mov.b64 	%rd150, %fd263;
	mov.b64 	{%r298, %r303}, %rd150;
	mov.b32 	%r304, 4;
	// begin inline asm
	shfl.sync.down.b32 %r297, %r298, %r304, %r325, %r326;
	// end inline asm
	// begin inline asm
	shfl.sync.down.b32 %r302, %r303, %r304, %r325, %r326;
	// end inline asm
	mov.b64 	%rd151, {%r297, %r302};
	mov.b64 	%fd264, %rd151;
	setp.gt.s32 	%p150, %r276, 27;
	setp.lt.f64 	%p151, %fd263, %fd264;
	selp.f64 	%fd265, %fd264, %fd263, %p151;
	selp.f64 	%fd266, %fd263, %fd265, %p150;
	mov.b64 	%rd152, %fd266;
	mov.b64 	{%r308, %r313}, %rd152;
	mov.b32 	%r314, 8;
	// begin inline asm
	shfl.sync.down.b32 %r307, %r308, %r314, %r325, %r326;
	// end inline asm
	// begin inline asm
	shfl.sync.down.b32 %r312, %r313, %r314, %r325, %r326;
	// end inline asm
	mov.b64 	%rd153, {%r307, %r312};
	mov.b64 	%fd267, %rd153;
	setp.gt.s32 	%p152, %r276, 23;
	setp.lt.f64 	%p153, %fd266, %fd267;
	selp.f64 	%fd268, %fd267, %fd266, %p153;
	selp.f64 	%fd269, %fd266, %fd268, %p152;
	mov.b64 	%rd154, %fd269;
	mov.b64 	{%r318, %r323}, %rd154;
	mov.b32 	%r324, 16;
	// begin inline asm
	shfl.sync.down.b32 %r317, %r318, %r324, %r325, %r326;
	// end inline asm
	// begin inline asm
	shfl.sync.down.b32 %r322, %r323, %r324, %r325, %r326;
	// end inline asm
	mov.b64 	%rd155, {%r317, %r322};
	mov.b64 	%fd270, %rd155;
	setp.gt.s32 	%p154, %r276, 15;
	setp.lt.f64 	%p155, %fd269, %fd270;
	selp.f64 	%fd16, %fd270, %fd269, %p155;
	selp.f64 	%fd304, %fd269, %fd16, %p154;
	setp.ne.s32 	%p156, %r276, 0;
	@%p156 bra 	$L__BB6_20;
	shr.u32 	%r327, %r7, 2;
	and.b32  	%r328, %r327, 248;
	mov.u32 	%r329, _ZZN3cub18CUB_300001_SM_10006detail6reduce18DeviceReduceKernelINS2_10policy_hubIdjN4cuda3__47maximumIdEEE10Policy1000EN6thrust24THRUST_300001_SM_1000_NS10device_ptrIdEEjS8_dNS5_3std3__410__identityEEEvT0_PT3_T1_NS0_13GridEvenShareISL_EET2_T4_E12temp_storage;
	add.s32 	%r330, %r329, %r328;
	st.shared.f64 	[%r330+8], %fd16;
$L__BB6_20:
	bar.sync 	0;
	setp.ne.s32 	%p157, %r7, 0;
	@%p157 bra 	$L__BB6_48;
	ld.shared.f64 	%fd271, [_ZZN3cub18CUB_300001_SM_10006detail6reduce18DeviceReduceKernelINS2_10policy_hubIdjN4cuda3__47maximumIdEEE10Policy1000EN6thrust24THRUST_300001_SM_1000_NS10device_ptrIdEEjS8_dNS5_3std3__410__identityEEEvT0_PT3_T1_NS0_13GridEvenShareISL_EET2_T4_E12temp_storage+16];
	setp.lt.f64 	%p158, %fd304, %fd271;
	selp.f64 	%fd272, %fd271, %fd304, %p158;
	ld.shared.f64 	%fd273, [_ZZN3cub18CUB_300001_SM_10006detail6reduce18DeviceReduceKernelINS2_10policy_hubIdjN4cuda3__47maximumIdEEE10Policy1000EN6thrust24THRUST_300001_SM_1000_NS10device_ptrIdEEjS8_dNS5_3std3__410__identityEEEvT0_PT3_T1_NS0_13GridEvenShareISL_EET2_T4_E12temp_storage+24];
	setp.lt.f64 	%p159, %fd272, %fd273;
	selp.f64 	%fd274, %fd273, %fd272, %p159;
	ld.shared.f64 	%fd275, [_ZZN3cub18CUB_300001_SM_10006detail6reduce18DeviceReduceKernelINS2_10policy_hubIdjN4cuda3__47maximumIdEEE10Policy1000EN6thrust24THRUST_300001_SM_1000_NS10device_ptrIdEEjS8_dNS5_3std3__410__identityEEEvT0_PT3_T1_NS0_13GridEvenShareISL_EET2_T4_E12temp_storage+32];
	setp.lt.f64 	%p160, %fd274, %fd275;
	selp.f64 	%fd276, %fd275, %fd274, %p160;
	ld.shared.f64 	%fd277, [_ZZN3cub18CUB_300001_SM_10006detail6reduce18DeviceReduceKernelINS2_10policy_hubIdjN4cuda3__47maximumIdEEE10Policy1000EN6thrust24THRUST_300001_SM_1000_NS10device_ptrIdEEjS8_dNS5_3std3__410__identityEEEvT0_PT3_T1_NS0_13GridEvenShareISL_EET2_T4_E12temp_storage+40];
	setp.lt.f64 	%p161, %fd276, %fd277;
	selp.f64 	%fd278, %fd277, %fd276, %p161;
	ld.shared.f64 	%fd279, [_ZZN3cub18CUB_300001_SM_10006detail6reduce18DeviceReduceKernelINS2_10policy_hubIdjN4cuda3__47maximumIdEEE10Policy1000EN6thrust24THRUST_300001_SM_1000_NS10device_ptrIdEEjS8_dNS5_3std3__410__identityEEEvT0_PT3_T1_NS0_13GridEvenShareISL_EET2_T4_E12temp_storage+48];
	setp.lt.f64 	%p162, %fd278, %fd279;
	selp.f64 	%fd280, %fd279, %fd278, %p162;
	ld.shared.f64 	%fd281, [_ZZN3cub18CUB_300001_SM_10006detail6reduce18DeviceReduceKernelINS2_10policy_hubIdjN4cuda3__47maximumIdEEE10Policy1000EN6thrust24THRUST_300001_SM_1000_NS10device_ptrIdEEjS8_dNS5_3std3__410__identityEEEvT0_PT3_T1_NS0_13GridEvenShareISL_EET2_T4_E12temp_storage+56];
	setp.lt.f64 	%p163, %fd280, %fd281;
	selp.f64 	%fd282, %fd281, %fd280, %p163;
	ld.shared.f64 	%fd283, [_ZZN3cub18CUB_300001_SM_10006detail6reduce18DeviceReduceKernelINS2_10policy_hubIdjN4cuda3__47maximumIdEEE10Policy1000EN6thrust24THRUST_300001_SM_1000_NS10device_ptrIdEEjS8_dNS5_3std3__410__identityEEEvT0_PT3_T1_NS0_13GridEvenShareISL_EET2_T4_E12temp_storage+64];
	setp.lt.f64 	%p164, %fd282, %fd283;
	selp.f64 	%fd304, %fd283, %fd282, %p164;
	bra.uni 	$L__BB6_48;
$L__BB6_22:
	// begin inline asm
	mov.u32 %r213, %laneid;
	// end inline asm
	and.b32  	%r264, %r7, 992;
	add.s32 	%r265, %r264, 32;
	setp.gt.u32 	%p119, %r265, %r6;
	not.b32 	%r266, %r264;
	add.s32 	%r267, %r6, %r266;
	selp.b32 	%r262, %r267, 31, %p119;
	mov.b64 	%rd136, %fd293;
	mov.b64 	{%r215, %r220}, %rd136;
	mov.b32 	%r221, 1;
	mov.b32 	%r263, -1;
	// begin inline asm
	shfl.sync.down.b32 %r214, %r215, %r221, %r262, %r263;
	// end inline asm
	// begin inline asm
	shfl.sync.down.b32 %r219, %r220, %r221, %r262, %r263;
	// end inline asm
	mov.b64 	%rd137, {%r214, %r219};
	mov.b64 	%fd211, %rd137;
	setp.lt.s32 	%p120, %r213, %r262;
	setp.lt.f64 	%p121, %fd293, %fd211;
	selp.f64 	%fd212, %fd211, %fd293, %p121;
	selp.f64 	%fd213, %fd212, %fd293, %p120;
	mov.b64 	%rd138, %fd213;
	mov.b64 	{%r225, %r230}, %rd138;
	mov.b32 	%r231, 2;
	// begin inline asm
	shfl.sync.down.b32 %r224, %r225, %r231, %r262, %r263;
	// end inline asm
	// begin inline asm
	shfl.sync.down.b32 %r229, %r230, %r231, %r262, %r263;
	// end inline asm
	mov.b64 	%rd139, {%r224, %r229};
	mov.b64 	%fd214, %rd139;
	add.s32 	%r268, %r213, 2;
	setp.gt.s32 	%p122, %r268, %r262;
	setp.lt.f64 	%p123, %fd213, %fd214;
	selp.f64 	%fd215, %fd214, %fd213, %p123;
	selp.f64 	%fd216, %fd213, %fd215, %p122;
	mov.b64 	%rd140, %fd216;
	mov.b64 	{%r235, %r240}, %rd140;
	mov.b32 	%r241, 4;
	// begin inline asm
	shfl.sync.down.b32 %r234, %r235, %r241, %r262, %r263;
	// end inline asm
	// begin inline asm
	shfl.sync.down.b32 %r239, %r240, %r241, %r262, %r263;
	// end inline asm
	mov.b64 	%rd141, {%r234, %r239};
	mov.b64 	%fd217, %rd141;
	add.s32 	%r269, %r213, 4;
	setp.gt.s32 	%p124, %r269, %r262;
	setp.lt.f64 	%p125, %fd216, %fd217;
	selp.f64 	%fd218, %fd217, %fd216, %p125;
	selp.f64 	%fd219, %fd216, %fd218, %p124;
	mov.b64 	%rd142, %fd219;
	mov.b64 	{%r245, %r250}, %rd142;
	mov.b32 	%r251, 8;
	// begin inline asm
	shfl.sync.down.b32 %r244, %r245, %r251, %r262, %r263;
	// end inline asm
	// begin inline asm
	shfl.sync.down.b32 %r249, %r250, %r251, %r262, %r263;
	// end inline asm
	mov.b64 	%rd143, {%r244, %r249};
	mov.b64 	%fd220, %rd143;
	add.s32 	%r270, %r213, 8;
	setp.gt.s32 	%p126, %r270, %r262;
	setp.lt.f64 	%p127, %fd219, %fd220;
	selp.f64 	%fd221, %fd220, %fd219, %p127;
	selp.f64 	%fd222, %fd219, %fd221, %p126;
	mov.b64 	%rd144, %fd222;
	mov.b64 	{%r255, %r260}, %rd144;
	mov.b32 	%r261, 16;
	// begin inline asm
	shfl.sync.down.b32 %r254, %r255, %r261, %r262, %r263;
	// end inline asm
	// begin inline asm
	shfl.sync.down.b32 %r259, %r260, %r261, %r262, %r263;
	// end inline asm
	mov.b64 	%rd145, {%r254, %r259};
	mov.b64 	%fd223, %rd145;
	add.s32 	%r271, %r213, 16;
	setp.gt.s32 	%p128, %r271, %r262;
	setp.lt.f64 	%p129, %fd222, %fd223;
	selp.f64 	%fd224, %fd223, %fd222, %p129;
	selp.f64 	%fd304, %fd222, %fd224, %p128;
	setp.ne.s32 	%p130, %r213, 0;
	@%p130 bra 	$L__BB6_24;
	shr.u32 	%r272, %r7, 2;
	and.b32  	%r273, %r272, 248;
	mov.u32 	%r274, _ZZN3cub18CUB_300001_SM_10006detail6reduce18DeviceReduceKernelINS2_10policy_hubIdjN4cuda3__47maximumIdEEE10Policy1000EN6thrust24THRUST_300001_SM_1000_NS10device_ptrIdEEjS8_dNS5_3std3__410__identityEEEvT0_PT3_T1_NS0_13GridEvenShareISL_EET2_T4_E12temp_storage;
	add.s32 	%r275, %r274, %r273;
	st.shared.f64 	[%r275+8], %fd304;
$L__BB6_24:
	bar.sync 	0;
	setp.ne.s32 	%p131, %r7, 0;
	@%p131 bra 	$L__BB6_48;
	setp.gt.u32 	%p132, %r6, 32;
	ld.shared.f64 	%fd225, [_ZZN3cub18CUB_300001_SM_10006detail6reduce18DeviceReduceKernelINS2_10policy_hubIdjN4cuda3__47maximumIdEEE10Policy1000EN6thrust24THRUST_300001_SM_1000_NS10device_ptrIdEEjS8_dNS5_3std3__410__identityEEEvT0_PT3_T1_NS0_13GridEvenShareISL_EET2_T4_E12temp_storage+16];
	setp.lt.f64 	%p133, %fd304, %fd225;
	selp.f64 	%fd227, %fd225, %fd304, %p133;
	selp.f64 	%fd228, %fd227, %fd304, %p132;
	setp.gt.u32 	%p134, %r6, 64;
	ld.shared.f64 	%fd230, [_ZZN3cub18CUB_300001_SM_10006detail6reduce18DeviceReduceKernelINS2_10policy_hubIdjN4cuda3__47maximumIdEEE10Policy1000EN6thrust24THRUST_300001_SM_1000_NS10device_ptrIdEEjS8_dNS5_3std3__410__identityEEEvT0_PT3_T1_NS0_13GridEvenShareISL_EET2_T4_E12temp_storage+24];
	setp.lt.f64 	%p135, %fd228, %fd230;
	selp.f64 	%fd232, %fd230, %fd228, %p135;
	selp.f64 	%fd233, %fd232, %fd228, %p134;
	setp.gt.u32 	%p136, %r6, 96;
	ld.shared.f64 	%fd235, [_ZZN3cub18CUB_300001_SM_10006detail6reduce18DeviceReduceKernelINS2_10policy_hubIdjN4cuda3__47maximumIdEEE10Policy1000EN6thrust24THRUST_300001_SM_1000_NS10device_ptrIdEEjS8_dNS5_3std3__410__identityEEEvT0_PT3_T1_NS0_13GridEvenShareISL_EET2_T4_E12temp_storage+32];
	setp.lt.f64 	%p137, %fd233, %fd235;
	selp.f64 	%fd237, %fd235, %fd233, %p137;
	selp.f64 	%fd238, %fd237, %fd233, %p136;
	setp.gt.u32 	%p138, %r6, 128;
	ld.shared.f64 	%fd240, [_ZZN3cub18CUB_300001_SM_10006detail6reduce18DeviceReduceKernelINS2_10policy_hubIdjN4cuda3__47maximumIdEEE10Policy1000EN6thrust24THRUST_300001_SM_1000_NS10device_ptrIdEEjS8_dNS5_3std3__410__identityEEEvT0_PT3_T1_NS0_13GridEvenShareISL_EET2_T4_E12temp_storage+40];
	setp.lt.f64 	%p139, %fd238, %fd240;
	selp.f64 	%fd242, %fd240, %fd238, %p139;
	selp.f64 	%fd243, %fd242, %fd238, %p138;
	setp.gt.u32 	%p140, %r6, 160;
	ld.shared.f64 	%fd245, [_ZZN3cub18CUB_300001_SM_10006detail6reduce18DeviceReduceKernelINS2_10policy_hubIdjN4cuda3__47maximumIdEEE10Policy1000EN6thrust24THRUST_300001_SM_1000_NS10device_ptrIdEEjS8_dNS5_3std3__410__identityEEEvT0_PT3_T1_NS0_13GridEvenShareISL_EET2_T4_E12temp_storage+48];
	setp.lt.f64 	%p141, %fd243, %fd245;
	selp.f64 	%fd247, %fd245, %fd243, %p141;
	selp.f64 	%fd248, %fd247, %fd243, %p140;
	setp.gt.u32 	%p142, %r6, 192;
	ld.shared.f64 	%fd250, [_ZZN3cub18CUB_300001_SM_10006detail6reduce18DeviceReduceKernelINS2_10policy_hubIdjN4cuda3__47maximumIdEEE10Policy1000EN6thrust24THRUST_300001_SM_1000_NS10device_ptrIdEEjS8_dNS5_3std3__410__identityEEEvT0_PT3_T1_NS0_13GridEvenShareISL_EET2_T4_E12temp_storage+56];
	setp.lt.f64 	%p143, %fd248, %fd250;
	selp.f64 	%fd252, %fd250, %fd248, %p143;
	selp.f64 	%fd253, %fd252, %fd248, %p142;
	setp.gt.u32 	%p144, %r6, 224;
	ld.shared.f64 	%fd255, [_ZZN3cub18CUB_300001_SM_10006detail6reduce18DeviceReduceKernelINS2_10policy_hubIdjN4cuda3__47maximumIdEEE10Policy1000EN6thrust24THRUST_300001_SM_1000_NS10device_ptrIdEEjS8_dNS5_3std3__410__identityEEEvT0_PT3_T1_NS0_13GridEvenShareISL_EET2_T4_E12temp_storage+64];
	setp.lt.f64 	%p145, %fd253, %fd255;
	selp.f64 	%fd257, %fd255, %fd253, %p145;
	selp.f64 	%fd304, %fd257, %fd253, %p144;
	bra.uni 	$L__BB6_48;
$L__BB6_26:
	mov.u32 	%r35, %tid.x;
	add.s32 	%r72, %r35, %r345;
	mul.wide.u32 	%rd4, %r72, 8;
	add.s64 	%rd5, %rd1, %rd4;
	ld.global.f64 	%fd41, [%rd5];
	ld.global.f64 	%fd42, [%rd5+2048];
	ld.global.f64 	%fd43, [%rd5+4096];
	ld.global.f64 	%fd44, [%rd5+6144];
	ld.global.f64 	%fd45, [%rd5+8192];
	ld.global.f64 	%fd46, [%rd5+10240];
	ld.global.f64 	%fd47, [%rd5+12288];
	ld.global.f64 	%fd48, [%rd5+14336];
	setp.lt.f64 	%p2, %fd41, %fd42;
	selp.f64 	%fd49, %fd42, %fd41, %p2;
	setp.lt.f64 	%p3, %fd49, %fd43;
	selp.f64 	%fd50, %fd43, %fd49, %p3;
	setp.lt.f64 	%p4, %fd50, %fd44;
	selp.f64 	%fd51, %fd44, %fd50, %p4;
	setp.lt.f64 	%p5, %fd51, %fd45;
	selp.f64 	%fd52, %fd45, %fd51, %p5;
	setp.lt.f64 	%p6, %fd52, %fd46;
	selp.f64 	%fd53, %fd46, %fd52, %p6;
	setp.lt.f64 	%p7, %fd53, %fd47;
	selp.f64 	%fd54, %fd47, %fd53, %p7;
	setp.lt.f64 	%p8, %fd54, %fd48;
	selp.f64 	%fd303, %fd48, %fd54, %p8;
	setp.lt.u32 	%p9, %r6, %r4;
	@%p9 bra 	$L__BB6_44;
	add.s32 	%r36, %r4, %r345;
	not.b32 	%r74, %r35;
	add.s32 	%r75, %r74, %r1;
	sub.s32 	%r76, %r75, %r4;
	sub.s32 	%r342, %r76, %r345;
	add.s32 	%r77, %r36, %r35;
	add.s32 	%r341, %r77, 2048;
	mov.b32 	%r344, 0;
	mov.u32 	%r343, %r36;
$L__BB6_28:
	shl.b32 	%r78, %r2, 11;
	add.s32 	%r345, %r345, %r78;
	add.s32 	%r79, %r1, -2048;
	setp.gt.u32 	%p10, %r345, %r79;
	@%p10 bra 	$L__BB6_30;
	add.s32 	%r80, %r35, %r345;
	mul.wide.u32 	%rd6, %r80, 8;
	add.s64 	%rd7, %rd1, %rd6;
	ld.global.f64 	%fd55, [%rd7];
	ld.global.f64 	%fd56, [%rd7+2048];
	ld.global.f64 	%fd57, [%rd7+4096];
	ld.global.f64 	%fd58, [%rd7+6144];
	ld.global.f64 	%fd59, [%rd7+8192];
	ld.global.f64 	%fd60, [%rd7+10240];
	ld.global.f64 	%fd61, [%rd7+12288];
	ld.global.f64 	%fd62, [%rd7+14336];
	setp.lt.f64 	%p11, %fd303, %fd55;
	selp.f64 	%fd63, %fd55, %fd303, %p11;
	setp.lt.f64 	%p12, %fd63, %fd56;
	selp.f64 	%fd64, %fd56, %fd63, %p12;
	setp.lt.f64 	%p13, %fd64, %fd57;
	selp.f64 	%fd65, %fd57, %fd64, %p13;
	setp.lt.f64 	%p14, %fd65, %fd58;
	selp.f64 	%fd66, %fd58, %fd65, %p14;
	setp.lt.f64 	%p15, %fd66, %fd59;
	selp.f64 	%fd67, %fd59, %fd66, %p15;
	setp.lt.f64 	%p16, %fd67, %fd60;
	selp.f64 	%fd68, %fd60, %fd67, %p16;
	setp.lt.f64 	%p17, %fd68, %fd61;
	selp.f64 	%fd69, %fd61, %fd68, %p17;
	setp.lt.f64 	%p18, %fd69, %fd62;
	selp.f64 	%fd303, %fd62, %fd69, %p18;
	sub.s32 	%r81, %r1, %r345;
	shl.b32 	%r82, %r2, 11;
	setp.lt.u32 	%p19, %r81, %r82;
	add.s32 	%r344, %r344, 1;
	add.s32 	%r343, %r343, %r82;
	sub.s32 	%r342, %r342, %r82;
	add.s32 	%r341, %r341, %r82;
	@%p19 bra 	$L__BB6_44;
	bra.uni 	$L__BB6_28;
$L__BB6_30:
	setp.le.u32 	%p20, %r1, %r345;
	sub.s32 	%r83, %r1, %r345;
	setp.ge.s32 	%p21, %r35, %r83;
	or.pred  	%p22, %p20, %p21;
	@%p22 bra 	$L__BB6_44;
	not.b32 	%r85, %r35;
	add.s32 	%r86, %r1, %r85;
	sub.s32 	%r87, %r86, %r36;
	mul.lo.s32 	%r88, %r2, %r344;
	shl.b32 	%r89, %r88, 11;
	sub.s32 	%r90, %r87, %r89;
	shr.u32 	%r91, %r90, 8;
	add.s32 	%r49, %r91, 1;
	and.b32  	%r50, %r49, 15;
	setp.lt.u32 	%p23, %r90, 3840;
	mov.u32 	%r350, %r35;
	@%p23 bra 	$L__BB6_35;
	or.b32  	%r348, %r35, 2048;
	shr.u32 	%r92, %r342, 8;
	add.s32 	%r93, %r92, 1;
	and.b32  	%r94, %r93, 33554416;
	neg.s32 	%r346, %r94;
$L__BB6_33:
	.pragma "nounroll";
	add.s32 	%r95, %r341, -2048;
	mul.wide.u32 	%rd8, %r95, 8;
	add.s64 	%rd9, %rd1, %rd8;
	ld.global.f64 	%fd71, [%rd9];
	setp.lt.f64 	%p24, %fd303, %fd71;
	selp.f64 	%fd72, %fd71, %fd303, %p24;
	add.s32 	%r96, %r341, -1792;
	mul.wide.u32 	%rd10, %r96, 8;
	add.s64 	%rd11, %rd1, %rd10;
	ld.global.f64 	%fd73, [%rd11];
	setp.lt.f64 	%p25, %fd72, %fd73;
	selp.f64 	%fd74, %fd73, %fd72, %p25;
	add.s32 	%r97, %r341, -1536;
	mul.wide.u32 	%rd12, %r97, 8;
	add.s64 	%rd13, %rd1, %rd12;
	ld.global.f64 	%fd75, [%rd13];
	setp.lt.f64 	%p26, %fd74, %fd75;
	selp.f64 	%fd76, %fd75, %fd74, %p26;
	add.s32 	%r98, %r341, -1280;
	mul.wide.u32 	%rd14, %r98, 8;
	add.s64 	%rd15, %rd1, %rd14;
	ld.global.f64 	%fd77, [%rd15];
	setp.lt.f64 	%p27, %fd76, %fd77;
	selp.f64 	%fd78, %fd77, %fd76, %p27;
	add.s32 	%r99, %r341, -1024;
	mul.wide.u32 	%rd16, %r99, 8;
	add.s64 	%rd17, %rd1, %rd16;
	ld.global.f64 	%fd79, [%rd17];
	setp.lt.f64 	%p28, %fd78, %fd79;
	selp.f64 	%fd80, %fd79, %fd78, %p28;
	add.s32 	%r100, %r341, -768;
	mul.wide.u32 	%rd18, %r100, 8;
	add.s64 	%rd19, %rd1, %rd18;
	ld.global.f64 	%fd81, [%rd19];
	setp.lt.f64 	%p29, %fd80, %fd81;
	selp.f64 	%fd82, %fd81, %fd80, %p29;
	add.s32 	%r101, %r341, -512;
	mul.wide.u32 	%rd20, %r101, 8;
	add.s64 	%rd21, %rd1, %rd20;
	ld.global.f64 	%fd83, [%rd21];
	setp.lt.f64 	%p30, %fd82, %fd83;
	selp.f64 	%fd84, %fd83, %fd82, %p30;
	add.s32 	%r102, %r341, 1792;
	add.s32 	%r103, %r341, -256;
	mul.wide.u32 	%rd22, %r103, 8;
	add.s64 	%rd23, %rd1, %rd22;
	ld.global.f64 	%fd85, [%rd23];
	setp.lt.f64 	%p31, %fd84, %fd85;
	selp.f64 	%fd86, %fd85, %fd84, %p31;
	mul.wide.u32 	%rd24, %r341, 8;
	add.s64 	%rd25, %rd1, %rd24;
	ld.global.f64 	%fd87, [%rd25];
	setp.lt.f64 	%p32, %fd86, %fd87;
	selp.f64 	%fd88, %fd87, %fd86, %p32;
	add.s32 	%r104, %r341, 256;
	mul.wide.u32 	%rd26, %r104, 8;
	add.s64 	%rd27, %rd1, %rd26;
	ld.global.f64 	%fd89, [%rd27];
	setp.lt.f64 	%p33, %fd88, %fd89;
	selp.f64 	%fd90, %fd89, %fd88, %p33;
	add.s32 	%r105, %r341, 512;
	mul.wide.u32 	%rd28, %r105, 8;
	add.s64 	%rd29, %rd1, %rd28;
	ld.global.f64 	%fd91, [%rd29];
	setp.lt.f64 	%p34, %fd90, %fd91;
	selp.f64 	%fd92, %fd91, %fd90, %p34;
	add.s32 	%r106, %r341, 768;
	mul.wide.u32 	%rd30, %r106, 8;
	add.s64 	%rd31, %rd1, %rd30;
	ld.global.f64 	%fd93, [%rd31];
	setp.lt.f64 	%p35, %fd92, %fd93;
	selp.f64 	%fd94, %fd93, %fd92, %p35;
	add.s32 	%r107, %r341, 1024;
	mul.wide.u32 	%rd32, %r107, 8;
	add.s64 	%rd33, %rd1, %rd32;
	ld.global.f64 	%fd95, [%rd33];
	setp.lt.f64 	%p36, %fd94, %fd95;
	selp.f64 	%fd96, %fd95, %fd94, %p36;
	add.s32 	%r108, %r341, 1280;
	mul.wide.u32 	%rd34, %r108, 8;
	add.s64 	%rd35, %rd1, %rd34;
	ld.global.f64 	%fd97, [%rd35];
	setp.lt.f64 	%p37, %fd96, %fd97;
	selp.f64 	%fd98, %fd97, %fd96, %p37;
	add.s32 	%r109, %r341, 1536;
	mul.wide.u32 	%rd36, %r109, 8;
	add.s64 	%rd37, %rd1, %rd36;
	ld.global.f64 	%fd99, [%rd37];
	setp.lt.f64 	%p38, %fd98, %fd99;
	selp.f64 	%fd100, %fd99, %fd98, %p38;
	mul.wide.u32 	%rd38, %r102, 8;
	add.s64 	%rd39, %rd1, %rd38;
	ld.global.f64 	%fd101, [%rd39];
	setp.lt.f64 	%p39, %fd100, %fd101;
	selp.f64 	%fd303, %fd101, %fd100, %p39;
	add.s32 	%r348, %r348, 4096;
	add.s32 	%r341, %r341, 4096;
	add.s32 	%r346, %r346, 16;
	setp.ne.s32 	%p40, %r346, 0;
	@%p40 bra 	$L__BB6_33;
	add.s32 	%r350, %r348, -2048;
$L__BB6_35:
	setp.eq.s32 	%p41, %r50, 0;
	@%p41 bra 	$L__BB6_44;
	and.b32  	%r61, %r49, 7;
	setp.lt.u32 	%p42, %r50, 8;
	@%p42 bra 	$L__BB6_38;
	add.s32 	%r110, %r350, %r345;
	mul.wide.u32 	%rd40, %r110, 8;
	add.s64 	%rd41, %rd1, %rd40;
	ld.global.f64 	%fd103, [%rd41];
	setp.lt.f64 	%p43, %fd303, %fd103;
	selp.f64 	%fd104, %fd103, %fd303, %p43;
	add.s32 	%r111, %r110, 256;
	mul.wide.u32 	%rd42, %r111, 8;
	add.s64 	%rd43, %rd1, %rd42;
	ld.global.f64 	%fd105, [%rd43];
	setp.lt.f64 	%p44, %fd104, %fd105;
	selp.f64 	%fd106, %fd105, %fd104, %p44;
	add.s32 	%r112, %r110, 512;
	mul.wide.u32 	%rd44, %r112, 8;
	add.s64 	%rd45, %rd1, %rd44;
	ld.global.f64 	%fd107, [%rd45];
	setp.lt.f64 	%p45, %fd106, %fd107;
	selp.f64 	%fd108, %fd107, %fd106, %p45;
	add.s32 	%r113, %r110, 768;
	mul.wide.u32 	%rd46, %r113, 8;
	add.s64 	%rd47, %rd1, %rd46;
	ld.global.f64 	%fd109, [%rd47];
	setp.lt.f64 	%p46, %fd108, %fd109;
	selp.f64 	%fd110, %fd109, %fd108, %p46;
	add.s32 	%r114, %r110, 1024;
	mul.wide.u32 	%rd48, %r114, 8;
	add.s64 	%rd49, %rd1, %rd48;
	ld.global.f64 	%fd111, [%rd49];
	setp.lt.f64 	%p47, %fd110, %fd111;
	selp.f64 	%fd112, %fd111, %fd110, %p47;
	add.s32 	%r115, %r110, 1280;
	mul.wide.u32 	%rd50, %r115, 8;
	add.s64 	%rd51, %rd1, %rd50;
	ld.global.f64 	%fd113, [%rd51];
	setp.lt.f64 	%p48, %fd112, %fd113;
	selp.f64 	%fd114, %fd113, %fd112, %p48;
	add.s32 	%r116, %r110, 1536;
	mul.wide.u32 	%rd52, %r116, 8;
	add.s64 	%rd53, %rd1, %rd52;
	ld.global.f64 	%fd115, [%rd53];
	setp.lt.f64 	%p49, %fd114, %fd115;
	selp.f64 	%fd116, %fd115, %fd114, %p49;
	add.s32 	%r117, %r110, 1792;
	mul.wide.u32 	%rd54, %r117, 8;
	add.s64 	%rd55, %rd1, %rd54;
	ld.global.f64 	%fd117, [%rd55];
	setp.lt.f64 	%p50, %fd116, %fd117;
	selp.f64 	%fd303, %fd117, %fd116, %p50;
	add.s32 	%r350, %r350, 2048;
$L__BB6_38:
	setp.eq.s32 	%p51, %r61, 0;
	@%p51 bra 	$L__BB6_44;
	setp.lt.u32 	%p52, %r61, 4;
	@%p52 bra 	$L__BB6_41;
	add.s32 	%r118, %r350, %r345;
	mul.wide.u32 	%rd56, %r118, 8;
	add.s64 	%rd57, %rd1, %rd56;
	ld.global.f64 	%fd119, [%rd57];
	setp.lt.f64 	%p53, %fd303, %fd119;
	selp.f64 	%fd120, %fd119, %fd303, %p53;
	add.s32 	%r119, %r118, 256;
	mul.wide.u32 	%rd58, %r119, 8;
	add.s64 	%rd59, %rd1, %rd58;
	ld.global.f64 	%fd121, [%rd59];
	setp.lt.f64 	%p54, %fd120, %fd121;
	selp.f64 	%fd122, %fd121, %fd120, %p54;
	add.s32 	%r120, %r118, 512;
	mul.wide.u32 	%rd60, %r120, 8;
	add.s64 	%rd61, %rd1, %rd60;
	ld.global.f64 	%fd123, [%rd61];
	setp.lt.f64 	%p55, %fd122, %fd123;
	selp.f64 	%fd124, %fd123, %fd122, %p55;
	add.s32 	%r121, %r118, 768;
	mul.wide.u32 	%rd62, %r121, 8;
	add.s64 	%rd63, %rd1, %rd62;
	ld.global.f64 	%fd125, [%rd63];
	setp.lt.f64 	%p56, %fd124, %fd125;
	selp.f64 	%fd303, %fd125, %fd124, %p56;
	add.s32 	%r350, %r350, 1024;
$L__BB6_41:
	and.b32  	%r122, %r49, 3;
	setp.eq.s32 	%p57, %r122, 0;
	@%p57 bra 	$L__BB6_44;
	add.s32 	%r353, %r350, %r343;
	cvt.u16.u32 	%rs1, %r342;
	shr.u16 	%rs2, %rs1, 8;
	add.s16 	%rs3, %rs2, 1;
	cvt.u32.u16 	%r123, %rs3;
	and.b32  	%r124, %r123, 3;
	neg.s32 	%r352, %r124;
$L__BB6_43:
	.pragma "nounroll";
	mul.wide.u32 	%rd64, %r353, 8;
	add.s64 	%rd65, %rd1, %rd64;
	ld.global.f64 	%fd126, [%rd65];
	setp.lt.f64 	%p58, %fd303, %fd126;
	selp.f64 	%fd303, %fd126, %fd303, %p58;
	add.s32 	%r353, %r353, 256;
	add.s32 	%r352, %r352, 1;
	setp.ne.s32 	%p59, %r352, 0;
	@%p59 bra 	$L__BB6_43;
$L__BB6_44:
	// begin inline asm
	mov.u32 %r125, %laneid;
	// end inline asm
	mov.b64 	%rd66, %fd303;
	mov.b64 	{%r127, %r132}, %rd66;
	mov.b32 	%r133, 1;
	mov.b32 	%r174, 31;
	mov.b32 	%r175, -1;
	// begin inline asm
	shfl.sync.down.b32 %r126, %r127, %r133, %r174, %r175;
	// end inline asm
	// begin inline asm
	shfl.sync.down.b32 %r131, %r132, %r133, %r174, %r175;
	// end inline asm
	mov.b64 	%rd67, {%r126, %r131};
	mov.b64 	%fd127, %rd67;
	setp.gt.s32 	%p60, %r125, 30;
	setp.lt.f64 	%p61, %fd303, %fd127;
	selp.f64 	%fd128, %fd127, %fd303, %p61;
	selp.f64 	%fd129, %fd303, %fd128, %p60;
	mov.b64 	%rd68, %fd129;
	mov.b64 	{%r137, %r142}, %rd68;
	mov.b32 	%r143, 2;
	// begin inline asm
	shfl.sync.down.b32 %r136, %r137, %r143, %r174, %r175;
	// end inline asm
	// begin inline asm
	shfl.sync.down.b32 %r141, %r142, %r143, %r174, %r175;
	// end inline asm
	mov.b64 	%rd69, {%r136, %r141};
	mov.b64 	%fd130, %rd69;
	setp.gt.s32 	%p62, %r125, 29;
	setp.lt.f64 	%p63, %fd129, %fd130;
	selp.f64 	%fd131, %fd130, %fd129, %p63;
	selp.f64 	%fd132, %fd129, %fd131, %p62;
	mov.b64 	%rd70, %fd132;
	mov.b64 	{%r147, %r152}, %rd70;
	mov.b32 	%r153, 4;
	// begin inline asm
	shfl.sync.down.b32 %r146, %r147, %r153, %r174, %r175;
	// end inline asm
	// begin inline asm
	shfl.sync.down.b32 %r151, %r152, %r153, %r174, %r175;
	// end inline asm
	mov.b64 	%rd71, {%r146, %r151};
	mov.b64 	%fd133, %rd71;
	setp.gt.s32 	%p64, %r125, 27;
	setp.lt.f64 	%p65, %fd132, %fd133;
	selp.f64 	%fd134, %fd133, %fd132, %p65;
	selp.f64 	%fd135, %fd132, %fd134, %p64;
	mov.b64 	%rd72, %fd135;
	mov.b64 	{%r157, %r162}, %rd72;
	mov.b32 	%r163, 8;
	// begin inline asm
	shfl.sync.down.b32 %r156, %r157, %r163, %r174, %r175;
	// end inline asm
	// begin inline asm
	shfl.sync.down.b32 %r161, %r162, %r163, %r174, %r175;
	// end inline asm
	mov.b64 	%rd73, {%r156, %r161};
	mov.b64 	%fd136, %rd73;
	setp.gt.s32 	%p66, %r125, 23;
	setp.lt.f64 	%p67, %fd135, %fd136;
	selp.f64 	%fd137, %fd136, %fd135, %p67;
	selp.f64 	%fd138, %fd135, %fd137, %p66;
	mov.b64 	%rd74, %fd138;
	mov.b64 	{%r167, %r172}, %rd74;
	mov.b32 	%r173, 16;
	// begin inline asm
	shfl.sync.down.b32 %r166, %r167, %r173, %r174, %r175;
	// end inline asm
	// begin inline asm
	shfl.sync.down.b32 %r171, %r172, %r173, %r174, %r175;
	// end inline asm
	mov.b64 	%rd75, {%r166, %r171};
	mov.b64 	%fd139, %rd75;
	setp.gt.s32 	%p68, %r125, 15;
	setp.lt.f64 	%p69, %fd138, %fd139;
	selp.f64 	%fd37, %fd139, %fd138, %p69;
	selp.f64 	%fd304, %fd138, %fd37, %p68;
	setp.ne.s32 	%p70, %r125, 0;
	@%p70 bra 	$L__BB6_46;
	shr.u32 	%r176, %r35, 2;
	and.b32  	%r177, %r176, 248;
	mov.u32 	%r178, _ZZN3cub18CUB_300001_SM_10006detail6reduce18DeviceReduceKernelINS2_10policy_hubIdjN4cuda3__47maximumIdEEE10Policy1000EN6thrust24THRUST_300001_SM_1000_NS10device_ptrIdEEjS8_dNS5_3std3__410__identityEEEvT0_PT3_T1_NS0_13GridEvenShareISL_EET2_T4_E12temp_storage;
	add.s32 	%r179, %r178, %r177;
	st.shared.f64 	[%r179+8], %fd37;
$L__BB6_46:
	bar.sync 	0;
	setp.ne.s32 	%p71, %r35, 0;
	@%p71 bra 	$L__BB6_48;
	ld.shared.f64 	%fd140, [_ZZN3cub18CUB_300001_SM_10006detail6reduce18DeviceReduceKernelINS2_10policy_hubIdjN4cuda3__47maximumIdEEE10Policy1000EN6thrust24THRUST_300001_SM_1000_NS10device_ptrIdEEjS8_dNS5_3std3__410__identityEEEvT0_PT3_T1_NS0_13GridEvenShareISL_EET2_T4_E12temp_storage+16];
	setp.lt.f64 	%p72, %fd304, %fd140;
	selp.f64 	%fd141, %fd140, %fd304, %p72;
	ld.shared.f64 	%fd142, [_ZZN3cub18CUB_300001_SM_10006detail6reduce18DeviceReduceKernelINS2_10policy_hubIdjN4cuda3__47maximumIdEEE10Policy1000EN6thrust24THRUST_300001_SM_1000_NS10device_ptrIdEEjS8_dNS5_3std3__410__identityEEEvT0_PT3_T1_NS0_13GridEvenShareISL_EET2_T4_E12temp_storage+24];
	setp.lt.f64 	%p73, %fd141, %fd142;
	selp.f64 	%fd143, %fd142, %fd141, %p73;
	ld.shared.f64 	%fd144, [_ZZN3cub18CUB_300001_SM_10006detail6reduce18DeviceReduceKernelINS2_10policy_hubIdjN4cuda3__47maximumIdEEE10Policy1000EN6thrust24THRUST_300001_SM_1000_NS10device_ptrIdEEjS8_dNS5_3std3__410__identityEEEvT0_PT3_T1_NS0_13GridEvenShareISL_EET2_T4_E12temp_storage+32];
	setp.lt.f64 	%p74, %fd143, %fd144;
	selp.f64 	%fd145, %fd144, %fd143, %p74;
	ld.shared.f64 	%fd146, [_ZZN3cub18CUB_300001_SM_10006detail6reduce18DeviceReduceKernelINS2_10policy_hubIdjN4cuda3__47maximumIdEEE10Policy1000EN6thrust24THRUST_300001_SM_1000_NS10device_ptrIdEEjS8_dNS5_3std3__410__identityEEEvT0_PT3_T1_NS0_13GridEvenShareISL_EET2_T4_E12temp_storage+40];
	setp.lt.f64 	%p75, %fd145, %fd146;
	selp.f64 	%fd147, %fd146, %fd145, %p75;
	ld.shared.f64 	%fd148, [_ZZN3cub18CUB_300001_SM_10006detail6reduce18DeviceReduceKernelINS2_10policy_hubIdjN4cuda3__47maximumIdEEE10Policy1000EN6thrust24THRUST_300001_SM_1000_NS10device_ptrIdEEjS8_dNS5_3std3__410__identityEEEvT0_PT3_T1_NS0_13GridEvenShareISL_EET2_T4_E12temp_storage+48];
	setp.lt.f64 	%p76, %fd147, %fd148;
	selp.f64 	%fd149, %fd148, %fd147, %p76;
	ld.shared.f64 	%fd150, [_ZZN3cub18CUB_300001_SM_10006detail6reduce18DeviceReduceKernelINS2_10policy_hubIdjN4cuda3__47maximumIdEEE10Policy1000EN6thrust24THRUST_300001_SM_1000_NS10device_ptrIdEEjS8_dNS5_3std3__410__identityEEEvT0_PT3_T1_NS0_13GridEvenShareISL_EET2_T4_E12temp_storage+56];
	setp.lt.f64 	%p77, %fd149, %fd150;
	selp.f64 	%fd151, %fd150, %fd149, %p77;
	ld.shared.f64 	%fd152, [_ZZN3cub18CUB_300001_SM_10006detail6reduce18DeviceReduceKernelINS2_10policy_hubIdjN4cuda3__47maximumIdEEE10Policy1000EN6thrust24THRUST_300001_SM_1000_NS10device_ptrIdEEjS8_dNS5_3std3__410__identityEEEvT0_PT3_T1_NS0_13GridEvenShareISL_EET2_T4_E12temp_storage+64];
	setp.lt.f64 	%p78, %fd151, %fd152;
	selp.f64 	%fd304, %fd152, %fd151, %p78;
$L__BB6_48:
	mov.u32 	%r331, %tid.x;
	setp.ne.s32 	%p165, %r331, 0;
	@%p165 bra 	$L__BB6_50;
	ld.param.u64 	%rd159, [_ZN3cub18CUB_300001_SM_10006detail6reduce18DeviceReduceKernelINS2_10policy_hubIdjN4cuda3__47maximumIdEEE10Policy1000EN6thrust24THRUST_300001_SM_1000_NS10device_ptrIdEEjS8_dNS5_3std3__410__identityEEEvT0_PT3_T1_NS0_13GridEvenShareISL_EET2_T4__param_1];
	cvta.to.global.u64 	%rd156, %rd159;
	mul.wide.u32 	%rd157, %r3, 8;
	add.s64 	%rd158, %rd156, %rd157;
	st.global.f64 	[%rd158], %fd304;
$L__BB6_50:
	ret;

}
	// .globl	_ZN3cub18CUB_300001_SM_10006detail6reduce28DeviceReduceSingleTileKernelINS2_10policy_hubIdjN4cuda3__47maximumIdEEE10Policy1000EPdSB_iS8_ddNS5_3std3__410__identityEEEvT0_T1_T2_T3_T4_T6_
.visible .entry _ZN3cub18CUB_300001_SM_10006detail6reduce28DeviceReduceSingleTileKernelINS2_10policy_hubIdjN4cuda3__47maximumIdEEE10Policy1000EPdSB_iS8_ddNS5_3std3__410__identityEEEvT0_T1_T2_T3_T4_T6_(
	.param .u64 .ptr .align 1 _ZN3cub18CUB_300001_SM_10006detail6reduce28DeviceReduceSingleTileKernelINS2_10policy_hubIdjN4cuda3__47maximumIdEEE10Policy1000EPdSB_iS8_ddNS5_3std3__410__identityEEEvT0_T1_T2_T3_T4_T6__param_0,
	.param .u64 .ptr .align 1 _ZN3cub18CUB_300001_SM_10006detail6reduce28DeviceReduceSingleTileKernelINS2_10policy_hubIdjN4cuda3__47maximumIdEEE10Policy1000EPdSB_iS8_ddNS5_3std3__410__identityEEEvT0_T1_T2_T3_T4_T6__param_1,
	.param .u32 _ZN3cub18CUB_300001_SM_10006detail6reduce28DeviceReduceSingleTileKernelINS2_10policy_hubIdjN4cuda3__47maximumIdEEE10Policy1000EPdSB_iS8_ddNS5_3std3__410__identityEEEvT0_T1_T2_T3_T4_T6__param_2,
	.param .align 1 .b8 _ZN3cub18CUB_300001_SM_10006detail6reduce28DeviceReduceSingleTileKernelINS2_10policy_hubIdjN4cuda3__47maximumIdEEE10Policy1000EPdSB_iS8_ddNS5_3std3__410__identityEEEvT0_T1_T2_T3_T4_T6__param_3[1],
	.param .f64 _ZN3cub18CUB_300001_SM_10006detail6reduce28DeviceReduceSingleTileKernelINS2_10policy_hubIdjN4cuda3__47maximumIdEEE10Policy1000EPdSB_iS8_ddNS5_3std3__410__identityEEEvT0_T1_T2_T3_T4_T6__param_4,
	.param .align 1 .b8 _ZN3cub18CUB_300001_SM_10006detail6reduce28DeviceReduceSingleTileKernelINS2_10policy_hubIdjN4cuda3__47maximumIdEEE10Policy1000EPdSB_iS8_ddNS5_3std3__410__identityEEEvT0_T1_T2_T3_T4_T6__param_5[1]
)
.maxntid 256
.minnctapersm 1
{
	.reg .pred 	%p<220>;
	.reg .b32 	%r<472>;
	.reg .b64 	%rd<206>;
	.reg .b64 	%fd<381>;
	// demoted variable
	.shared .align 8 .b8 _ZZN3cub18CUB_300001_SM_10006detail6reduce28DeviceReduceSingleTileKernelINS2_10policy_hubIdjN4cuda3__47maximumIdEEE10Policy1000EPdSB_iS8_ddNS5_3std3__410__identityEEEvT0_T1_T2_T3_T4_T6_E12temp_storage[80];
	ld.param.u64 	%rd15, [_ZN3cub18CUB_300001_SM_10006detail6reduce28DeviceReduceSingleTileKernelINS2_10policy_hubIdjN4cuda3__47maximumIdEEE10Policy1000EPdSB_iS8_ddNS5_3std3__410__identityEEEvT0_T1_T2_T3_T4_T6__param_0];
	ld.param.u64 	%rd16, [_ZN3cub18CUB_300001_SM_10006detail6reduce28DeviceReduceSingleTileKernelINS2_10policy_hubIdjN4cuda3__47maximumIdEEE10Policy1000EPdSB_iS8_ddNS5_3std3__410__identityEEEvT0_T1_T2_T3_T4_T6__param_1];
	ld.param.u32 	%r68, [_ZN3cub18CUB_300001_SM_10006detail6reduce28DeviceReduceSingleTileKernelINS2_10policy_hubIdjN4cuda3__47maximumIdEEE10Policy1000EPdSB_iS8_ddNS5_3std3__410__identityEEEvT0_T1_T2_T3_T4_T6__param_2];
	ld.param.f64 	%fd58, [_ZN3cub18CUB_300001_SM_10006detail6reduce28DeviceReduceSingleTileKernelINS2_10policy_hubIdjN4cuda3__47maximumIdEEE10Policy1000EPdSB_iS8_ddNS5_3std3__410__identityEEEvT0_T1_T2_T3_T4_T6__param_4];
	cvta.to.global.u64 	%rd1, %rd16;
	setp.ne.s32 	%p1, %r68, 0;
	@%p1 bra 	$L__BB7_3;
	mov.u32 	%r445, %tid.x;
	setp.ne.s32 	%p219, %r445, 0;
	@%p219 bra 	$L__BB7_74;
	st.global.f64 	[%rd1], %fd58;
	bra.uni 	$L__BB7_74;
$L__BB7_3:
	and.b64  	%rd17, %rd15, 31;
	setp.ne.s64 	%p2, %rd17, 0;
	@%p2 bra 	$L__BB7_38;
	setp.gt.s32 	%p110, %r68, 2047;
	@%p110 bra 	$L__BB7_22;
	mov.u32 	%r1, %tid.x;
	setp.ge.s32 	%p159, %r1, %r68;
	mov.f64 	%fd359, 0d0000000000000000;
	mov.u32 	%r449, %r1;
	@%p159 bra 	$L__BB7_7;
	mul.wide.u32 	%rd169, %r1, 8;
	add.s64 	%rd168, %rd15, %rd169;
	// begin inline asm
	ld.global.nc.u64 %rd167, [%rd168];
	// end inline asm
	mov.b64 	%fd359, %rd167;
	add.s32 	%r449, %r1, 256;
$L__BB7_7:
	setp.ge.s32 	%p160, %r449, %r68;
	@%p160 bra 	$L__BB7_13;
	not.b32 	%r321, %r449;
	add.s32 	%r4, %r68, %r321;
	and.b32  	%r322, %r4, 768;
	setp.eq.s32 	%p161, %r322, 768;
	@%p161 bra 	$L__BB7_11;
	mul.wide.u32 	%rd170, %r449, 8;
	add.s64 	%rd202, %rd15, %rd170;
	shr.u32 	%r323, %r4, 8;
	add.s32 	%r324, %r323, 1;
	and.b32  	%r325, %r324, 3;
	neg.s32 	%r447, %r325;
$L__BB7_10:
	.pragma "nounroll";
	// begin inline asm
	ld.global.nc.u64 %rd171, [%rd202];
	// end inline asm
	mov.b64 	%fd272, %rd171;
	setp.lt.f64 	%p162, %fd359, %fd272;
	selp.f64 	%fd359, %fd272, %fd359, %p162;
	add.s32 	%r449, %r449, 256;
	add.s64 	%rd202, %rd202, 2048;
	add.s32 	%r447, %r447, 1;
	setp.ne.s32 	%p163, %r447, 0;
	@%p163 bra 	$L__BB7_10;
$L__BB7_11:
	setp.lt.u32 	%p164, %r4, 768;
	@%p164 bra 	$L__BB7_13;
$L__BB7_12:
	mul.wide.s32 	%rd181, %r449, 8;
	add.s64 	%rd174, %rd15, %rd181;
	// begin inline asm
	ld.global.nc.u64 %rd173, [%rd174];
	// end inline asm
	mov.b64 	%fd273, %rd173;
	setp.lt.f64 	%p165, %fd359, %fd273;
	selp.f64 	%fd274, %fd273, %fd359, %p165;
	add.s64 	%rd176, %rd174, 2048;
	// begin inline asm
	ld.global.nc.u64 %rd175, [%rd176];
	// end inline asm
	mov.b64 	%fd275, %rd175;
	setp.lt.f64 	%p166, %fd274, %fd275;
	selp.f64 	%fd276, %fd275, %fd274, %p166;
	add.s64 	%rd178, %rd174, 4096;
	// begin inline asm
	ld.global.nc.u64 %rd177, [%rd178];
	// end inline asm
	mov.b64 	%fd277, %rd177;
	setp.lt.f64 	%p167, %fd276, %fd277;
	selp.f64 	%fd278, %fd277, %fd276, %p167;
	add.s64 	%rd180, %rd174, 6144;
	// begin inline asm
	ld.global.nc.u64 %rd179, [%rd180];
	// end inline asm
	mov.b64 	%fd279, %rd179;
	setp.lt.f64 	%p168, %fd278, %fd279;
	selp.f64 	%fd359, %fd279, %fd278, %p168;
	add.s32 	%r449, %r449, 1024;
	setp.lt.s32 	%p169, %r449, %r68;
	@%p169 bra 	$L__BB7_12;
$L__BB7_13:
	setp.lt.s32 	%p170, %r68, 256;
	@%p170 bra 	$L__BB7_18;
	// begin inline asm
	mov.u32 %r389, %laneid;
	// end inline asm
	mov.b64 	%rd192, %fd359;
	mov.b64 	{%r391, %r396}, %rd192;
	mov.b32 	%r397, 1;
	mov.b32 	%r438, 31;
	mov.b32 	%r439, -1;
	// begin inline asm
	shfl.sync.down.b32 %r390, %r391, %r397, %r438, %r439;
	// end inline asm
	// begin inline asm
	shfl.sync.down.b32 %r395, %r396, %r397, %r438, %r439;
	// end inline asm
	mov.b64 	%rd193, {%r390, %r395};
	mov.b64 	%fd327, %rd193;
	setp.gt.s32 	%p198, %r389, 30;
	setp.lt.f64 	%p199, %fd359, %fd327;
	selp.f64 	%fd328, %fd327, %fd359, %p199;
	selp.f64 	%fd329, %fd359, %fd328, %p198;
	mov.b64 	%rd194, %fd329;
	mov.b64 	{%r401, %r406}, %rd194;
	mov.b32 	%r407, 2;
	// begin inline asm
	shfl.sync.down.b32 %r400, %r401, %r407, %r438, %r439;
	// end inline asm
	// begin inline asm
	shfl.sync.down.b32 %r405, %r406, %r407, %r438, %r439;
	// end inline asm
	mov.b64 	%rd195, {%r400, %r405};
	mov.b64 	%fd330, %rd195;
	setp.gt.s32 	%p200, %r389, 29;
	setp.lt.f64 	%p201, %fd329, %fd330;
	selp.f64 	%fd331, %fd330, %fd329, %p201;
	selp.f64 	%fd332, %fd329, %fd331, %p200;
	mov.b64 	%rd196, %fd332;
	mov.b64 	{%r411, %r416}, %rd196;
	mov.b32 	%r417, 4;
	// begin inline asm
	shfl.sync.down.b32 %r410, %r411, %r417, %r438, %r439;
	// end inline asm
	// begin inline asm
	shfl.sync.down.b32 %r415, %r416, %r417, %r438, %r439;
	// end inline asm
	mov.b64 	%rd197, {%r410, %r415};
	mov.b64 	%fd333, %rd197;
	setp.gt.s32 	%p202, %r389, 27;
	setp.lt.f64 	%p203, %fd332, %fd333;
	selp.f64 	%fd334, %fd333, %fd332, %p203;
	selp.f64 	%fd335, %fd332, %fd334, %p202;
	mov.b64 	%rd198, %fd335;
	mov.b64 	{%r421, %r426}, %rd198;
	mov.b32 	%r427, 8;
	// begin inline asm
	shfl.sync.down.b32 %r420, %r421, %r427, %r438, %r439;
	// end inline asm
	// begin inline asm
	shfl.sync.down.b32 %r425, %r426, %r427, %r438, %r439;
	// end inline asm
	mov.b64 	%rd199, {%r420, %r425};
	mov.b64 	%fd336, %rd199;
	setp.gt.s32 	%p204, %r389, 23;
	setp.lt.f64 	%p205, %fd335, %fd336;
	selp.f64 	%fd337, %fd336, %fd335, %p205;
	selp.f64 	%fd338, %fd335, %fd337, %p204;
	mov.b64 	%rd200, %fd338;
	mov.b64 	{%r431, %r436}, %rd200;
	mov.b32 	%r437, 16;
	// begin inline asm
	shfl.sync.down.b32 %r430, %r431, %r437, %r438, %r439;
	// end inline asm
	// begin inline asm
	shfl.sync.down.b32 %r435, %r436, %r437, %r438, %r439;
	// end inline asm
	mov.b64 	%rd201, {%r430, %r435};
	mov.b64 	%fd339, %rd201;
	setp.gt.s32 	%p206, %r389, 15;
	setp.lt.f64 	%p207, %fd338, %fd339;
	selp.f64 	%fd10, %fd339, %fd338, %p207;
	selp.f64 	%fd380, %fd338, %fd10, %p206;
	setp.ne.s32 	%p208, %r389, 0;
	@%p208 bra 	$L__BB7_16;
	shr.u32 	%r440, %r1, 2;
	and.b32  	%r441, %r440, 248;
	mov.u32 	%r442, _ZZN3cub18CUB_300001_SM_10006detail6reduce28DeviceReduceSingleTileKernelINS2_10policy_hubIdjN4cuda3__47maximumIdEEE10Policy1000EPdSB_iS8_ddNS5_3std3__410__identityEEEvT0_T1_T2_T3_T4_T6_E12temp_storage;
	add.s32 	%r443, %r442, %r441;
	st.shared.f64 	[%r443+8], %fd10;
$L__BB7_16:
	bar.sync 	0;
	setp.ne.s32 	%p209, %r1, 0;
	@%p209 bra 	$L__BB7_72;
	ld.shared.f64 	%fd340, [_ZZN3cub18CUB_300001_SM_10006detail6reduce28DeviceReduceSingleTileKernelINS2_10policy_hubIdjN4cuda3__47maximumIdEEE10Policy1000EPdSB_iS8_ddNS5_3std3__410__identityEEEvT0_T1_T2_T3_T4_T6_E12temp_storage+16];
	setp.lt.f64 	%p210, %fd380, %fd340;
	selp.f64 	%fd341, %fd340, %fd380, %p210;
	ld.shared.f64 	%fd342, [_ZZN3cub18CUB_300001_SM_10006detail6reduce28DeviceReduceSingleTileKernelINS2_10policy_hubIdjN4cuda3__47maximumIdEEE10Policy1000EPdSB_iS8_ddNS5_3std3__410__identityEEEvT0_T1_T2_T3_T4_T6_E12temp_storage+24];
	setp.lt.f64 	%p211, %fd341, %fd342;
	selp.f64 	%fd343, %fd342, %fd341, %p211;
	ld.shared.f64 	%fd344, [_ZZN3cub18CUB_300001_SM_10006detail6reduce28DeviceReduceSingleTileKernelINS2_10policy_hubIdjN4cuda3__47maximumIdEEE10Policy1000EPdSB_iS8_ddNS5_3std3__410__identityEEEvT0_T1_T2_T3_T4_T6_E12temp_storage+32];
	setp.lt.f64 	%p212, %fd343, %fd344;
	selp.f64 	%fd345, %fd344, %fd343, %p212;
	ld.shared.f64 	%fd346, [_ZZN3cub18CUB_300001_SM_10006detail6reduce28DeviceReduceSingleTileKernelINS2_10policy_hubIdjN4cuda3__47maximumIdEEE10Policy1000EPdSB_iS8_ddNS5_3std3__410__identityEEEvT0_T1_T2_T3_T4_T6_E12temp_storage+40];
	setp.lt.f64 	%p213, %fd345, %fd346;
	selp.f64 	%fd347, %fd346, %fd345, %p213;
	ld.shared.f64 	%fd348, [_ZZN3cub18CUB_300001_SM_10006detail6reduce28DeviceReduceSingleTileKernelINS2_10policy_hubIdjN4cuda3__47maximumIdEEE10Policy1000EPdSB_iS8_ddNS5_3std3__410__identityEEEvT0_T1_T2_T3_T4_T6_E12temp_storage+48];
	setp.lt.f64 	%p214, %fd347, %fd348;
	selp.f64 	%fd349, %fd348, %fd347, %p214;
	ld.shared.f64 	%fd350, [_ZZN3cub18CUB_300001_SM_10006detail6reduce28DeviceReduceSingleTileKernelINS2_10policy_hubIdjN4cuda3__47maximumIdEEE10Policy1000EPdSB_iS8_ddNS5_3std3__410__identityEEEvT0_T1_T2_T3_T4_T6_E12temp_storage+56];
	setp.lt.f64 	%p215, %fd349, %fd350;
	selp.f64 	%fd351, %fd350, %fd349, %p215;
	ld.shared.f64 	%fd352, [_ZZN3cub18CUB_300001_SM_10006detail6reduce28DeviceReduceSingleTileKernelINS2_10policy_hubIdjN4cuda3__47maximumIdEEE10Policy1000EPdSB_iS8_ddNS5_3std3__410__identityEEEvT0_T1_T2_T3_T4_T6_E12temp_storage+64];
	setp.lt.f64 	%p216, %fd351, %fd352;
	selp.f64 	%fd380, %fd352, %fd351, %p216;
	bra.uni 	$L__BB7_72;
$L__BB7_18:
	// begin inline asm
	mov.u32 %r326, %laneid;
	// end inline asm
	and.b32  	%r377, %r1, 992;
	add.s32 	%r378, %r377, 32;
	setp.gt.s32 	%p171, %r378, %r68;
	not.b32 	%r379, %r377;
	add.s32 	%r380, %r68, %r379;
	selp.b32 	%r375, %r380, 31, %p171;
	mov.b64 	%rd182, %fd359;
	mov.b64 	{%r328, %r333}, %rd182;
	mov.b32 	%r334, 1;
	mov.b32 	%r376, -1;
	// begin inline asm
	shfl.sync.down.b32 %r327, %r328, %r334, %r375, %r376;
	// end inline asm
	// begin inline asm
	shfl.sync.down.b32 %r332, %r333, %r334, %r375, %r376;
	// end inline asm
	mov.b64 	%rd183, {%r327, %r332};
	mov.b64 	%fd280, %rd183;
	setp.lt.s32 	%p172, %r326, %r375;
	setp.lt.f64 	%p173, %fd359, %fd280;
	selp.f64 	%fd281, %fd280, %fd359, %p173;
	selp.f64 	%fd282, %fd281, %fd359, %p172;
	mov.b64 	%rd184, %fd282;
	mov.b64 	{%r338, %r343}, %rd184;
	mov.b32 	%r344, 2;
	// begin inline asm
	shfl.sync.down.b32 %r337, %r338, %r344, %r375, %r376;
	// end inline asm
	// begin inline asm
	shfl.sync.down.b32 %r342, %r343, %r344, %r375, %r376;
	// end inline asm
	mov.b64 	%rd185, {%r337, %r342};
	mov.b64 	%fd283, %rd185;
	add.s32 	%r381, %r326, 2;
	setp.gt.s32 	%p174, %r381, %r375;
	setp.lt.f64 	%p175, %fd282, %fd283;
	selp.f64 	%fd284, %fd283, %fd282, %p175;
	selp.f64 	%fd285, %fd282, %fd284, %p174;
	mov.b64 	%rd186, %fd285;
	mov.b64 	{%r348, %r353}, %rd186;
	mov.b32 	%r354, 4;
	// begin inline asm
	shfl.sync.down.b32 %r347, %r348, %r354, %r375, %r376;
	// end inline asm
	// begin inline asm
	shfl.sync.down.b32 %r352, %r353, %r354, %r375, %r376;
	// end inline asm
	mov.b64 	%rd187, {%r347, %r352};
	mov.b64 	%fd286, %rd187;
	add.s32 	%r382, %r326, 4;
	setp.gt.s32 	%p176, %r382, %r375;
	setp.lt.f64 	%p177, %fd285, %fd286;
	selp.f64 	%fd287, %fd286, %fd285, %p177;
	selp.f64 	%fd288, %fd285, %fd287, %p176;
	mov.b64 	%rd188, %fd288;
	mov.b64 	{%r358, %r363}, %rd188;
	mov.b32 	%r364, 8;
	// begin inline asm
	shfl.sync.down.b32 %r357, %r358, %r364, %r375, %r376;
	// end inline asm
	// begin inline asm
	shfl.sync.down.b32 %r362, %r363, %r364, %r375, %r376;
	// end inline asm
	mov.b64 	%rd189, {%r357, %r362};
	mov.b64 	%fd289, %rd189;
	add.s32 	%r383, %r326, 8;
	setp.gt.s32 	%p178, %r383, %r375;
	setp.lt.f64 	%p179, %fd288, %fd289;
	selp.f64 	%fd290, %fd289, %fd288, %p179;
	selp.f64 	%fd291, %fd288, %fd290, %p178;
	mov.b64 	%rd190, %fd291;
	mov.b64 	{%r368, %r373}, %rd190;
	mov.b32 	%r374, 16;
	// begin inline asm
	shfl.sync.down.b32 %r367, %r368, %r374, %r375, %r376;
	// end inline asm
	// begin inline asm
	shfl.sync.down.b32 %r372, %r373, %r374, %r375, %r376;
	// end inline asm
	mov.b64 	%rd191, {%r367, %r372};
	mov.b64 	%fd292, %rd191;
	add.s32 	%r384, %r326, 16;
	setp.gt.s32 	%p180, %r384, %r375;
	setp.lt.f64 	%p181, %fd291, %fd292;
	selp.f64 	%fd293, %fd292, %fd291, %p181;
	selp.f64 	%fd380, %fd291, %fd293, %p180;
	setp.ne.s32 	%p182, %r326, 0;
	@%p182 bra 	$L__BB7_20;
	shr.u32 	%r385, %r1, 2;
	and.b32  	%r386, %r385, 248;
	mov.u32 	%r387, _ZZN3cub18CUB_300001_SM_10006detail6reduce28DeviceReduceSingleTileKernelINS2_10policy_hubIdjN4cuda3__47maximumIdEEE10Policy1000EPdSB_iS8_ddNS5_3std3__410__identityEEEvT0_T1_T2_T3_T4_T6_E12temp_storage;
	add.s32 	%r388, %r387, %r386;
	st.shared.f64 	[%r388+8], %fd380;
$L__BB7_20:
	bar.sync 	0;
	setp.ne.s32 	%p183, %r1, 0;
	@%p183 bra 	$L__BB7_72;
	setp.gt.s32 	%p184, %r68, 32;
	ld.shared.f64 	%fd294, [_ZZN3cub18CUB_300001_SM_10006detail6reduce28DeviceReduceSingleTileKernelINS2_10policy_hubIdjN4cuda3__47maximumIdEEE10Policy1000EPdSB_iS8_ddNS5_3std3__410__identityEEEvT0_T1_T2_T3_T4_T6_E12temp_storage+16];
	setp.lt.f64 	%p185, %fd380, %fd294;
	selp.f64 	%fd296, %fd294, %fd380, %p185;
	selp.f64 	%fd297, %fd296, %fd380, %p184;
	setp.gt.s32 	%p186, %r68, 64;
	ld.shared.f64 	%fd299, [_ZZN3cub18CUB_300001_SM_10006detail6reduce28DeviceReduceSingleTileKernelINS2_10policy_hubIdjN4cuda3__47maximumIdEEE10Policy1000EPdSB_iS8_ddNS5_3std3__410__identityEEEvT0_T1_T2_T3_T4_T6_E12temp_storage+24];
	setp.lt.f64 	%p187, %fd297, %fd299;
	selp.f64 	%fd301, %fd299, %fd297, %p187;
	selp.f64 	%fd302, %fd301, %fd297, %p186;
	setp.gt.s32 	%p188, %r68, 96;
	ld.shared.f64 	%fd304, [_ZZN3cub18CUB_300001_SM_10006detail6reduce28DeviceReduceSingleTileKernelINS2_10policy_hubIdjN4cuda3__47maximumIdEEE10Policy1000EPdSB_iS8_ddNS5_3std3__410__identityEEEvT0_T1_T2_T3_T4_T6_E12temp_storage+32];
	setp.lt.f64 	%p189, %fd302, %fd304;
	selp.f64 	%fd306, %fd304, %fd302, %p189;
	selp.f64 	%fd307, %fd306, %fd302, %p188;
	setp.gt.s32 	%p190, %r68, 128;
	ld.shared.f64 	%fd309, [_ZZN3cub18CUB_300001_SM_10006detail6reduce28DeviceReduceSingleTileKernelINS2_10policy_hubIdjN4cuda3__47maximumIdEEE10Policy1000EPdSB_iS8_ddNS5_3std3__410__identityEEEvT0_T1_T2_T3_T4_T6_E12temp_storage+40];
	setp.lt.f64 	%p191, %fd307, %fd309;
	selp.f64 	%fd311, %fd309, %fd307, %p191;
	selp.f64 	%fd312, %fd311, %fd307, %p190;
	setp.gt.s32 	%p192, %r68, 160;
	ld.shared.f64 	%fd314, [_ZZN3cub18CUB_300001_SM_10006detail6reduce28DeviceReduceSingleTileKernelINS2_10policy_hubIdjN4cuda3__47maximumIdEEE10Policy1000EPdSB_iS8_ddNS5_3std3__410__identityEEEvT0_T1_T2_T3_T4_T6_E12temp_storage+48];
	setp.lt.f64 	%p193, %fd312, %fd314;
	selp.f64 	%fd316, %fd314, %fd312, %p193;
	selp.f64 	%fd317, %fd316, %fd312, %p192;
	setp.gt.s32 	%p194, %r68, 192;
	ld.shared.f64 	%fd319, [_ZZN3cub18CUB_300001_SM_10006detail6reduce28DeviceReduceSingleTileKernelINS2_10policy_hubIdjN4cuda3__47maximumIdEEE10Policy1000EPdSB_iS8_ddNS5_3std3__410__identityEEEvT0_T1_T2_T3_T4_T6_E12temp_storage+56];
	setp.lt.f64 	%p195, %fd317, %fd319;
	selp.f64 	%fd321, %fd319, %fd317, %p195;
	selp.f64 	%fd322, %fd321, %fd317, %p194;
	setp.gt.s32 	%p196, %r68, 224;
	ld.shared.f64 	%fd324, [_ZZN3cub18CUB_300001_SM_10006detail6reduce28DeviceReduceSingleTileKernelINS2_10policy_hubIdjN4cuda3__47maximumIdEEE10Policy1000EPdSB_iS8_ddNS5_3std3__410__identityEEEvT0_T1_T2_T3_T4_T6_E12temp_storage+64];
	setp.lt.f64 	%p197, %fd322, %fd324;
	selp.f64 	%fd326, %fd324, %fd322, %p197;
	selp.f64 	%fd380, %fd326, %fd322, %p196;
	bra.uni 	$L__BB7_72;
$L__BB7_22:
	mov.u32 	%r13, %tid.x;
	shl.b32 	%r14, %r13, 2;
	mul.wide.u32 	%rd126, %r14, 8;
	add.s64 	%rd116, %rd15, %rd126;
	// begin inline asm
	ld.global.nc.v2.u64 {%rd114, %rd115}, [%rd116];
	// end inline asm
	add.s64 	%rd119, %rd116, 16;
	// begin inline asm
	ld.global.nc.v2.u64 {%rd117, %rd118}, [%rd119];
	// end inline asm
	mov.b64 	%fd206, %rd114;
	mov.b64 	%fd207, %rd115;
	mov.b64 	%fd208, %rd117;
	mov.b64 	%fd209, %rd118;
	add.s64 	%rd122, %rd116, 8192;
	// begin inline asm
	ld.global.nc.v2.u64 {%rd120, %rd121}, [%rd122];
	// end inline asm
	add.s64 	%rd125, %rd116, 8208;
	// begin inline asm
	ld.global.nc.v2.u64 {%rd123, %rd124}, [%rd125];
	// end inline asm
	mov.b64 	%fd210, %rd120;
	mov.b64 	%fd211, %rd121;
	mov.b64 	%fd212, %rd123;
	mov.b64 	%fd213, %rd124;
	setp.lt.f64 	%p111, %fd206, %fd207;
	selp.f64 	%fd214, %fd207, %fd206, %p111;
	setp.lt.f64 	%p112, %fd214, %fd208;
	selp.f64 	%fd215, %fd208, %fd214, %p112;
	setp.lt.f64 	%p113, %fd215, %fd209;
	selp.f64 	%fd216, %fd209, %fd215, %p113;
	setp.lt.f64 	%p114, %fd216, %fd210;
	selp.f64 	%fd217, %fd210, %fd216, %p114;
	setp.lt.f64 	%p115, %fd217, %fd211;
	selp.f64 	%fd218, %fd211, %fd217, %p115;
	setp.lt.f64 	%p116, %fd218, %fd212;
	selp.f64 	%fd219, %fd212, %fd218, %p116;
	setp.lt.f64 	%p117, %fd219, %fd213;
	selp.f64 	%fd366, %fd213, %fd219, %p117;
	setp.lt.u32 	%p118, %r68, 4096;
	mov.b32 	%r452, 2048;
	@%p118 bra 	$L__BB7_26;
	add.s32 	%r15, %r68, -2048;
	mov.b32 	%r452, 2048;
$L__BB7_24:
	add.s32 	%r258, %r452, %r14;
	mul.wide.u32 	%rd139, %r258, 8;
	add.s64 	%rd129, %rd15, %rd139;
	// begin inline asm
	ld.global.nc.v2.u64 {%rd127, %rd128}, [%rd129];
	// end inline asm
	add.s64 	%rd132, %rd129, 16;
	// begin inline asm
	ld.global.nc.v2.u64 {%rd130, %rd131}, [%rd132];
	// end inline asm
	mov.b64 	%fd220, %rd127;
	mov.b64 	%fd221, %rd128;
	mov.b64 	%fd222, %rd130;
	mov.b64 	%fd223, %rd131;
	add.s64 	%rd135, %rd129, 8192;
	// begin inline asm
	ld.global.nc.v2.u64 {%rd133, %rd134}, [%rd135];
	// end inline asm
	add.s64 	%rd138, %rd129, 8208;
	// begin inline asm
	ld.global.nc.v2.u64 {%rd136, %rd137}, [%rd138];
	// end inline asm
	mov.b64 	%fd224, %rd133;
	mov.b64 	%fd225, %rd134;
	mov.b64 	%fd226, %rd136;
	mov.b64 	%fd227, %rd137;
	setp.lt.f64 	%p119, %fd366, %fd220;
	selp.f64 	%fd228, %fd220, %fd366, %p119;
	setp.lt.f64 	%p120, %fd228, %fd221;
	selp.f64 	%fd229, %fd221, %fd228, %p120;
	setp.lt.f64 	%p121, %fd229, %fd222;
	selp.f64 	%fd230, %fd222, %fd229, %p121;
	setp.lt.f64 	%p122, %fd230, %fd223;
	selp.f64 	%fd231, %fd223, %fd230, %p122;
	setp.lt.f64 	%p123, %fd231, %fd224;
	selp.f64 	%fd232, %fd224, %fd231, %p123;
	setp.lt.f64 	%p124, %fd232, %fd225;
	selp.f64 	%fd233, %fd225, %fd232, %p124;
	setp.lt.f64 	%p125, %fd233, %fd226;
	selp.f64 	%fd234, %fd226, %fd233, %p125;
	setp.lt.f64 	%p126, %fd234, %fd227;
	selp.f64 	%fd366, %fd227, %fd234, %p126;
	sub.s32 	%r259, %r68, %r452;
	setp.lt.s32 	%p127, %r259, 2048;
	@%p127 bra 	$L__BB7_34;
	add.s32 	%r452, %r452, 2048;
	setp.le.s32 	%p128, %r452, %r15;
	@%p128 bra 	$L__BB7_24;
$L__BB7_26:
	setp.le.s32 	%p129, %r68, %r452;
	@%p129 bra 	$L__BB7_34;
	sub.s32 	%r19, %r68, %r452;
	setp.ge.s32 	%p130, %r13, %r19;
	@%p130 bra 	$L__BB7_34;
	not.b32 	%r260, %r13;
	add.s32 	%r261, %r68, %r260;
	sub.s32 	%r20, %r261, %r452;
	and.b32  	%r262, %r20, 768;
	setp.eq.s32 	%p131, %r262, 768;
	mov.u32 	%r456, %r13;
	@%p131 bra 	$L__BB7_31;
	add.s32 	%r454, %r13, %r452;
	shr.u32 	%r263, %r20, 8;
	add.s32 	%r264, %r263, 1;
	and.b32  	%r265, %r264, 3;
	neg.s32 	%r453, %r265;
	mov.u32 	%r456, %r13;
$L__BB7_30:
	.pragma "nounroll";
	mul.wide.u32 	%rd142, %r454, 8;
	add.s64 	%rd141, %rd15, %rd142;
	// begin inline asm
	ld.global.nc.u64 %rd140, [%rd141];
	// end inline asm
	mov.b64 	%fd236, %rd140;
	setp.lt.f64 	%p132, %fd366, %fd236;
	selp.f64 	%fd366, %fd236, %fd366, %p132;
	add.s32 	%r456, %r456, 256;
	add.s32 	%r454, %r454, 256;
	add.s32 	%r453, %r453, 1;
	setp.ne.s32 	%p133, %r453, 0;
	@%p133 bra 	$L__BB7_30;
$L__BB7_31:
	setp.lt.u32 	%p134, %r20, 768;
	@%p134 bra 	$L__BB7_34;
	cvt.u64.u32 	%rd143, %r456;
	cvt.u64.u32 	%rd144, %r452;
	add.s64 	%rd145, %rd143, %rd144;
	shl.b64 	%rd146, %rd145, 3;
	add.s64 	%rd147, %rd146, %rd15;
	add.s64 	%rd203, %rd147, 4096;
	add.s32 	%r457, %r456, %r452;
$L__BB7_33:
	mul.wide.u32 	%rd156, %r457, 8;
	add.s64 	%rd149, %rd15, %rd156;
	// begin inline asm
	ld.global.nc.u64 %rd148, [%rd149];
	// end inline asm
	mov.b64 	%fd237, %rd148;
	setp.lt.f64 	%p135, %fd366, %fd237;
	selp.f64 	%fd238, %fd237, %fd366, %p135;
	add.s64 	%rd151, %rd203, -2048;
	// begin inline asm
	ld.global.nc.u64 %rd150, [%rd151];
	// end inline asm
	mov.b64 	%fd239, %rd150;
	setp.lt.f64 	%p136, %fd238, %fd239;
	selp.f64 	%fd240, %fd239, %fd238, %p136;
	// begin inline asm
	ld.global.nc.u64 %rd152, [%rd203];
	// end inline asm
	mov.b64 	%fd241, %rd152;
	setp.lt.f64 	%p137, %fd240, %fd241;
	selp.f64 	%fd242, %fd241, %fd240, %p137;
	add.s64 	%rd155, %rd203, 2048;
	// begin inline asm
	ld.global.nc.u64 %rd154, [%rd155];
	// end inline asm
	mov.b64 	%fd243, %rd154;
	setp.lt.f64 	%p138, %fd242, %fd243;
	selp.f64 	%fd366, %fd243, %fd242, %p138;
	add.s32 	%r456, %r456, 1024;
	add.s64 	%rd203, %rd203, 8192;
	add.s32 	%r457, %r457, 1024;
	setp.lt.s32 	%p139, %r456, %r19;
	@%p139 bra 	$L__BB7_33;
$L__BB7_34:
	// begin inline asm
	mov.u32 %r266, %laneid;
	// end inline asm
	mov.b64 	%rd157, %fd366;
	mov.b64 	{%r268, %r273}, %rd157;
	mov.b32 	%r274, 1;
	mov.b32 	%r315, 31;
	mov.b32 	%r316, -1;
	// begin inline asm
	shfl.sync.down.b32 %r267, %r268, %r274, %r315, %r316;
	// end inline asm
	// begin inline asm
	shfl.sync.down.b32 %r272, %r273, %r274, %r315, %r316;
	// end inline asm
	mov.b64 	%rd158, {%r267, %r272};
	mov.b64 	%fd244, %rd158;
	setp.gt.s32 	%p140, %r266, 30;
	setp.lt.f64 	%p141, %fd366, %fd244;
	selp.f64 	%fd245, %fd244, %fd366, %p141;
	selp.f64 	%fd246, %fd366, %fd245, %p140;
	mov.b64 	%rd159, %fd246;
	mov.b64 	{%r278, %r283}, %rd159;
	mov.b32 	%r284, 2;
	// begin inline asm
	shfl.sync.down.b32 %r277, %r278, %r284, %r315, %r316;
	// end inline asm
	// begin inline asm
	shfl.sync.down.b32 %r282, %r283, %r284, %r315, %r316;
	// end inline asm
	mov.b64 	%rd160, {%r277, %r282};
	mov.b64 	%fd247, %rd160;
	setp.gt.s32 	%p142, %r266, 29;
	setp.lt.f64 	%p143, %fd246, %fd247;
	selp.f64 	%fd248, %fd247, %fd246, %p143;
	selp.f64 	%fd249, %fd246, %fd248, %p142;
	mov.b64 	%rd161, %fd249;
	mov.b64 	{%r288, %r293}, %rd161;
	mov.b32 	%r294, 4;
	// begin inline asm
	shfl.sync.down.b32 %r287, %r288, %r294, %r315, %r316;
	// end inline asm
	// begin inline asm
	shfl.sync.down.b32 %r292, %r293, %r294, %r315, %r316;
	// end inline asm
	mov.b64 	%rd162, {%r287, %r292};
	mov.b64 	%fd250, %rd162;
	setp.gt.s32 	%p144, %r266, 27;
	setp.lt.f64 	%p145, %fd249, %fd250;
	selp.f64 	%fd251, %fd250, %fd249, %p145;
	selp.f64 	%fd252, %fd249, %fd251, %p144;
	mov.b64 	%rd163, %fd252;
	mov.b64 	{%r298, %r303}, %rd163;
	mov.b32 	%r304, 8;
	// begin inline asm
	shfl.sync.down.b32 %r297, %r298, %r304, %r315, %r316;
	// end inline asm
	// begin inline asm
	shfl.sync.down.b32 %r302, %r303, %r304, %r315, %r316;
	// end inline asm
	mov.b64 	%rd164, {%r297, %r302};
	mov.b64 	%fd253, %rd164;
	setp.gt.s32 	%p146, %r266, 23;
	setp.lt.f64 	%p147, %fd252, %fd253;
	selp.f64 	%fd254, %fd253, %fd252, %p147;
	selp.f64 	%fd255, %fd252, %fd254, %p146;
	mov.b64 	%rd165, %fd255;
	mov.b64 	{%r308, %r313}, %rd165;
	mov.b32 	%r314, 16;
	// begin inline asm
	shfl.sync.down.b32 %r307, %r308, %r314, %r315, %r316;
	// end inline asm
	// begin inline asm
	shfl.sync.down.b32 %r312, %r313, %r314, %r315, %r316;
	// end inline asm
	mov.b64 	%rd166, {%r307, %r312};
	mov.b64 	%fd256, %rd166;
	setp.gt.s32 	%p148, %r266, 15;
	setp.lt.f64 	%p149, %fd255, %fd256;
	selp.f64 	%fd26, %fd256, %fd255, %p149;
	selp.f64 	%fd380, %fd255, %fd26, %p148;
	setp.ne.s32 	%p150, %r266, 0;
	@%p150 bra 	$L__BB7_36;
	shr.u32 	%r317, %r13, 2;
	and.b32  	%r318, %r317, 248;
	mov.u32 	%r319, _ZZN3cub18CUB_300001_SM_10006detail6reduce28DeviceReduceSingleTileKernelINS2_10policy_hubIdjN4cuda3__47maximumIdEEE10Policy1000EPdSB_iS8_ddNS5_3std3__410__identityEEEvT0_T1_T2_T3_T4_T6_E12temp_storage;
	add.s32 	%r320, %r319, %r318;
	st.shared.f64 	[%r320+8], %fd26;
$L__BB7_36:
	bar.sync 	0;
	setp.ne.s32 	%p151, %r13, 0;
	@%p151 bra 	$L__BB7_72;
	ld.shared.f64 	%fd257, [_ZZN3cub18CUB_300001_SM_10006detail6reduce28DeviceReduceSingleTileKernelINS2_10policy_hubIdjN4cuda3__47maximumIdEEE10Policy1000EPdSB_iS8_ddNS5_3std3__410__identityEEEvT0_T1_T2_T3_T4_T6_E12temp_storage+16];
	setp.lt.f64 	%p152, %fd380, %fd257;
	selp.f64 	%fd258, %fd257, %fd380, %p152;
	ld.shared.f64 	%fd259, [_ZZN3cub18CUB_300001_SM_10006detail6reduce28DeviceReduceSingleTileKernelINS2_10policy_hubIdjN4cuda3__47maximumIdEEE10Policy1000EPdSB_iS8_ddNS5_3std3__410__identityEEEvT0_T1_T2_T3_T4_T6_E12temp_storage+24];
	setp.lt.f64 	%p153, %fd258, %fd259;
	selp.f64 	%fd260, %fd259, %fd258, %p153;
	ld.shared.f64 	%fd261, [_ZZN3cub18CUB_300001_SM_10006detail6reduce28DeviceReduceSingleTileKernelINS2_10policy_hubIdjN4cuda3__47maximumIdEEE10Policy1000EPdSB_iS8_ddNS5_3std3__410__identityEEEvT0_T1_T2_T3_T4_T6_E12temp_storage+32];
	setp.lt.f64 	%p154, %fd260, %fd261;
	selp.f64 	%fd262, %fd261, %fd260, %p154;
	ld.shared.f64 	%fd263, [_ZZN3cub18CUB_300001_SM_10006detail6reduce28DeviceReduceSingleTileKernelINS2_10policy_hubIdjN4cuda3__47maximumIdEEE10Policy1000EPdSB_iS8_ddNS5_3std3__410__identityEEEvT0_T1_T2_T3_T4_T6_E12temp_storage+40];
	setp.lt.f64 	%p155, %fd262, %fd263;
	selp.f64 	%fd264, %fd263, %fd262, %p155;
	ld.shared.f64 	%fd265, [_ZZN3cub18CUB_300001_SM_10006detail6reduce28DeviceReduceSingleTileKernelINS2_10policy_hubIdjN4cuda3__47maximumIdEEE10Policy1000EPdSB_iS8_ddNS5_3std3__410__identityEEEvT0_T1_T2_T3_T4_T6_E12temp_storage+48];
	setp.lt.f64 	%p156, %fd264, %fd265;
	selp.f64 	%fd266, %fd265, %fd264, %p156;
	ld.shared.f64 	%fd267, [_ZZN3cub18CUB_300001_SM_10006detail6reduce28DeviceReduceSingleTileKernelINS2_10policy_hubIdjN4cuda3__47maximumIdEEE10Policy1000EPdSB_iS8_ddNS5_3std3__410__identityEEEvT0_T1_T2_T3_T4_T6_E12temp_storage+56];
	setp.lt.f64 	%p157, %fd266, %fd267;
	selp.f64 	%fd268, %fd267, %fd266, %p157;
	ld.shared.f64 	%fd269, [_ZZN3cub18CUB_300001_SM_10006detail6reduce28DeviceReduceSingleTileKernelINS2_10policy_hubIdjN4cuda3__47maximumIdEEE10Policy1000EPdSB_iS8_ddNS5_3std3__410__identityEEEvT0_T1_T2_T3_T4_T6_E12temp_storage+64];
	setp.lt.f64 	%p158, %fd268, %fd269;
	selp.f64 	%fd380, %fd269, %fd268, %p158;
	bra.uni 	$L__BB7_72;
$L__BB7_38:
	setp.gt.s32 	%p3, %r68, 2047;
	@%p3 bra 	$L__BB7_56;
	mov.u32 	%r35, %tid.x;
	setp.ge.s32 	%p52, %r35, %r68;
	mov.f64 	%fd372, 0d0000000000000000;
	mov.u32 	%r462, %r35;
	@%p52 bra 	$L__BB7_41;
	mul.wide.u32 	%rd81, %r35, 8;
	add.s64 	%rd80, %rd15, %rd81;
	// begin inline asm
	ld.global.nc.u64 %rd79, [%rd80];
	// end inline asm
	mov.b64 	%fd372, %rd79;
	add.s32 	%r462, %r35, 256;
$L__BB7_41:
	setp.ge.s32 	%p53, %r462, %r68;
	@%p53 bra 	$L__BB7_47;
	not.b32 	%r133, %r462;
	add.s32 	%r38, %r68, %r133;
	and.b32  	%r134, %r38, 768;
	setp.eq.s32 	%p54, %r134, 768;
	@%p54 bra 	$L__BB7_45;
	mul.wide.u32 	%rd82, %r462, 8;
	add.s64 	%rd204, %rd15, %rd82;
	shr.u32 	%r135, %r38, 8;
	add.s32 	%r136, %r135, 1;
	and.b32  	%r137, %r136, 3;
	neg.s32 	%r460, %r137;
$L__BB7_44:
	.pragma "nounroll";
	// begin inline asm
	ld.global.nc.u64 %rd83, [%rd204];
	// end inline asm
	mov.b64 	%fd125, %rd83;
	setp.lt.f64 	%p55, %fd372, %fd125;
	selp.f64 	%fd372, %fd125, %fd372, %p55;
	add.s32 	%r462, %r462, 256;
	add.s64 	%rd204, %rd204, 2048;
	add.s32 	%r460, %r460, 1;
	setp.ne.s32 	%p56, %r460, 0;
	@%p56 bra 	$L__BB7_44;
$L__BB7_45:
	setp.lt.u32 	%p57, %r38, 768;
	@%p57 bra 	$L__BB7_47;
$L__BB7_46:
	mul.wide.s32 	%rd93, %r462, 8;
	add.s64 	%rd86, %rd15, %rd93;
	// begin inline asm
	ld.global.nc.u64 %rd85, [%rd86];
	// end inline asm
	mov.b64 	%fd126, %rd85;
	setp.lt.f64 	%p58, %fd372, %fd126;
	selp.f64 	%fd127, %fd126, %fd372, %p58;
	add.s64 	%rd88, %rd86, 2048;
	// begin inline asm
	ld.global.nc.u64 %rd87, [%rd88];
	// end inline asm
	mov.b64 	%fd128, %rd87;
	setp.lt.f64 	%p59, %fd127, %fd128;
	selp.f64 	%fd129, %fd128, %fd127, %p59;
	add.s64 	%rd90, %rd86, 4096;
	// begin inline asm
	ld.global.nc.u64 %rd89, [%rd90];
	// end inline asm
	mov.b64 	%fd130, %rd89;
	setp.lt.f64 	%p60, %fd129, %fd130;
	selp.f64 	%fd131, %fd130, %fd129, %p60;
	add.s64 	%rd92, %rd86, 6144;
	// begin inline asm
	ld.global.nc.u64 %rd91, [%rd92];
	// end inline asm
	mov.b64 	%fd132, %rd91;
	setp.lt.f64 	%p61, %fd131, %fd132;
	selp.f64 	%fd372, %fd132, %fd131, %p61;
	add.s32 	%r462, %r462, 1024;
	setp.lt.s32 	%p62, %r462, %r68;
	@%p62 bra 	$L__BB7_46;
$L__BB7_47:
	setp.lt.s32 	%p63, %r68, 256;
	@%p63 bra 	$L__BB7_52;
	// begin inline asm
	mov.u32 %r201, %laneid;
	// end inline asm
	mov.b64 	%rd104, %fd372;
	mov.b64 	{%r203, %r208}, %rd104;
	mov.b32 	%r209, 1;
	mov.b32 	%r250, 31;
	mov.b32 	%r251, -1;
	// begin inline asm
	shfl.sync.down.b32 %r202, %r203, %r209, %r250, %r251;
	// end inline asm
	// begin inline asm
	shfl.sync.down.b32 %r207, %r208, %r209, %r250, %r251;
	// end inline asm
	mov.b64 	%rd105, {%r202, %r207};
	mov.b64 	%fd180, %rd105;
	setp.gt.s32 	%p91, %r201, 30;
	setp.lt.f64 	%p92, %fd372, %fd180;
	selp.f64 	%fd181, %fd180, %fd372, %p92;
	selp.f64 	%fd182, %fd372, %fd181, %p91;
	mov.b64 	%rd106, %fd182;
	mov.b64 	{%r213, %r218}, %rd106;
	mov.b32 	%r219, 2;
	// begin inline asm
	shfl.sync.down.b32 %r212, %r213, %r219, %r250, %r251;
	// end inline asm
	// begin inline asm
	shfl.sync.down.b32 %r217, %r218, %r219, %r250, %r251;
	// end inline asm
	mov.b64 	%rd107, {%r212, %r217};
	mov.b64 	%fd183, %rd107;
	setp.gt.s32 	%p93, %r201, 29;
	setp.lt.f64 	%p94, %fd182, %fd183;
	selp.f64 	%fd184, %fd183, %fd182, %p94;
	selp.f64 	%fd185, %fd182, %fd184, %p93;
	mov.b64 	%rd108, %fd185;
	mov.b64 	{%r223, %r228}, %rd108;
	mov.b32 	%r229, 4;
	// begin inline asm
	shfl.sync.down.b32 %r222, %r223, %r229, %r250, %r251;
	// end inline asm
	// begin inline asm
	shfl.sync.down.b32 %r227, %r228, %r229, %r250, %r251;
	// end inline asm
	mov.b64 	%rd109, {%r222, %r227};
	mov.b64 	%fd186, %rd109;
	setp.gt.s32 	%p95, %r201, 27;
	setp.lt.f64 	%p96, %fd185, %fd186;
	selp.f64 	%fd187, %fd186, %fd185, %p96;
	selp.f64 	%fd188, %fd185, %fd187, %p95;
	mov.b64 	%rd110, %fd188;
	mov.b64 	{%r233, %r238}, %rd110;
	mov.b32 	%r239, 8;
	// begin inline asm
	shfl.sync.down.b32 %r232, %r233, %r239, %r250, %r251;
	// end inline asm
	// begin inline asm
	shfl.sync.down.b32 %r237, %r238, %r239, %r250, %r251;
	// end inline asm
	mov.b64 	%rd111, {%r232, %r237};
	mov.b64 	%fd189, %rd111;
	setp.gt.s32 	%p97, %r201, 23;
	setp.lt.f64 	%p98, %fd188, %fd189;
	selp.f64 	%fd190, %fd189, %fd188, %p98;
	selp.f64 	%fd191, %fd188, %fd190, %p97;
	mov.b64 	%rd112, %fd191;
	mov.b64 	{%r243, %r248}, %rd112;
	mov.b32 	%r249, 16;
	// begin inline asm
	shfl.sync.down.b32 %r242, %r243, %r249, %r250, %r251;
	// end inline asm
	// begin inline asm
	shfl.sync.down.b32 %r247, %r248, %r249, %r250, %r251;
	// end inline asm
	mov.b64 	%rd113, {%r242, %r247};
	mov.b64 	%fd192, %rd113;
	setp.gt.s32 	%p99, %r201, 15;
	setp.lt.f64 	%p100, %fd191, %fd192;
	selp.f64 	%fd38, %fd192, %fd191, %p100;
	selp.f64 	%fd380, %fd191, %fd38, %p99;
	setp.ne.s32 	%p101, %r201, 0;
	@%p101 bra 	$L__BB7_50;
	shr.u32 	%r252, %r35, 2;
	and.b32  	%r253, %r252, 248;
	mov.u32 	%r254, _ZZN3cub18CUB_300001_SM_10006detail6reduce28DeviceReduceSingleTileKernelINS2_10policy_hubIdjN4cuda3__47maximumIdEEE10Policy1000EPdSB_iS8_ddNS5_3std3__410__identityEEEvT0_T1_T2_T3_T4_T6_E12temp_storage;
	add.s32 	%r255, %r254, %r253;
	st.shared.f64 	[%r255+8], %fd38;
$L__BB7_50:
	bar.sync 	0;
	setp.ne.s32 	%p102, %r35, 0;
	@%p102 bra 	$L__BB7_72;
	ld.shared.f64 	%fd193, [_ZZN3cub18CUB_300001_SM_10006detail6reduce28DeviceReduceSingleTileKernelINS2_10policy_hubIdjN4cuda3__47maximumIdEEE10Policy1000EPdSB_iS8_ddNS5_3std3__410__identityEEEvT0_T1_T2_T3_T4_T6_E12temp_storage+16];
	setp.lt.f64 	%p103, %fd380, %fd193;
	selp.f64 	%fd194, %fd193, %fd380, %p103;
	ld.shared.f64 	%fd195, [_ZZN3cub18CUB_300001_SM_10006detail6reduce28DeviceReduceSingleTileKernelINS2_10policy_hubIdjN4cuda3__47maximumIdEEE10Policy1000EPdSB_iS8_ddNS5_3std3__410__identityEEEvT0_T1_T2_T3_T4_T6_E12temp_storage+24];
	setp.lt.f64 	%p104, %fd194, %fd195;
	selp.f64 	%fd196, %fd195, %fd194, %p104;
	ld.shared.f64 	%fd197, [_ZZN3cub18CUB_300001_SM_10006detail6reduce28DeviceReduceSingleTileKernelINS2_10policy_hubIdjN4cuda3__47maximumIdEEE10Policy1000EPdSB_iS8_ddNS5_3std3__410__identityEEEvT0_T1_T2_T3_T4_T6_E12temp_storage+32];
	setp.lt.f64 	%p105, %fd196, %fd197;
	selp.f64 	%fd198, %fd197, %fd196, %p105;
	ld.shared.f64 	%fd199, [_ZZN3cub18CUB_300001_SM_10006detail6reduce28DeviceReduceSingleTileKernelINS2_10policy_hubIdjN4cuda3__47maximumIdEEE10Policy1000EPdSB_iS8_ddNS5_3std3__410__identityEEEvT0_T1_T2_T3_T4_T6_E12temp_storage+40];
	setp.lt.f64 	%p106, %fd198, %fd199;
	selp.f64 	%fd200, %fd199, %fd198, %p106;
	ld.shared.f64 	%fd201, [_ZZN3cub18CUB_300001_SM_10006detail6reduce28DeviceReduceSingleTileKernelINS2_10policy_hubIdjN4cuda3__47maximumIdEEE10Policy1000EPdSB_iS8_ddNS5_3std3__410__identityEEEvT0_T1_T2_T3_T4_T6_E12temp_storage+48];
	setp.lt.f64 	%p107, %fd200, %fd201;
	selp.f64 	%fd202, %fd201, %fd200, %p107;
	ld.shared.f64 	%fd203, [_ZZN3cub18CUB_300001_SM_10006detail6reduce28DeviceReduceSingleTileKernelINS2_10policy_hubIdjN4cuda3__47maximumIdEEE10Policy1000EPdSB_iS8_ddNS5_3std3__410__identityEEEvT0_T1_T2_T3_T4_T6_E12temp_storage+56];
	setp.lt.f64 	%p108, %fd202, %fd203;
	selp.f64 	%fd204, %fd203, %fd202, %p108;
	ld.shared.f64 	%fd205, [_ZZN3cub18CUB_300001_SM_10006detail6reduce28DeviceReduceSingleTileKernelINS2_10policy_hubIdjN4cuda3__47maximumIdEEE10Policy1000EPdSB_iS8_ddNS5_3std3__410__identityEEEvT0_T1_T2_T3_T4_T6_E12temp_storage+64];
	setp.lt.f64 	%p109, %fd204, %fd205;
	selp.f64 	%fd380, %fd205, %fd204, %p109;
	bra.uni 	$L__BB7_72;
$L__BB7_52:
	// begin inline asm
	mov.u32 %r138, %laneid;
	// end inline asm
	and.b32  	%r189, %r35, 992;
	add.s32 	%r190, %r189, 32;
	setp.gt.s32 	%p64, %r190, %r68;
	not.b32 	%r191, %r189;
	add.s32 	%r192, %r68, %r191;
	selp.b32 	%r187, %r192, 31, %p64;
	mov.b64 	%rd94, %fd372;
	mov.b64 	{%r140, %r145}, %rd94;
	mov.b32 	%r146, 1;
	mov.b32 	%r188, -1;
	// begin inline asm
	shfl.sync.down.b32 %r139, %r140, %r146, %r187, %r188;
	// end inline asm
	// begin inline asm
	shfl.sync.down.b32 %r144, %r145, %r146, %r187, %r188;
	// end inline asm
	mov.b64 	%rd95, {%r139, %r144};
	mov.b64 	%fd133, %rd95;
	setp.lt.s32 	%p65, %r138, %r187;
	setp.lt.f64 	%p66, %fd372, %fd133;
	selp.f64 	%fd134, %fd133, %fd372, %p66;
	selp.f64 	%fd135, %fd134, %fd372, %p65;
	mov.b64 	%rd96, %fd135;
	mov.b64 	{%r150, %r155}, %rd96;
	mov.b32 	%r156, 2;
	// begin inline asm
	shfl.sync.down.b32 %r149, %r150, %r156, %r187, %r188;
	// end inline asm
	// begin inline asm
	shfl.sync.down.b32 %r154, %r155, %r156, %r187, %r188;
	// end inline asm
	mov.b64 	%rd97, {%r149, %r154};
	mov.b64 	%fd136, %rd97;
	add.s32 	%r193, %r138, 2;
	setp.gt.s32 	%p67, %r193, %r187;
	setp.lt.f64 	%p68, %fd135, %fd136;
	selp.f64 	%fd137, %fd136, %fd135, %p68;
	selp.f64 	%fd138, %fd135, %fd137, %p67;
	mov.b64 	%rd98, %fd138;
	mov.b64 	{%r160, %r165}, %rd98;
	mov.b32 	%r166, 4;
	// begin inline asm
	shfl.sync.down.b32 %r159, %r160, %r166, %r187, %r188;
	// end inline asm
	// begin inline asm
	shfl.sync.down.b32 %r164, %r165, %r166, %r187, %r188;
	// end inline asm
	mov.b64 	%rd99, {%r159, %r164};
	mov.b64 	%fd139, %rd99;
	add.s32 	%r194, %r138, 4;
	setp.gt.s32 	%p69, %r194, %r187;
	setp.lt.f64 	%p70, %fd138, %fd139;
	selp.f64 	%fd140, %fd139, %fd138, %p70;
	selp.f64 	%fd141, %fd138, %fd140, %p69;
	mov.b64 	%rd100, %fd141;
	mov.b64 	{%r170, %r175}, %rd100;
	mov.b32 	%r176, 8;
	// begin inline asm
	shfl.sync.down.b32 %r169, %r170, %r176, %r187, %r188;
	// end inline asm
	// begin inline asm
	shfl.sync.down.b32 %r174, %r175, %r176, %r187, %r188;
	// end inline asm
	mov.b64 	%rd101, {%r169, %r174};
	mov.b64 	%fd142, %rd101;
	add.s32 	%r195, %r138, 8;
	setp.gt.s32 	%p71, %r195, %r187;
	setp.lt.f64 	%p72, %fd141, %fd142;
	selp.f64 	%fd143, %fd142, %fd141, %p72;
	selp.f64 	%fd144, %fd141, %fd143, %p71;
	mov.b64 	%rd102, %fd144;
	mov.b64 	{%r180, %r185}, %rd102;
	mov.b32 	%r186, 16;
	// begin inline asm
	shfl.sync.down.b32 %r179, %r180, %r186, %r187, %r188;
	// end inline asm
	// begin inline asm
	shfl.sync.down.b32 %r184, %r185, %r186, %r187, %r188;
	// end inline asm
	mov.b64 	%rd103, {%r179, %r184};
	mov.b64 	%fd145, %rd103;
	add.s32 	%r196, %r138, 16;
	setp.gt.s32 	%p73, %r196, %r187;
	setp.lt.f64 	%p74, %fd144, %fd145;
	selp.f64 	%fd146, %fd145, %fd144, %p74;
	selp.f64 	%fd380, %fd144, %fd146, %p73;
	setp.ne.s32 	%p75, %r138, 0;
	@%p75 bra 	$L__BB7_54;
	shr.u32 	%r197, %r35, 2;
	and.b32  	%r198, %r197, 248;
	mov.u32 	%r199, _ZZN3cub18CUB_300001_SM_10006detail6reduce28DeviceReduceSingleTileKernelINS2_10policy_hubIdjN4cuda3__47maximumIdEEE10Policy1000EPdSB_iS8_ddNS5_3std3__410__identityEEEvT0_T1_T2_T3_T4_T6_E12temp_storage;
	add.s32 	%r200, %r199, %r198;
	st.shared.f64 	[%r200+8], %fd380;
$L__BB7_54:
	bar.sync 	0;
	setp.ne.s32 	%p76, %r35, 0;
	@%p76 bra 	$L__BB7_72;
	setp.gt.s32 	%p77, %r68, 32;
	ld.shared.f64 	%fd147, [_ZZN3cub18CUB_300001_SM_10006detail6reduce28DeviceReduceSingleTileKernelINS2_10policy_hubIdjN4cuda3__47maximumIdEEE10Policy1000EPdSB_iS8_ddNS5_3std3__410__identityEEEvT0_T1_T2_T3_T4_T6_E12temp_storage+16];
	setp.lt.f64 	%p78, %fd380, %fd147;
	selp.f64 	%fd149, %fd147, %fd380, %p78;
	selp.f64 	%fd150, %fd149, %fd380, %p77;
	setp.gt.s32 	%p79, %r68, 64;
	ld.shared.f64 	%fd152, [_ZZN3cub18CUB_300001_SM_10006detail6reduce28DeviceReduceSingleTileKernelINS2_10policy_hubIdjN4cuda3__47maximumIdEEE10Policy1000EPdSB_iS8_ddNS5_3std3__410__identityEEEvT0_T1_T2_T3_T4_T6_E12temp_storage+24];
	setp.lt.f64 	%p80, %fd150, %fd152;
	selp.f64 	%fd154, %fd152, %fd150, %p80;
	selp.f64 	%fd155, %fd154, %fd150, %p79;
	setp.gt.s32 	%p81, %r68, 96;
	ld.shared.f64 	%fd157, [_ZZN3cub18CUB_300001_SM_10006detail6reduce28DeviceReduceSingleTileKernelINS2_10policy_hubIdjN4cuda3__47maximumIdEEE10Policy1000EPdSB_iS8_ddNS5_3std3__410__identityEEEvT0_T1_T2_T3_T4_T6_E12temp_storage+32];
	setp.lt.f64 	%p82, %fd155, %fd157;
	selp.f64 	%fd159, %fd157, %fd155, %p82;
	selp.f64 	%fd160, %fd159, %fd155, %p81;
	setp.gt.s32 	%p83, %r68, 128;
	ld.shared.f64 	%fd162, [_ZZN3cub18CUB_300001_SM_10006detail6reduce28DeviceReduceSingleTileKernelINS2_10policy_hubIdjN4cuda3__47maximumIdEEE10Policy1000EPdSB_iS8_ddNS5_3std3__410__identityEEEvT0_T1_T2_T3_T4_T6_E12temp_storage+40];
	setp.lt.f64 	%p84, %fd160, %fd162;
	selp.f64 	%fd164, %fd162, %fd160, %p84;
	selp.f64 	%fd165, %fd164, %fd160, %p83;
	setp.gt.s32 	%p85, %r68, 160;
	ld.shared.f64 	%fd167, [_ZZN3cub18CUB_300001_SM_10006detail6reduce28DeviceReduceSingleTileKernelINS2_10policy_hubIdjN4cuda3__47maximumIdEEE10Policy1000EPdSB_iS8_ddNS5_3std3__410__identityEEEvT0_T1_T2_T3_T4_T6_E12temp_storage+48];
	setp.lt.f64 	%p86, %fd165, %fd167;
	selp.f64 	%fd169, %fd167, %fd165, %p86;
	selp.f64 	%fd170, %fd169, %fd165, %p85;
	setp.gt.s32 	%p87, %r68, 192;
	ld.shared.f64 	%fd172, [_ZZN3cub18CUB_300001_SM_10006detail6reduce28DeviceReduceSingleTileKernelINS2_10policy_hubIdjN4cuda3__47maximumIdEEE10Policy1000EPdSB_iS8_ddNS5_3std3__410__identityEEEvT0_T1_T2_T3_T4_T6_E12temp_storage+56];
	setp.lt.f64 	%p88, %fd170, %fd172;
	selp.f64 	%fd174, %fd172, %fd170, %p88;
	selp.f64 	%fd175, %fd174, %fd170, %p87;
	setp.gt.s32 	%p89, %r68, 224;
	ld.shared.f64 	%fd177, [_ZZN3cub18CUB_300001_SM_10006detail6reduce28DeviceReduceSingleTileKernelINS2_10policy_hubIdjN4cuda3__47maximumIdEEE10Policy1000EPdSB_iS8_ddNS5_3std3__410__identityEEEvT0_T1_T2_T3_T4_T6_E12temp_storage+64];
	setp.lt.f64 	%p90, %fd175, %fd177;
	selp.f64 	%fd179, %fd177, %fd175, %p90;
	selp.f64 	%fd380, %fd179, %fd175, %p89;
	bra.uni 	$L__BB7_72;
$L__BB7_56:
	mov.u32 	%r47, %tid.x;
	mul.wide.u32 	%rd34, %r47, 8;
	add.s64 	%rd19, %rd15, %rd34;
	// begin inline asm
	ld.global.nc.u64 %rd18, [%rd19];
	// end inline asm
	mov.b64 	%fd59, %rd18;
	add.s64 	%rd21, %rd19, 2048;
	// begin inline asm
	ld.global.nc.u64 %rd20, [%rd21];
	// end inline asm
	mov.b64 	%fd60, %rd20;
	add.s64 	%rd23, %rd19, 4096;
	// begin inline asm
	ld.global.nc.u64 %rd22, [%rd23];
	// end inline asm
	mov.b64 	%fd61, %rd22;
	add.s64 	%rd25, %rd19, 6144;
	// begin inline asm
	ld.global.nc.u64 %rd24, [%rd25];
	// end inline asm
	mov.b64 	%fd62, %rd24;
	add.s64 	%rd27, %rd19, 8192;
	// begin inline asm
	ld.global.nc.u64 %rd26, [%rd27];
	// end inline asm
	mov.b64 	%fd63, %rd26;
	add.s64 	%rd29, %rd19, 10240;
	// begin inline asm
	ld.global.nc.u64 %rd28, [%rd29];
	// end inline asm
	mov.b64 	%fd64, %rd28;
	add.s64 	%rd31, %rd19, 12288;
	// begin inline asm
	ld.global.nc.u64 %rd30, [%rd31];
	// end inline asm
	mov.b64 	%fd65, %rd30;
	add.s64 	%rd33, %rd19, 14336;
	// begin inline asm
	ld.global.nc.u64 %rd32, [%rd33];
	// end inline asm
	mov.b64 	%fd66, %rd32;
	setp.lt.f64 	%p4, %fd59, %fd60;
	selp.f64 	%fd67, %fd60, %fd59, %p4;
	setp.lt.f64 	%p5, %fd67, %fd61;
	selp.f64 	%fd68, %fd61, %fd67, %p5;
	setp.lt.f64 	%p6, %fd68, %fd62;
	selp.f64 	%fd69, %fd62, %fd68, %p6;
	setp.lt.f64 	%p7, %fd69, %fd63;
	selp.f64 	%fd70, %fd63, %fd69, %p7;
	setp.lt.f64 	%p8, %fd70, %fd64;
	selp.f64 	%fd71, %fd64, %fd70, %p8;
	setp.lt.f64 	%p9, %fd71, %fd65;
	selp.f64 	%fd72, %fd65, %fd71, %p9;
	setp.lt.f64 	%p10, %fd72, %fd66;
	selp.f64 	%fd379, %fd66, %fd72, %p10;
	setp.lt.u32 	%p11, %r68, 4096;
	mov.b32 	%r465, 2048;
	@%p11 bra 	$L__BB7_60;
	add.s32 	%r48, %r68, -2048;
	mov.b32 	%r465, 2048;
$L__BB7_58:
	mul.wide.s32 	%rd51, %r465, 8;
	add.s64 	%rd36, %rd19, %rd51;
	// begin inline asm
	ld.global.nc.u64 %rd35, [%rd36];
	// end inline asm
	mov.b64 	%fd73, %rd35;
	add.s64 	%rd38, %rd36, 2048;
	// begin inline asm
	ld.global.nc.u64 %rd37, [%rd38];
	// end inline asm
	mov.b64 	%fd74, %rd37;
	add.s64 	%rd40, %rd36, 4096;
	// begin inline asm
	ld.global.nc.u64 %rd39, [%rd40];
	// end inline asm
	mov.b64 	%fd75, %rd39;
	add.s64 	%rd42, %rd36, 6144;
	// begin inline asm
	ld.global.nc.u64 %rd41, [%rd42];
	// end inline asm
	mov.b64 	%fd76, %rd41;
	add.s64 	%rd44, %rd36, 8192;
	// begin inline asm
	ld.global.nc.u64 %rd43, [%rd44];
	// end inline asm
	mov.b64 	%fd77, %rd43;
	add.s64 	%rd46, %rd36, 10240;
	// begin inline asm
	ld.global.nc.u64 %rd45, [%rd46];
	// end inline asm
	mov.b64 	%fd78, %rd45;
	add.s64 	%rd48, %rd36, 12288;
	// begin inline asm
	ld.global.nc.u64 %rd47, [%rd48];
	// end inline asm
	mov.b64 	%fd79, %rd47;
	add.s64 	%rd50, %rd36, 14336;
	// begin inline asm
	ld.global.nc.u64 %rd49, [%rd50];
	// end inline asm
	mov.b64 	%fd80, %rd49;
	setp.lt.f64 	%p12, %fd379, %fd73;
	selp.f64 	%fd81, %fd73, %fd379, %p12;
	setp.lt.f64 	%p13, %fd81, %fd74;
	selp.f64 	%fd82, %fd74, %fd81, %p13;
	setp.lt.f64 	%p14, %fd82, %fd75;
	selp.f64 	%fd83, %fd75, %fd82, %p14;
	setp.lt.f64 	%p15, %fd83, %fd76;
	selp.f64 	%fd84, %fd76, %fd83, %p15;
	setp.lt.f64 	%p16, %fd84, %fd77;
	selp.f64 	%fd85, %fd77, %fd84, %p16;
	setp.lt.f64 	%p17, %fd85, %fd78;
	selp.f64 	%fd86, %fd78, %fd85, %p17;
	setp.lt.f64 	%p18, %fd86, %fd79;
	selp.f64 	%fd87, %fd79, %fd86, %p18;
	setp.lt.f64 	%p19, %fd87, %fd80;
	selp.f64 	%fd379, %fd80, %fd87, %p19;
	sub.s32 	%r71, %r68, %r465;
	setp.lt.s32 	%p20, %r71, 2048;
	@%p20 bra 	$L__BB7_68;
	add.s32 	%r465, %r465, 2048;
	setp.le.s32 	%p21, %r465, %r48;
	@%p21 bra 	$L__BB7_58;
$L__BB7_60:
	setp.le.s32 	%p22, %r68, %r465;
	@%p22 bra 	$L__BB7_68;
	sub.s32 	%r52, %r68, %r465;
	setp.ge.s32 	%p23, %r47, %r52;
	@%p23 bra 	$L__BB7_68;
	not.b32 	%r72, %r47;
	add.s32 	%r73, %r68, %r72;
	sub.s32 	%r53, %r73, %r465;
	and.b32  	%r74, %r53, 768;
	setp.eq.s32 	%p24, %r74, 768;
	mov.u32 	%r469, %r47;
	@%p24 bra 	$L__BB7_65;
	add.s32 	%r467, %r47, %r465;
	shr.u32 	%r75, %r53, 8;
	add.s32 	%r76, %r75, 1;
	and.b32  	%r77, %r76, 3;
	neg.s32 	%r466, %r77;
	mov.u32 	%r469, %r47;
$L__BB7_64:
	.pragma "nounroll";
	mul.wide.u32 	%rd54, %r467, 8;
	add.s64 	%rd53, %rd15, %rd54;
	// begin inline asm
	ld.global.nc.u64 %rd52, [%rd53];
	// end inline asm
	mov.b64 	%fd89, %rd52;
	setp.lt.f64 	%p25, %fd379, %fd89;
	selp.f64 	%fd379, %fd89, %fd379, %p25;
	add.s32 	%r469, %r469, 256;
	add.s32 	%r467, %r467, 256;
	add.s32 	%r466, %r466, 1;
	setp.ne.s32 	%p26, %r466, 0;
	@%p26 bra 	$L__BB7_64;
$L__BB7_65:
	setp.lt.u32 	%p27, %r53, 768;
	@%p27 bra 	$L__BB7_68;
	cvt.u64.u32 	%rd55, %r469;
	cvt.u64.u32 	%rd56, %r465;
	add.s64 	%rd57, %rd55, %rd56;
	shl.b64 	%rd58, %rd57, 3;
	add.s64 	%rd59, %rd58, %rd15;
	add.s64 	%rd205, %rd59, 4096;
	add.s32 	%r470, %r469, %r465;
$L__BB7_67:
	mul.wide.u32 	%rd68, %r470, 8;
	add.s64 	%rd61, %rd15, %rd68;
	// begin inline asm
	ld.global.nc.u64 %rd60, [%rd61];
	// end inline asm
	mov.b64 	%fd90, %rd60;
	setp.lt.f64 	%p28, %fd379, %fd90;
	selp.f64 	%fd91, %fd90, %fd379, %p28;
	add.s64 	%rd63, %rd205, -2048;
	// begin inline asm
	ld.global.nc.u64 %rd62, [%rd63];
	// end inline asm
	mov.b64 	%fd92, %rd62;
	setp.lt.f64 	%p29, %fd91, %fd92;
	selp.f64 	%fd93, %fd92, %fd91, %p29;
	// begin inline asm
	ld.global.nc.u64 %rd64, [%rd205];
	// end inline asm
	mov.b64 	%fd94, %rd64;
	setp.lt.f64 	%p30, %fd93, %fd94;
	selp.f64 	%fd95, %fd94, %fd93, %p30;
	add.s64 	%rd67, %rd205, 2048;
	// begin inline asm
	ld.global.nc.u64 %rd66, [%rd67];
	// end inline asm
	mov.b64 	%fd96, %rd66;
	setp.lt.f64 	%p31, %fd95, %fd96;
	selp.f64 	%fd379, %fd96, %fd95, %p31;
	add.s32 	%r469, %r469, 1024;
	add.s64 	%rd205, %rd205, 8192;
	add.s32 	%r470, %r470, 1024;
	setp.lt.s32 	%p32, %r469, %r52;
	@%p32 bra 	$L__BB7_67;
$L__BB7_68:
	// begin inline asm
	mov.u32 %r78, %laneid;
	// end inline asm
	mov.b64 	%rd69, %fd379;
	mov.b64 	{%r80, %r85}, %rd69;
	mov.b32 	%r86, 1;
	mov.b32 	%r127, 31;
	mov.b32 	%r128, -1;
	// begin inline asm
	shfl.sync.down.b32 %r79, %r80, %r86, %r127, %r128;
	// end inline asm
	// begin inline asm
	shfl.sync.down.b32 %r84, %r85, %r86, %r127, %r128;
	// end inline asm
	mov.b64 	%rd70, {%r79, %r84};
	mov.b64 	%fd97, %rd70;
	setp.gt.s32 	%p33, %r78, 30;
	setp.lt.f64 	%p34, %fd379, %fd97;
	selp.f64 	%fd98, %fd97, %fd379, %p34;
	selp.f64 	%fd99, %fd379, %fd98, %p33;
	mov.b64 	%rd71, %fd99;
	mov.b64 	{%r90, %r95}, %rd71;
	mov.b32 	%r96, 2;
	// begin inline asm
	shfl.sync.down.b32 %r89, %r90, %r96, %r127, %r128;
	// end inline asm
	// begin inline asm
	shfl.sync.down.b32 %r94, %r95, %r96, %r127, %r128;
	// end inline asm
	mov.b64 	%rd72, {%r89, %r94};
	mov.b64 	%fd100, %rd72;
	setp.gt.s32 	%p35, %r78, 29;
	setp.lt.f64 	%p36, %fd99, %fd100;
	selp.f64 	%fd101, %fd100, %fd99, %p36;
	selp.f64 	%fd102, %fd99, %fd101, %p35;
	mov.b64 	%rd73, %fd102;
	mov.b64 	{%r100, %r105}, %rd73;
	mov.b32 	%r106, 4;
	// begin inline asm
	shfl.sync.down.b32 %r99, %r100, %r106, %r127, %r128;
	// end inline asm
	// begin inline asm
	shfl.sync.down.b32 %r104, %r105, %r106, %r127, %r128;
	// end inline asm
	mov.b64 	%rd74, {%r99, %r104};
	mov.b64 	%fd103, %rd74;
	setp.gt.s32 	%p37, %r78, 27;
	setp.lt.f64 	%p38, %fd102, %fd103;
	selp.f64 	%fd104, %fd103, %fd102, %p38;
	selp.f64 	%fd105, %fd102, %fd104, %p37;
	mov.b64 	%rd75, %fd105;
	mov.b64 	{%r110, %r115}, %rd75;
	mov.b32 	%r116, 8;
	// begin inline asm
	shfl.sync.down.b32 %r109, %r110, %r116, %r127, %r128;
	// end inline asm
	// begin inline asm
	shfl.sync.down.b32 %r114, %r115, %r116, %r127, %r128;
	// end inline asm
	mov.b64 	%rd76, {%r109, %r114};
	mov.b64 	%fd106, %rd76;
	setp.gt.s32 	%p39, %r78, 23;
	setp.lt.f64 	%p40, %fd105, %fd106;
	selp.f64 	%fd107, %fd106, %fd105, %p40;
	selp.f64 	%fd108, %fd105, %fd107, %p39;
	mov.b64 	%rd77, %fd108;
	mov.b64 	{%r120, %r125}, %rd77;
	mov.b32 	%r126, 16;
	// begin inline asm
	shfl.sync.down.b32 %r119, %r120, %r126, %r127, %r128;
	// end inline asm
	// begin inline asm
	shfl.sync.down.b32 %r124, %r125, %r126, %r127, %r128;
	// end inline asm
	mov.b64 	%rd78, {%r119, %r124};
	mov.b64 	%fd109, %rd78;
	setp.gt.s32 	%p41, %r78, 15;
	setp.lt.f64 	%p42, %fd108, %fd109;
	selp.f64 	%fd54, %fd109, %fd108, %p42;
	selp.f64 	%fd380, %fd108, %fd54, %p41;
	setp.ne.s32 	%p43, %r78, 0;
	@%p43 bra 	$L__BB7_70;
	shr.u32 	%r129, %r47, 2;
	and.b32  	%r130, %r129, 248;
	mov.u32 	%r131, _ZZN3cub18CUB_300001_SM_10006detail6reduce28DeviceReduceSingleTileKernelINS2_10policy_hubIdjN4cuda3__47maximumIdEEE10Policy1000EPdSB_iS8_ddNS5_3std3__410__identityEEEvT0_T1_T2_T3_T4_T6_E12temp_storage;
	add.s32 	%r132, %r131, %r130;
	st.shared.f64 	[%r132+8], %fd54;
$L__BB7_70:
	bar.sync 	0;
	setp.ne.s32 	%p44, %r47, 0;
	@%p44 bra 	$L__BB7_72;
	ld.shared.f64 	%fd110, [_ZZN3cub18CUB_300001_SM_10006detail6reduce28DeviceReduceSingleTileKernelINS2_10policy_hubIdjN4cuda3__47maximumIdEEE10Policy1000EPdSB_iS8_ddNS5_3std3__410__identityEEEvT0_T1_T2_T3_T4_T6_E12temp_storage+16];
	setp.lt.f64 	%p45, %fd380, %fd110;
	selp.f64 	%fd111, %fd110, %fd380, %p45;
	ld.shared.f64 	%fd112, [_ZZN3cub18CUB_300001_SM_10006detail6reduce28DeviceReduceSingleTileKernelINS2_10policy_hubIdjN4cuda3__47maximumIdEEE10Policy1000EPdSB_iS8_ddNS5_3std3__410__identityEEEvT0_T1_T2_T3_T4_T6_E12temp_storage+24];
	setp.lt.f64 	%p46, %fd111, %fd112;
	selp.f64 	%fd113, %fd112, %fd111, %p46;
	ld.shared.f64 	%fd114, [_ZZN3cub18CUB_300001_SM_10006detail6reduce28DeviceReduceSingleTileKernelINS2_10policy_hubIdjN4cuda3__47maximumIdEEE10Policy1000EPdSB_iS8_ddNS5_3std3__410__identityEEEvT0_T1_T2_T3_T4_T6_E12temp_storage+32];
	setp.lt.f64 	%p47, %fd113, %fd114;
	selp.f64 	%fd115, %fd114, %fd113, %p47;
	ld.shared.f64 	%fd116, [_ZZN3cub18CUB_300001_SM_10006detail6reduce28DeviceReduceSingleTileKernelINS2_10policy_hubIdjN4cuda3__47maximumIdEEE10Policy1000EPdSB_iS8_ddNS5_3std3__410__identityEEEvT0_T1_T2_T3_T4_T6_E12temp_storage+40];
	setp.lt.f64 	%p48, %fd115, %fd116;
	selp.f64 	%fd117, %fd116, %fd115, %p48;
	ld.shared.f64 	%fd118, [_ZZN3cub18CUB_300001_SM_10006detail6reduce28DeviceReduceSingleTileKernelINS2_10policy_hubIdjN4cuda3__47maximumIdEEE10Policy1000EPdSB_iS8_ddNS5_3std3__410__identityEEEvT0_T1_T2_T3_T4_T6_E12temp_storage+48];
	setp.lt.f64 	%p49, %fd117, %fd118;
	selp.f64 	%fd119, %fd118, %fd117, %p49;
	ld.shared.f64 	%fd120, [_ZZN3cub18CUB_300001_SM_10006detail6reduce28DeviceReduceSingleTileKernelINS2_10policy_hubIdjN4cuda3__47maximumIdEEE10Policy1000EPdSB_iS8_ddNS5_3std3__410__identityEEEvT0_T1_T2_T3_T4_T6_E12temp_storage+56];
	setp.lt.f64 	%p50, %fd119, %fd120;
	selp.f64 	%fd121, %fd120, %fd119, %p50;
	ld.shared.f64 	%fd122, [_ZZN3cub18CUB_300001_SM_10006detail6reduce28DeviceReduceSingleTileKernelINS2_10policy_hubIdjN4cuda3__47maximumIdEEE10Policy1000EPdSB_iS8_ddNS5_3std3__410__identityEEEvT0_T1_T2_T3_T4_T6_E12temp_storage+64];
	setp.lt.f64 	%p51, %fd121, %fd122;
	selp.f64 	%fd380, %fd122, %fd121, %p51;
$L__BB7_72:
	mov.u32 	%r444, %tid.x;
	setp.ne.s32 	%p217, %r444, 0;
	@%p217 bra 	$L__BB7_74;
	setp.lt.f64 	%p218, %fd58, %fd380;
	selp.f64 	%fd353, %fd380, %fd58, %p218;
	st.global.f64 	[%rd1], %fd353;
$L__BB7_74:
	ret;

}
	// .globl	_ZN3cub18CUB_300001_SM_10006detail6reduce28DeviceReduceSingleTileKernelINS2_10policy_hubIdyN4cuda3__47maximumIdEEE10Policy1000EN6thrust24THRUST_300001_SM_1000_NS10device_ptrIdEEPdyS8_ddNS5_3std3__410__identityEEEvT0_T1_T2_T3_T4_T6_
.visible .entry _ZN3cub18CUB_300001_SM_10006detail6reduce28DeviceReduceSingleTileKernelINS2_10policy_hubIdyN4cuda3__47maximumIdEEE10Policy1000EN6thrust24THRUST_300001_SM_1000_NS10device_ptrIdEEPdyS8_ddNS5_3std3__410__identityEEEvT0_T1_T2_T3_T4_T6_(
	.param .align 8 .b8 _ZN3cub18CUB_300001_SM_10006detail6reduce28DeviceReduceSingleTileKernelINS2_10policy_hubIdyN4cuda3__47maximumIdEEE10Policy1000EN6thrust24THRUST_300001_SM_1000_NS10device_ptrIdEEPdyS8_ddNS5_3std3__410__identityEEEvT0_T1_T2_T3_T4_T6__param_0[8],
	.param .u64 .ptr .align 1 _ZN3cub18CUB_300001_SM_10006detail6reduce28DeviceReduceSingleTileKernelINS2_10policy_hubIdyN4cuda3__47maximumIdEEE10Policy1000EN6thrust24THRUST_300001_SM_1000_NS10device_ptrIdEEPdyS8_ddNS5_3std3__410__identityEEEvT0_T1_T2_T3_T4_T6__param_1,
	.param .u64 _ZN3cub18CUB_300001_SM_10006detail6reduce28DeviceReduceSingleTileKernelINS2_10policy_hubIdyN4cuda3__47maximumIdEEE10Policy1000EN6thrust24THRUST_300001_SM_1000_NS10device_ptrIdEEPdyS8_ddNS5_3std3__410__identityEEEvT0_T1_T2_T3_T4_T6__param_2,
	.param .align 1 .b8 _ZN3cub18CUB_300001_SM_10006detail6reduce28DeviceReduceSingleTileKernelINS2_10policy_hubIdyN4cuda3__47maximumIdEEE10Policy1000EN6thrust24THRUST_300001_SM_1000_NS10device_ptrIdEEPdyS8_ddNS5_3std3__410__identityEEEvT0_T1_T2_T3_T4_T6__param_3[1],
	.param .f64 _ZN3cub18CUB_300001_SM_10006detail6reduce28DeviceReduceSingleTileKernelINS2_10policy_hubIdyN4cuda3__47maximumIdEEE10Policy1000EN6thrust24THRUST_300001_SM_1000_NS10device_ptrIdEEPdyS8_ddNS5_3std3__410__identityEEEvT0_T1_T2_T3_T4_T6__param_4,
	.param .align 1 .b8 _ZN3cub18CUB_300001_SM_10006detail6reduce28DeviceReduceSingleTileKernelINS2_10policy_hubIdyN4cuda3__47maximumIdEEE10Policy1000EN6thrust24THRUST_300001_SM_1000_NS10device_ptrIdEEPdyS8_ddNS5_3std3__410__identityEEEvT0_T1_T2_T3_T4_T6__param_5[1]
)
.maxntid 256
.minnctapersm 1
{
	.reg .pred 	%p<169>;
	.reg .b32 	%r<246>;
	.reg .b64 	%rd<86>;
	.reg .b64 	%fd<309>;
	// demoted variable
	.shared .align 8 .b8 _ZZN3cub18CUB_300001_SM_10006detail6reduce28DeviceReduceSingleTileKernelINS2_10policy_hubIdyN4cuda3__47maximumIdEEE10Policy1000EN6thrust24THRUST_300001_SM_1000_NS10device_ptrIdEEPdyS8_ddNS5_3std3__410__identityEEEvT0_T1_T2_T3_T4_T6_E12temp_storage[80];
	ld.param.u64 	%rd18, [_ZN3cub18CUB_300001_SM_10006detail6reduce28DeviceReduceSingleTileKernelINS2_10policy_hubIdyN4cuda3__47maximumIdEEE10Policy1000EN6thrust24THRUST_300001_SM_1000_NS10device_ptrIdEEPdyS8_ddNS5_3std3__410__identityEEEvT0_T1_T2_T3_T4_T6__param_0];
	ld.param.u64 	%rd20, [_ZN3cub18CUB_300001_SM_10006detail6reduce28DeviceReduceSingleTileKernelINS2_10policy_hubIdyN4cuda3__47maximumIdEEE10Policy1000EN6thrust24THRUST_300001_SM_1000_NS10device_ptrIdEEPdyS8_ddNS5_3std3__410__identityEEEvT0_T1_T2_T3_T4_T6__param_1];
	ld.param.u64 	%rd19, [_ZN3cub18CUB_300001_SM_10006detail6reduce28DeviceReduceSingleTileKernelINS2_10policy_hubIdyN4cuda3__47maximumIdEEE10Policy1000EN6thrust24THRUST_300001_SM_1000_NS10device_ptrIdEEPdyS8_ddNS5_3std3__410__identityEEEvT0_T1_T2_T3_T4_T6__param_2];
	ld.param.f64 	%fd42, [_ZN3cub18CUB_300001_SM_10006detail6reduce28DeviceReduceSingleTileKernelINS2_10policy_hubIdyN4cuda3__47maximumIdEEE10Policy1000EN6thrust24THRUST_300001_SM_1000_NS10device_ptrIdEEPdyS8_ddNS5_3std3__410__identityEEEvT0_T1_T2_T3_T4_T6__param_4];
	cvta.to.global.u64 	%rd1, %rd20;
	setp.ne.s64 	%p1, %rd19, 0;
	@%p1 bra 	$L__BB8_3;
	mov.u32 	%r231, %tid.x;
	setp.ne.s32 	%p168, %r231, 0;
	@%p168 bra 	$L__BB8_51;
	st.global.f64 	[%rd1], %fd42;
	bra.uni 	$L__BB8_51;
$L__BB8_3:
	cvta.to.global.u64 	%rd2, %rd18;
	setp.gt.u64 	%p2, %rd19, 2047;
	@%p2 bra 	$L__BB8_28;
	cvt.u32.u64 	%r1, %rd19;
	mov.u32 	%r2, %tid.x;
	setp.ge.u32 	%p80, %r2, %r1;
	mov.f64 	%fd296, 0d0000000000000000;
	mov.u32 	%r235, %r2;
	@%p80 bra 	$L__BB8_6;
	mul.wide.u32 	%rd51, %r2, 8;
	add.s64 	%rd52, %rd2, %rd51;
	ld.global.f64 	%fd296, [%rd52];
	add.s32 	%r235, %r2, 256;
$L__BB8_6:
	setp.ge.u32 	%p81, %r235, %r1;
	@%p81 bra 	$L__BB8_19;
	not.b32 	%r108, %r235;
	add.s32 	%r109, %r108, %r1;
	shr.u32 	%r110, %r109, 8;
	add.s32 	%r5, %r110, 1;
	and.b32  	%r6, %r5, 15;
	setp.lt.u32 	%p82, %r109, 3840;
	@%p82 bra 	$L__BB8_10;
	and.b32  	%r111, %r5, 33554416;
	neg.s32 	%r233, %r111;
	mul.wide.u32 	%rd53, %r235, 8;
	add.s64 	%rd54, %rd53, %rd2;
	add.s64 	%rd81, %rd54, 16384;
$L__BB8_9:
	.pragma "nounroll";
	ld.global.f64 	%fd157, [%rd81+-16384];
	setp.lt.f64 	%p83, %fd296, %fd157;
	selp.f64 	%fd158, %fd157, %fd296, %p83;
	ld.global.f64 	%fd159, [%rd81+-14336];
	setp.lt.f64 	%p84, %fd158, %fd159;
	selp.f64 	%fd160, %fd159, %fd158, %p84;
	ld.global.f64 	%fd161, [%rd81+-12288];
	setp.lt.f64 	%p85, %fd160, %fd161;
	selp.f64 	%fd162, %fd161, %fd160, %p85;
	ld.global.f64 	%fd163, [%rd81+-10240];
	setp.lt.f64 	%p86, %fd162, %fd163;
	selp.f64 	%fd164, %fd163, %fd162, %p86;
	ld.global.f64 	%fd165, [%rd81+-8192];
	setp.lt.f64 	%p87, %fd164, %fd165;
	selp.f64 	%fd166, %fd165, %fd164, %p87;
	ld.global.f64 	%fd167, [%rd81+-6144];
	setp.lt.f64 	%p88, %fd166, %fd167;
	selp.f64 	%fd168, %fd167, %fd166, %p88;
	ld.global.f64 	%fd169, [%rd81+-4096];
	setp.lt.f64 	%p89, %fd168, %fd169;
	selp.f64 	%fd170, %fd169, %fd168, %p89;
	ld.global.f64 	%fd171, [%rd81+-2048];
	setp.lt.f64 	%p90, %fd170, %fd171;
	selp.f64 	%fd172, %fd171, %fd170, %p90;
	ld.global.f64 	%fd173, [%rd81];
	setp.lt.f64 	%p91, %fd172, %fd173;
	selp.f64 	%fd174, %fd173, %fd172, %p91;
	ld.global.f64 	%fd175, [%rd81+2048];
	setp.lt.f64 	%p92, %fd174, %fd175;
	selp.f64 	%fd176, %fd175, %fd174, %p92;
	ld.global.f64 	%fd177, [%rd81+4096];
	setp.lt.f64 	%p93, %fd176, %fd177;
	selp.f64 	%fd178, %fd177, %fd176, %p93;
	ld.global.f64 	%fd179, [%rd81+6144];
	setp.lt.f64 	%p94, %fd178, %fd179;
	selp.f64 	%fd180, %fd179, %fd178, %p94;
	ld.global.f64 	%fd181, [%rd81+8192];
	setp.lt.f64 	%p95, %fd180, %fd181;
	selp.f64 	%fd182, %fd181, %fd180, %p95;
	ld.global.f64 	%fd183, [%rd81+10240];
	setp.lt.f64 	%p96, %fd182, %fd183;
	selp.f64 	%fd184, %fd183, %fd182, %p96;
	ld.global.f64 	%fd185, [%rd81+12288];
	setp.lt.f64 	%p97, %fd184, %fd185;
	selp.f64 	%fd186, %fd185, %fd184, %p97;
	ld.global.f64 	%fd187, [%rd81+14336];
	setp.lt.f64 	%p98, %fd186, %fd187;
	selp.f64 	%fd296, %fd187, %fd186, %p98;
	add.s32 	%r235, %r235, 4096;
	add.s32 	%r233, %r233, 16;
	add.s64 	%rd81, %rd81, 32768;
	setp.ne.s32 	%p99, %r233, 0;
	@%p99 bra 	$L__BB8_9;
$L__BB8_10:
	setp.eq.s32 	%p100, %r6, 0;
	@%p100 bra 	$L__BB8_19;
	and.b32  	%r13, %r5, 7;
	setp.lt.u32 	%p101, %r6, 8;
	@%p101 bra 	$L__BB8_13;
	mul.wide.s32 	%rd55, %r235, 8;
	add.s64 	%rd56, %rd2, %rd55;
	ld.global.f64 	%fd189, [%rd56];
	setp.lt.f64 	%p102, %fd296, %fd189;
	selp.f64 	%fd190, %fd189, %fd296, %p102;
	ld.global.f64 	%fd191, [%rd56+2048];
	setp.lt.f64 	%p103, %fd190, %fd191;
	selp.f64 	%fd192, %fd191, %fd190, %p103;
	ld.global.f64 	%fd193, [%rd56+4096];
	setp.lt.f64 	%p104, %fd192, %fd193;
	selp.f64 	%fd194, %fd193, %fd192, %p104;
	ld.global.f64 	%fd195, [%rd56+6144];
	setp.lt.f64 	%p105, %fd194, %fd195;
	selp.f64 	%fd196, %fd195, %fd194, %p105;
	ld.global.f64 	%fd197, [%rd56+8192];
	setp.lt.f64 	%p106, %fd196, %fd197;
	selp.f64 	%fd198, %fd197, %fd196, %p106;
	ld.global.f64 	%fd199, [%rd56+10240];
	setp.lt.f64 	%p107, %fd198, %fd199;
	selp.f64 	%fd200, %fd199, %fd198, %p107;
	ld.global.f64 	%fd201, [%rd56+12288];
	setp.lt.f64 	%p108, %fd200, %fd201;
	selp.f64 	%fd202, %fd201, %fd200, %p108;
	ld.global.f64 	%fd203, [%rd56+14336];
	setp.lt.f64 	%p109, %fd202, %fd203;
	selp.f64 	%fd296, %fd203, %fd202, %p109;
	add.s32 	%r235, %r235, 2048;
$L__BB8_13:
	setp.eq.s32 	%p110, %r13, 0;
	@%p110 bra 	$L__BB8_19;
	and.b32  	%r16, %r5, 3;
	setp.lt.u32 	%p111, %r13, 4;
	@%p111 bra 	$L__BB8_16;
	mul.wide.s32 	%rd57, %r235, 8;
	add.s64 	%rd58, %rd2, %rd57;
	ld.global.f64 	%fd205, [%rd58];
	setp.lt.f64 	%p112, %fd296, %fd205;
	selp.f64 	%fd206, %fd205, %fd296, %p112;
	ld.global.f64 	%fd207, [%rd58+2048];
	setp.lt.f64 	%p113, %fd206, %fd207;
	selp.f64 	%fd208, %fd207, %fd206, %p113;
	ld.global.f64 	%fd209, [%rd58+4096];
	setp.lt.f64 	%p114, %fd208, %fd209;
	selp.f64 	%fd210, %fd209, %fd208, %p114;
	ld.global.f64 	%fd211, [%rd58+6144];
	setp.lt.f64 	%p115, %fd210, %fd211;
	selp.f64 	%fd296, %fd211, %fd210, %p115;
	add.s32 	%r235, %r235, 1024;
$L__BB8_16:
	setp.eq.s32 	%p116, %r16, 0;
	@%p116 bra 	$L__BB8_19;
	neg.s32 	%r238, %r16;
$L__BB8_18:
	.pragma "nounroll";
	mul.wide.s32 	%rd59, %r235, 8;
	add.s64 	%rd60, %rd2, %rd59;
	ld.global.f64 	%fd212, [%rd60];
	setp.lt.f64 	%p117, %fd296, %fd212;
	selp.f64 	%fd296, %fd212, %fd296, %p117;
	add.s32 	%r235, %r235, 256;
	add.s32 	%r238, %r238, 1;
	setp.ne.s32 	%p118, %r238, 0;
	@%p118 bra 	$L__BB8_18;
$L__BB8_19:
	setp.lt.u64 	%p119, %rd19, 256;
	@%p119 bra 	$L__BB8_24;
	// begin inline asm
	mov.u32 %r175, %laneid;
	// end inline asm
	mov.b64 	%rd71, %fd296;
	mov.b64 	{%r177, %r182}, %rd71;
	mov.b32 	%r183, 1;
	mov.b32 	%r224, 31;
	mov.b32 	%r225, -1;
	// begin inline asm
	shfl.sync.down.b32 %r176, %r177, %r183, %r224, %r225;
	// end inline asm
	// begin inline asm
	shfl.sync.down.b32 %r181, %r182, %r183, %r224, %r225;
	// end inline asm
	mov.b64 	%rd72, {%r176, %r181};
	mov.b64 	%fd260, %rd72;
	setp.gt.s32 	%p147, %r175, 30;
	setp.lt.f64 	%p148, %fd296, %fd260;
	selp.f64 	%fd261, %fd260, %fd296, %p148;
	selp.f64 	%fd262, %fd296, %fd261, %p147;
	mov.b64 	%rd73, %fd262;
	mov.b64 	{%r187, %r192}, %rd73;
	mov.b32 	%r193, 2;
	// begin inline asm
	shfl.sync.down.b32 %r186, %r187, %r193, %r224, %r225;
	// end inline asm
	// begin inline asm
	shfl.sync.down.b32 %r191, %r192, %r193, %r224, %r225;
	// end inline asm
	mov.b64 	%rd74, {%r186, %r191};
	mov.b64 	%fd263, %rd74;
	setp.gt.s32 	%p149, %r175, 29;
	setp.lt.f64 	%p150, %fd262, %fd263;
	selp.f64 	%fd264, %fd263, %fd262, %p150;
	selp.f64 	%fd265, %fd262, %fd264, %p149;
	mov.b64 	%rd75, %fd265;
	mov.b64 	{%r197, %r202}, %rd75;
	mov.b32 	%r203, 4;
	// begin inline asm
	shfl.sync.down.b32 %r196, %r197, %r203, %r224, %r225;
	// end inline asm
	// begin inline asm
	shfl.sync.down.b32 %r201, %r202, %r203, %r224, %r225;
	// end inline asm
	mov.b64 	%rd76, {%r196, %r201};
	mov.b64 	%fd266, %rd76;
	setp.gt.s32 	%p151, %r175, 27;
	setp.lt.f64 	%p152, %fd265, %fd266;
	selp.f64 	%fd267, %fd266, %fd265, %p152;
	selp.f64 	%fd268, %fd265, %fd267, %p151;
	mov.b64 	%rd77, %fd268;
	mov.b64 	{%r207, %r212}, %rd77;
	mov.b32 	%r213, 8;
	// begin inline asm
	shfl.sync.down.b32 %r206, %r207, %r213, %r224, %r225;
	// end inline asm
	// begin inline asm
	shfl.sync.down.b32 %r211, %r212, %r213, %r224, %r225;
	// end inline asm
	mov.b64 	%rd78, {%r206, %r211};
	mov.b64 	%fd269, %rd78;
	setp.gt.s32 	%p153, %r175, 23;
	setp.lt.f64 	%p154, %fd268, %fd269;
	selp.f64 	%fd270, %fd269, %fd268, %p154;
	selp.f64 	%fd271, %fd268, %fd270, %p153;
	mov.b64 	%rd79, %fd271;
	mov.b64 	{%r217, %r222}, %rd79;
	mov.b32 	%r223, 16;
	// begin inline asm
	shfl.sync.down.b32 %r216, %r217, %r223, %r224, %r225;
	// end inline asm
	// begin inline asm
	shfl.sync.down.b32 %r221, %r222, %r223, %r224, %r225;
	// end inline asm
	mov.b64 	%rd80, {%r216, %r221};
	mov.b64 	%fd272, %rd80;
	setp.gt.s32 	%p155, %r175, 15;
	setp.lt.f64 	%p156, %fd271, %fd272;
	selp.f64 	%fd16, %fd272, %fd271, %p156;
	selp.f64 	%fd308, %fd271, %fd16, %p155;
	setp.ne.s32 	%p157, %r175, 0;
	@%p157 bra 	$L__BB8_22;
	shr.u32 	%r226, %r2, 2;
	and.b32  	%r227, %r226, 248;
	mov.u32 	%r228, _ZZN3cub18CUB_300001_SM_10006detail6reduce28DeviceReduceSingleTileKernelINS2_10policy_hubIdyN4cuda3__47maximumIdEEE10Policy1000EN6thrust24THRUST_300001_SM_1000_NS10device_ptrIdEEPdyS8_ddNS5_3std3__410__identityEEEvT0_T1_T2_T3_T4_T6_E12temp_storage;
	add.s32 	%r229, %r228, %r227;
	st.shared.f64 	[%r229+8], %fd16;
$L__BB8_22:
	bar.sync 	0;
	setp.ne.s32 	%p158, %r2, 0;
	@%p158 bra 	$L__BB8_49;
	ld.shared.f64 	%fd273, [_ZZN3cub18CUB_300001_SM_10006detail6reduce28DeviceReduceSingleTileKernelINS2_10policy_hubIdyN4cuda3__47maximumIdEEE10Policy1000EN6thrust24THRUST_300001_SM_1000_NS10device_ptrIdEEPdyS8_ddNS5_3std3__410__identityEEEvT0_T1_T2_T3_T4_T6_E12temp_storage+16];
	setp.lt.f64 	%p159, %fd308, %fd273;
	selp.f64 	%fd274, %fd273, %fd308, %p159;
	ld.shared.f64 	%fd275, [_ZZN3cub18CUB_300001_SM_10006detail6reduce28DeviceReduceSingleTileKernelINS2_10policy_hubIdyN4cuda3__47maximumIdEEE10Policy1000EN6thrust24THRUST_300001_SM_1000_NS10device_ptrIdEEPdyS8_ddNS5_3std3__410__identityEEEvT0_T1_T2_T3_T4_T6_E12temp_storage+24];
	setp.lt.f64 	%p160, %fd274, %fd275;
	selp.f64 	%fd276, %fd275, %fd274, %p160;
	ld.shared.f64 	%fd277, [_ZZN3cub18CUB_300001_SM_10006detail6reduce28DeviceReduceSingleTileKernelINS2_10policy_hubIdyN4cuda3__47maximumIdEEE10Policy1000EN6thrust24THRUST_300001_SM_1000_NS10device_ptrIdEEPdyS8_ddNS5_3std3__410__identityEEEvT0_T1_T2_T3_T4_T6_E12temp_storage+32];
	setp.lt.f64 	%p161, %fd276, %fd277;
	selp.f64 	%fd278, %fd277, %fd276, %p161;
	ld.shared.f64 	%fd279, [_ZZN3cub18CUB_300001_SM_10006detail6reduce28DeviceReduceSingleTileKernelINS2_10policy_hubIdyN4cuda3__47maximumIdEEE10Policy1000EN6thrust24THRUST_300001_SM_1000_NS10device_ptrIdEEPdyS8_ddNS5_3std3__410__identityEEEvT0_T1_T2_T3_T4_T6_E12temp_storage+40];
	setp.lt.f64 	%p162, %fd278, %fd279;
	selp.f64 	%fd280, %fd279, %fd278, %p162;
	ld.shared.f64 	%fd281, [_ZZN3cub18CUB_300001_SM_10006detail6reduce28DeviceReduceSingleTileKernelINS2_10policy_hubIdyN4cuda3__47maximumIdEEE10Policy1000EN6thrust24THRUST_300001_SM_1000_NS10device_ptrIdEEPdyS8_ddNS5_3std3__410__identityEEEvT0_T1_T2_T3_T4_T6_E12temp_storage+48];
	setp.lt.f64 	%p163, %fd280, %fd281;
	selp.f64 	%fd282, %fd281, %fd280, %p163;
	ld.shared.f64 	%fd283, [_ZZN3cub18CUB_300001_SM_10006detail6reduce28DeviceReduceSingleTileKernelINS2_10policy_hubIdyN4cuda3__47maximumIdEEE10Policy1000EN6thrust24THRUST_300001_SM_1000_NS10device_ptrIdEEPdyS8_ddNS5_3std3__410__identityEEEvT0_T1_T2_T3_T4_T6_E12temp_storage+56];
	setp.lt.f64 	%p164, %fd282, %fd283;
	selp.f64 	%fd284, %fd283, %fd282, %p164;
	ld.shared.f64 	%fd285, [_ZZN3cub18CUB_300001_SM_10006detail6reduce28DeviceReduceSingleTileKernelINS2_10policy_hubIdyN4cuda3__47maximumIdEEE10Policy1000EN6thrust24THRUST_300001_SM_1000_NS10device_ptrIdEEPdyS8_ddNS5_3std3__410__identityEEEvT0_T1_T2_T3_T4_T6_E12temp_storage+64];
	setp.lt.f64 	%p165, %fd284, %fd285;
	selp.f64 	%fd308, %fd285, %fd284, %p165;
	bra.uni 	$L__BB8_49;
$L__BB8_24:
	// begin inline asm
	mov.u32 %r112, %laneid;
	// end inline asm
	and.b32  	%r163, %r2, 992;
	add.s32 	%r164, %r163, 32;
	setp.gt.u32 	%p120, %r164, %r1;
	not.b32 	%r165, %r163;
	add.s32 	%r166, %r1, %r165;
	selp.b32 	%r161, %r166, 31, %p120;
	mov.b64 	%rd61, %fd296;
	mov.b64 	{%r114, %r119}, %rd61;
	mov.b32 	%r120, 1;
	mov.b32 	%r162, -1;
	// begin inline asm
	shfl.sync.down.b32 %r113, %r114, %r120, %r161, %r162;
	// end inline asm
	// begin inline asm
	shfl.sync.down.b32 %r118, %r119, %r120, %r161, %r162;
	// end inline asm
	mov.b64 	%rd62, {%r113, %r118};
	mov.b64 	%fd213, %rd62;
	setp.lt.s32 	%p121, %r112, %r161;
	setp.lt.f64 	%p122, %fd296, %fd213;
	selp.f64 	%fd214, %fd213, %fd296, %p122;
	selp.f64 	%fd215, %fd214, %fd296, %p121;
	mov.b64 	%rd63, %fd215;
	mov.b64 	{%r124, %r129}, %rd63;
	mov.b32 	%r130, 2;
	// begin inline asm
	shfl.sync.down.b32 %r123, %r124, %r130, %r161, %r162;
	// end inline asm
	// begin inline asm
	shfl.sync.down.b32 %r128, %r129, %r130, %r161, %r162;
	// end inline asm
	mov.b64 	%rd64, {%r123, %r128};
	mov.b64 	%fd216, %rd64;
	add.s32 	%r167, %r112, 2;
	setp.gt.s32 	%p123, %r167, %r161;
	setp.lt.f64 	%p124, %fd215, %fd216;
	selp.f64 	%fd217, %fd216, %fd215, %p124;
	selp.f64 	%fd218, %fd215, %fd217, %p123;
	mov.b64 	%rd65, %fd218;
	mov.b64 	{%r134, %r139}, %rd65;
	mov.b32 	%r140, 4;
	// begin inline asm
	shfl.sync.down.b32 %r133, %r134, %r140, %r161, %r162;
	// end inline asm
	// begin inline asm
	shfl.sync.down.b32 %r138, %r139, %r140, %r161, %r162;
	// end inline asm
	mov.b64 	%rd66, {%r133, %r138};
	mov.b64 	%fd219, %rd66;
	add.s32 	%r168, %r112, 4;
	setp.gt.s32 	%p125, %r168, %r161;
	setp.lt.f64 	%p126, %fd218, %fd219;
	selp.f64 	%fd220, %fd219, %fd218, %p126;
	selp.f64 	%fd221, %fd218, %fd220, %p125;
	mov.b64 	%rd67, %fd221;
	mov.b64 	{%r144, %r149}, %rd67;
	mov.b32 	%r150, 8;
	// begin inline asm
	shfl.sync.down.b32 %r143, %r144, %r150, %r161, %r162;
	// end inline asm
	// begin inline asm
	shfl.sync.down.b32 %r148, %r149, %r150, %r161, %r162;
	// end inline asm
	mov.b64 	%rd68, {%r143, %r148};
	mov.b64 	%fd222, %rd68;
	add.s32 	%r169, %r112, 8;
	setp.gt.s32 	%p127, %r169, %r161;
	setp.lt.f64 	%p128, %fd221, %fd222;
	selp.f64 	%fd223, %fd222, %fd221, %p128;
	selp.f64 	%fd224, %fd221, %fd223, %p127;
	mov.b64 	%rd69, %fd224;
	mov.b64 	{%r154, %r159}, %rd69;
	mov.b32 	%r160, 16;
	// begin inline asm
	shfl.sync.down.b32 %r153, %r154, %r160, %r161, %r162;
	// end inline asm
	// begin inline asm
	shfl.sync.down.b32 %r158, %r159, %r160, %r161, %r162;
	// end inline asm
	mov.b64 	%rd70, {%r153, %r158};
	mov.b64 	%fd225, %rd70;
	add.s32 	%r170, %r112, 16;
	setp.gt.s32 	%p129, %r170, %r161;
	setp.lt.f64 	%p130, %fd224, %fd225;
	selp.f64 	%fd226, %fd225, %fd224, %p130;
	selp.f64 	%fd308, %fd224, %fd226, %p129;
	setp.ne.s32 	%p131, %r112, 0;
	@%p131 bra 	$L__BB8_26;
	shr.u32 	%r171, %r2, 2;
	and.b32  	%r172, %r171, 248;
	mov.u32 	%r173, _ZZN3cub18CUB_300001_SM_10006detail6reduce28DeviceReduceSingleTileKernelINS2_10policy_hubIdyN4cuda3__47maximumIdEEE10Policy1000EN6thrust24THRUST_300001_SM_1000_NS10device_ptrIdEEPdyS8_ddNS5_3std3__410__identityEEEvT0_T1_T2_T3_T4_T6_E12temp_storage;
	add.s32 	%r174, %r173, %r172;
	st.shared.f64 	[%r174+8], %fd308;
$L__BB8_26:
	bar.sync 	0;
	setp.ne.s32 	%p132, %r2, 0;
	@%p132 bra 	$L__BB8_49;
	setp.gt.u64 	%p133, %rd19, 32;
	ld.shared.f64 	%fd227, [_ZZN3cub18CUB_300001_SM_10006detail6reduce28DeviceReduceSingleTileKernelINS2_10policy_hubIdyN4cuda3__47maximumIdEEE10Policy1000EN6thrust24THRUST_300001_SM_1000_NS10device_ptrIdEEPdyS8_ddNS5_3std3__410__identityEEEvT0_T1_T2_T3_T4_T6_E12temp_storage+16];
	setp.lt.f64 	%p134, %fd308, %fd227;
	selp.f64 	%fd229, %fd227, %fd308, %p134;
	selp.f64 	%fd230, %fd229, %fd308, %p133;
	setp.gt.u64 	%p135, %rd19, 64;
	ld.shared.f64 	%fd232, [_ZZN3cub18CUB_300001_SM_10006detail6reduce28DeviceReduceSingleTileKernelINS2_10policy_hubIdyN4cuda3__47maximumIdEEE10Policy1000EN6thrust24THRUST_300001_SM_1000_NS10device_ptrIdEEPdyS8_ddNS5_3std3__410__identityEEEvT0_T1_T2_T3_T4_T6_E12temp_storage+24];
	setp.lt.f64 	%p136, %fd230, %fd232;
	selp.f64 	%fd234, %fd232, %fd230, %p136;
	selp.f64 	%fd235, %fd234, %fd230, %p135;
	setp.gt.u64 	%p137, %rd19, 96;
	ld.shared.f64 	%fd237, [_ZZN3cub18CUB_300001_SM_10006detail6reduce28DeviceReduceSingleTileKernelINS2_10policy_hubIdyN4cuda3__47maximumIdEEE10Policy1000EN6thrust24THRUST_300001_SM_1000_NS10device_ptrIdEEPdyS8_ddNS5_3std3__410__identityEEEvT0_T1_T2_T3_T4_T6_E12temp_storage+32];
	setp.lt.f64 	%p138, %fd235, %fd237;
	selp.f64 	%fd239, %fd237, %fd235, %p138;
	selp.f64 	%fd240, %fd239, %fd235, %p137;
	setp.gt.u64 	%p139, %rd19, 128;
	ld.shared.f64 	%fd242, [_ZZN3cub18CUB_300001_SM_10006detail6reduce28DeviceReduceSingleTileKernelINS2_10policy_hubIdyN4cuda3__47maximumIdEEE10Policy1000EN6thrust24THRUST_300001_SM_1000_NS10device_ptrIdEEPdyS8_ddNS5_3std3__410__identityEEEvT0_T1_T2_T3_T4_T6_E12temp_storage+40];
	setp.lt.f64 	%p140, %fd240, %fd242;
	selp.f64 	%fd244, %fd242, %fd240, %p140;
	selp.f64 	%fd245, %fd244, %fd240, %p139;
	setp.gt.u64 	%p141, %rd19, 160;
	ld.shared.f64 	%fd247, [_ZZN3cub18CUB_300001_SM_10006detail6reduce28DeviceReduceSingleTileKernelINS2_10policy_hubIdyN4cuda3__47maximumIdEEE10Policy1000EN6thrust24THRUST_300001_SM_1000_NS10device_ptrIdEEPdyS8_ddNS5_3std3__410__identityEEEvT0_T1_T2_T3_T4_T6_E12temp_storage+48];
	setp.lt.f64 	%p142, %fd245, %fd247;
	selp.f64 	%fd249, %fd247, %fd245, %p142;
	selp.f64 	%fd250, %fd249, %fd245, %p141;
	setp.gt.u64 	%p143, %rd19, 192;
	ld.shared.f64 	%fd252, [_ZZN3cub18CUB_300001_SM_10006detail6reduce28DeviceReduceSingleTileKernelINS2_10policy_hubIdyN4cuda3__47maximumIdEEE10Policy1000EN6thrust24THRUST_300001_SM_1000_NS10device_ptrIdEEPdyS8_ddNS5_3std3__410__identityEEEvT0_T1_T2_T3_T4_T6_E12temp_storage+56];
	setp.lt.f64 	%p144, %fd250, %fd252;
	selp.f64 	%fd254, %fd252, %fd250, %p144;
	selp.f64 	%fd255, %fd254, %fd250, %p143;
	setp.gt.u64 	%p145, %rd19, 224;
	ld.shared.f64 	%fd257, [_ZZN3cub18CUB_300001_SM_10006detail6reduce28DeviceReduceSingleTileKernelINS2_10policy_hubIdyN4cuda3__47maximumIdEEE10Policy1000EN6thrust24THRUST_300001_SM_1000_NS10device_ptrIdEEPdyS8_ddNS5_3std3__410__identityEEEvT0_T1_T2_T3_T4_T6_E12temp_storage+64];
	setp.lt.f64 	%p146, %fd255, %fd257;
	selp.f64 	%fd259, %fd257, %fd255, %p146;
	selp.f64 	%fd308, %fd259, %fd255, %p145;
	bra.uni 	$L__BB8_49;
$L__BB8_28:
	mov.u32 	%r24, %tid.x;
	cvt.u64.u32 	%rd6, %r24;
	mul.wide.u32 	%rd22, %r24, 8;
	add.s64 	%rd7, %rd2, %rd22;
	ld.global.f64 	%fd43, [%rd7];
	ld.global.f64 	%fd44, [%rd7+2048];
	ld.global.f64 	%fd45, [%rd7+4096];
	ld.global.f64 	%fd46, [%rd7+6144];
	ld.global.f64 	%fd47, [%rd7+8192];
	ld.global.f64 	%fd48, [%rd7+10240];
	ld.global.f64 	%fd49, [%rd7+12288];
	ld.global.f64 	%fd50, [%rd7+14336];
	setp.lt.f64 	%p3, %fd43, %fd44;
	selp.f64 	%fd51, %fd44, %fd43, %p3;
	setp.lt.f64 	%p4, %fd51, %fd45;
	selp.f64 	%fd52, %fd45, %fd51, %p4;
	setp.lt.f64 	%p5, %fd52, %fd46;
	selp.f64 	%fd53, %fd46, %fd52, %p5;
	setp.lt.f64 	%p6, %fd53, %fd47;
	selp.f64 	%fd54, %fd47, %fd53, %p6;
	setp.lt.f64 	%p7, %fd54, %fd48;
	selp.f64 	%fd55, %fd48, %fd54, %p7;
	setp.lt.f64 	%p8, %fd55, %fd49;
	selp.f64 	%fd56, %fd49, %fd55, %p8;
	setp.lt.f64 	%p9, %fd56, %fd50;
	selp.f64 	%fd307, %fd50, %fd56, %p9;
	add.s64 	%rd8, %rd19, -2048;
	setp.lt.u64 	%p10, %rd8, 2048;
	mov.b64 	%rd83, 2048;
	@%p10 bra 	$L__BB8_32;
	mov.b64 	%rd83, 2048;
$L__BB8_30:
	shl.b64 	%rd24, %rd83, 3;
	add.s64 	%rd25, %rd7, %rd24;
	ld.global.f64 	%fd57, [%rd25];
	ld.global.f64 	%fd58, [%rd25+2048];
	ld.global.f64 	%fd59, [%rd25+4096];
	ld.global.f64 	%fd60, [%rd25+6144];
	ld.global.f64 	%fd61, [%rd25+8192];
	ld.global.f64 	%fd62, [%rd25+10240];
	ld.global.f64 	%fd63, [%rd25+12288];
	ld.global.f64 	%fd64, [%rd25+14336];
	setp.lt.f64 	%p11, %fd307, %fd57;
	selp.f64 	%fd65, %fd57, %fd307, %p11;
	setp.lt.f64 	%p12, %fd65, %fd58;
	selp.f64 	%fd66, %fd58, %fd65, %p12;
	setp.lt.f64 	%p13, %fd66, %fd59;
	selp.f64 	%fd67, %fd59, %fd66, %p13;
	setp.lt.f64 	%p14, %fd67, %fd60;
	selp.f64 	%fd68, %fd60, %fd67, %p14;
	setp.lt.f64 	%p15, %fd68, %fd61;
	selp.f64 	%fd69, %fd61, %fd68, %p15;
	setp.lt.f64 	%p16, %fd69, %fd62;
	selp.f64 	%fd70, %fd62, %fd69, %p16;
	setp.lt.f64 	%p17, %fd70, %fd63;
	selp.f64 	%fd71, %fd63, %fd70, %p17;
	setp.lt.f64 	%p18, %fd71, %fd64;
	selp.f64 	%fd307, %fd64, %fd71, %p18;
	sub.s64 	%rd26, %rd19, %rd83;
	setp.lt.u64 	%p19, %rd26, 2048;
	@%p19 bra 	$L__BB8_45;
	add.s64 	%rd83, %rd83, 2048;
	setp.le.u64 	%p20, %rd83, %rd8;
	@%p20 bra 	$L__BB8_30;
$L__BB8_32:
	setp.le.u64 	%p21, %rd19, %rd83;
	cvt.u32.u64 	%r42, %rd83;
	cvt.u32.u64 	%r43, %rd19;
	sub.s32 	%r44, %r43, %r42;
	setp.ge.s32 	%p22, %r24, %r44;
	or.pred  	%p23, %p21, %p22;
	@%p23 bra 	$L__BB8_45;
	not.b32 	%r47, %r24;
	add.s32 	%r48, %r47, %r43;
	sub.s32 	%r50, %r48, %r42;
	shr.u32 	%r51, %r50, 8;
	add.s32 	%r25, %r51, 1;
	and.b32  	%r26, %r25, 15;
	setp.lt.u32 	%p24, %r50, 3840;
	mov.u32 	%r242, %r24;
	@%p24 bra 	$L__BB8_36;
	and.b32  	%r52, %r25, 33554416;
	neg.s32 	%r240, %r52;
	add.s64 	%rd27, %rd83, %rd6;
	shl.b64 	%rd28, %rd27, 3;
	add.s64 	%rd29, %rd28, %rd2;
	add.s64 	%rd84, %rd29, 16384;
	mov.u32 	%r242, %r24;
$L__BB8_35:
	.pragma "nounroll";
	ld.global.f64 	%fd73, [%rd84+-16384];
	setp.lt.f64 	%p25, %fd307, %fd73;
	selp.f64 	%fd74, %fd73, %fd307, %p25;
	ld.global.f64 	%fd75, [%rd84+-14336];
	setp.lt.f64 	%p26, %fd74, %fd75;
	selp.f64 	%fd76, %fd75, %fd74, %p26;
	ld.global.f64 	%fd77, [%rd84+-12288];
	setp.lt.f64 	%p27, %fd76, %fd77;
	selp.f64 	%fd78, %fd77, %fd76, %p27;
	ld.global.f64 	%fd79, [%rd84+-10240];
	setp.lt.f64 	%p28, %fd78, %fd79;
	selp.f64 	%fd80, %fd79, %fd78, %p28;
	ld.global.f64 	%fd81, [%rd84+-8192];
	setp.lt.f64 	%p29, %fd80, %fd81;
	selp.f64 	%fd82, %fd81, %fd80, %p29;
	ld.global.f64 	%fd83, [%rd84+-6144];
	setp.lt.f64 	%p30, %fd82, %fd83;
	selp.f64 	%fd84, %fd83, %fd82, %p30;
	ld.global.f64 	%fd85, [%rd84+-4096];
	setp.lt.f64 	%p31, %fd84, %fd85;
	selp.f64 	%fd86, %fd85, %fd84, %p31;
	ld.global.f64 	%fd87, [%rd84+-2048];
	setp.lt.f64 	%p32, %fd86, %fd87;
	selp.f64 	%fd88, %fd87, %fd86, %p32;
	ld.global.f64 	%fd89, [%rd84];
	setp.lt.f64 	%p33, %fd88, %fd89;
	selp.f64 	%fd90, %fd89, %fd88, %p33;
	ld.global.f64 	%fd91, [%rd84+2048];
	setp.lt.f64 	%p34, %fd90, %fd91;
	selp.f64 	%fd92, %fd91, %fd90, %p34;
	ld.global.f64 	%fd93, [%rd84+4096];
	setp.lt.f64 	%p35, %fd92, %fd93;
	selp.f64 	%fd94, %fd93, %fd92, %p35;
	ld.global.f64 	%fd95, [%rd84+6144];
	setp.lt.f64 	%p36, %fd94, %fd95;
	selp.f64 	%fd96, %fd95, %fd94, %p36;
	ld.global.f64 	%fd97, [%rd84+8192];
	setp.lt.f64 	%p37, %fd96, %fd97;
	selp.f64 	%fd98, %fd97, %fd96, %p37;
	ld.global.f64 	%fd99, [%rd84+10240];
	setp.lt.f64 	%p38, %fd98, %fd99;
	selp.f64 	%fd100, %fd99, %fd98, %p38;
	ld.global.f64 	%fd101, [%rd84+12288];
	setp.lt.f64 	%p39, %fd100, %fd101;
	selp.f64 	%fd102, %fd101, %fd100, %p39;
	ld.global.f64 	%fd103, [%rd84+14336];
	setp.lt.f64 	%p40, %fd102, %fd103;
	selp.f64 	%fd307, %fd103, %fd102, %p40;
	add.s32 	%r242, %r242, 4096;
	add.s32 	%r240, %r240, 16;
	add.s64 	%rd84, %rd84, 32768;
	setp.ne.s32 	%p41, %r240, 0;
	@%p41 bra 	$L__BB8_35;
$L__BB8_36:
	setp.eq.s32 	%p42, %r26, 0;
	@%p42 bra 	$L__BB8_45;
	and.b32  	%r33, %r25, 7;
	setp.lt.u32 	%p43, %r26, 8;
	@%p43 bra 	$L__BB8_39;
	cvt.u64.u32 	%rd30, %r242;
	add.s64 	%rd31, %rd83, %rd30;
	shl.b64 	%rd32, %rd31, 3;
	add.s64 	%rd33, %rd2, %rd32;
	ld.global.f64 	%fd105, [%rd33];
	setp.lt.f64 	%p44, %fd307, %fd105;
	selp.f64 	%fd106, %fd105, %fd307, %p44;
	ld.global.f64 	%fd107, [%rd33+2048];
	setp.lt.f64 	%p45, %fd106, %fd107;
	selp.f64 	%fd108, %fd107, %fd106, %p45;
	ld.global.f64 	%fd109, [%rd33+4096];
	setp.lt.f64 	%p46, %fd108, %fd109;
	selp.f64 	%fd110, %fd109, %fd108, %p46;
	ld.global.f64 	%fd111, [%rd33+6144];
	setp.lt.f64 	%p47, %fd110, %fd111;
	selp.f64 	%fd112, %fd111, %fd110, %p47;
	ld.global.f64 	%fd113, [%rd33+8192];
	setp.lt.f64 	%p48, %fd112, %fd113;
	selp.f64 	%fd114, %fd113, %fd112, %p48;
	ld.global.f64 	%fd115, [%rd33+10240];
	setp.lt.f64 	%p49, %fd114, %fd115;
	selp.f64 	%fd116, %fd115, %fd114, %p49;
	ld.global.f64 	%fd117, [%rd33+12288];
	setp.lt.f64 	%p50, %fd116, %fd117;
	selp.f64 	%fd118, %fd117, %fd116, %p50;
	ld.global.f64 	%fd119, [%rd33+14336];
	setp.lt.f64 	%p51, %fd118, %fd119;
	selp.f64 	%fd307, %fd119, %fd118, %p51;
	add.s32 	%r242, %r242, 2048;
$L__BB8_39:
	setp.eq.s32 	%p52, %r33, 0;
	@%p52 bra 	$L__BB8_45;
	and.b32  	%r36, %r25, 3;
	setp.lt.u32 	%p53, %r33, 4;
	@%p53 bra 	$L__BB8_42;
	cvt.u64.u32 	%rd34, %r242;
	add.s64 	%rd35, %rd83, %rd34;
	shl.b64 	%rd36, %rd35, 3;
	add.s64 	%rd37, %rd2, %rd36;
	ld.global.f64 	%fd121, [%rd37];
	setp.lt.f64 	%p54, %fd307, %fd121;
	selp.f64 	%fd122, %fd121, %fd307, %p54;
	ld.global.f64 	%fd123, [%rd37+2048];
	setp.lt.f64 	%p55, %fd122, %fd123;
	selp.f64 	%fd124, %fd123, %fd122, %p55;
	ld.global.f64 	%fd125, [%rd37+4096];
	setp.lt.f64 	%p56, %fd124, %fd125;
	selp.f64 	%fd126, %fd125, %fd124, %p56;
	ld.global.f64 	%fd127, [%rd37+6144];
	setp.lt.f64 	%p57, %fd126, %fd127;
	selp.f64 	%fd307, %fd127, %fd126, %p57;
	add.s32 	%r242, %r242, 1024;
$L__BB8_42:
	setp.eq.s32 	%p58, %r36, 0;
	@%p58 bra 	$L__BB8_45;
	cvt.u64.u32 	%rd38, %r242;
	add.s64 	%rd39, %rd83, %rd38;
	shl.b64 	%rd40, %rd39, 3;
	add.s64 	%rd85, %rd2, %rd40;
	neg.s32 	%r245, %r36;
$L__BB8_44:
	.pragma "nounroll";
	ld.global.f64 	%fd128, [%rd85];
	setp.lt.f64 	%p59, %fd307, %fd128;
	selp.f64 	%fd307, %fd128, %fd307, %p59;
	add.s64 	%rd85, %rd85, 2048;
	add.s32 	%r245, %r245, 1;
	setp.ne.s32 	%p60, %r245, 0;
	@%p60 bra 	$L__BB8_44;
$L__BB8_45:
	// begin inline asm
	mov.u32 %r53, %laneid;
	// end inline asm
	mov.b64 	%rd41, %fd307;
	mov.b64 	{%r55, %r60}, %rd41;
	mov.b32 	%r61, 1;
	mov.b32 	%r102, 31;
	mov.b32 	%r103, -1;
	// begin inline asm
	shfl.sync.down.b32 %r54, %r55, %r61, %r102, %r103;
	// end inline asm
	// begin inline asm
	shfl.sync.down.b32 %r59, %r60, %r61, %r102, %r103;
	// end inline asm
	mov.b64 	%rd42, {%r54, %r59};
	mov.b64 	%fd129, %rd42;
	setp.gt.s32 	%p61, %r53, 30;
	setp.lt.f64 	%p62, %fd307, %fd129;
	selp.f64 	%fd130, %fd129, %fd307, %p62;
	selp.f64 	%fd131, %fd307, %fd130, %p61;
	mov.b64 	%rd43, %fd131;
	mov.b64 	{%r65, %r70}, %rd43;
	mov.b32 	%r71, 2;
	// begin inline asm
	shfl.sync.down.b32 %r64, %r65, %r71, %r102, %r103;
	// end inline asm
	// begin inline asm
	shfl.sync.down.b32 %r69, %r70, %r71, %r102, %r103;
	// end inline asm
	mov.b64 	%rd44, {%r64, %r69};
	mov.b64 	%fd132, %rd44;
	setp.gt.s32 	%p63, %r53, 29;
	setp.lt.f64 	%p64, %fd131, %fd132;
	selp.f64 	%fd133, %fd132, %fd131, %p64;
	selp.f64 	%fd134, %fd131, %fd133, %p63;
	mov.b64 	%rd45, %fd134;
	mov.b64 	{%r75, %r80}, %rd45;
	mov.b32 	%r81, 4;
	// begin inline asm
	shfl.sync.down.b32 %r74, %r75, %r81, %r102, %r103;
	// end inline asm
	// begin inline asm
	shfl.sync.down.b32 %r79, %r80, %r81, %r102, %r103;
	// end inline asm
	mov.b64 	%rd46, {%r74, %r79};
	mov.b64 	%fd135, %rd46;
	setp.gt.s32 	%p65, %r53, 27;
	setp.lt.f64 	%p66, %fd134, %fd135;
	selp.f64 	%fd136, %fd135, %fd134, %p66;
	selp.f64 	%fd137, %fd134, %fd136, %p65;
	mov.b64 	%rd47, %fd137;
	mov.b64 	{%r85, %r90}, %rd47;
	mov.b32 	%r91, 8;
	// begin inline asm
	shfl.sync.down.b32 %r84, %r85, %r91, %r102, %r103;
	// end inline asm
	// begin inline asm
	shfl.sync.down.b32 %r89, %r90, %r91, %r102, %r103;
	// end inline asm
	mov.b64 	%rd48, {%r84, %r89};
	mov.b64 	%fd138, %rd48;
	setp.gt.s32 	%p67, %r53, 23;
	setp.lt.f64 	%p68, %fd137, %fd138;
	selp.f64 	%fd139, %fd138, %fd137, %p68;
	selp.f64 	%fd140, %fd137, %fd139, %p67;
	mov.b64 	%rd49, %fd140;
	mov.b64 	{%r95, %r100}, %rd49;
	mov.b32 	%r101, 16;
	// begin inline asm
	shfl.sync.down.b32 %r94, %r95, %r101, %r102, %r103;
	// end inline asm
	// begin inline asm
	shfl.sync.down.b32 %r99, %r100, %r101, %r102, %r103;
	// end inline asm
	mov.b64 	%rd50, {%r94, %r99};
	mov.b64 	%fd141, %rd50;
	setp.gt.s32 	%p69, %r53, 15;
	setp.lt.f64 	%p70, %fd140, %fd141;
	selp.f64 	%fd38, %fd141, %fd140, %p70;
	selp.f64 	%fd308, %fd140, %fd38, %p69;
	setp.ne.s32 	%p71, %r53, 0;
	@%p71 bra 	$L__BB8_47;
	shr.u32 	%r104, %r24, 2;
	and.b32  	%r105, %r104, 248;
	mov.u32 	%r106, _ZZN3cub18CUB_300001_SM_10006detail6reduce28DeviceReduceSingleTileKernelINS2_10policy_hubIdyN4cuda3__47maximumIdEEE10Policy1000EN6thrust24THRUST_300001_SM_1000_NS10device_ptrIdEEPdyS8_ddNS5_3std3__410__identityEEEvT0_T1_T2_T3_T4_T6_E12temp_storage;
	add.s32 	%r107, %r106, %r105;
	st.shared.f64 	[%r107+8], %fd38;
$L__BB8_47:
	bar.sync 	0;
	setp.ne.s32 	%p72, %r24, 0;
	@%p72 bra 	$L__BB8_49;
	ld.shared.f64 	%fd142, [_ZZN3cub18CUB_300001_SM_10006detail6reduce28DeviceReduceSingleTileKernelINS2_10policy_hubIdyN4cuda3__47maximumIdEEE10Policy1000EN6thrust24THRUST_300001_SM_1000_NS10device_ptrIdEEPdyS8_ddNS5_3std3__410__identityEEEvT0_T1_T2_T3_T4_T6_E12temp_storage+16];
	setp.lt.f64 	%p73, %fd308, %fd142;
	selp.f64 	%fd143, %fd142, %fd308, %p73;
	ld.shared.f64 	%fd144, [_ZZN3cub18CUB_300001_SM_10006detail6reduce28DeviceReduceSingleTileKernelINS2_10policy_hubIdyN4cuda3__47maximumIdEEE10Policy1000EN6thrust24THRUST_300001_SM_1000_NS10device_ptrIdEEPdyS8_ddNS5_3std3__410__identityEEEvT0_T1_T2_T3_T4_T6_E12temp_storage+24];
	setp.lt.f64 	%p74, %fd143, %fd144;
	selp.f64 	%fd145, %fd144, %fd143, %p74;
	ld.shared.f64 	%fd146, [_ZZN3cub18CUB_300001_SM_10006detail6reduce28DeviceReduceSingleTileKernelINS2_10policy_hubIdyN4cuda3__47maximumIdEEE10Policy1000EN6thrust24THRUST_300001_SM_1000_NS10device_ptrIdEEPdyS8_ddNS5_3std3__410__identityEEEvT0_T1_T2_T3_T4_T6_E12temp_storage+32];
	setp.lt.f64 	%p75, %fd145, %fd146;
	selp.f64 	%fd147, %fd146, %fd145, %p75;
	ld.shared.f64 	%fd148, [_ZZN3cub18CUB_300001_SM_10006detail6reduce28DeviceReduceSingleTileKernelINS2_10policy_hubIdyN4cuda3__47maximumIdEEE10Policy1000EN6thrust24THRUST_300001_SM_1000_NS10device_ptrIdEEPdyS8_ddNS5_3std3__410__identityEEEvT0_T1_T2_T3_T4_T6_E12temp_storage+40];
	setp.lt.f64 	%p76, %fd147, %fd148;
	selp.f64 	%fd149, %fd148, %fd147, %p76;
	ld.shared.f64 	%fd150, [_ZZN3cub18CUB_300001_SM_10006detail6reduce28DeviceReduceSingleTileKernelINS2_10policy_hubIdyN4cuda3__47maximumIdEEE10Policy1000EN6thrust24THRUST_300001_SM_1000_NS10device_ptrIdEEPdyS8_ddNS5_3std3__410__identityEEEvT0_T1_T2_T3_T4_T6_E12temp_storage+48];
	setp.lt.f64 	%p77, %fd149, %fd150;
	selp.f64 	%fd151, %fd150, %fd149, %p77;
	ld.shared.f64 	%fd152, [_ZZN3cub18CUB_300001_SM_10006detail6reduce28DeviceReduceSingleTileKernelINS2_10policy_hubIdyN4cuda3__47maximumIdEEE10Policy1000EN6thrust24THRUST_300001_SM_1000_NS10device_ptrIdEEPdyS8_ddNS5_3std3__410__identityEEEvT0_T1_T2_T3_T4_T6_E12temp_storage+56];
	setp.lt.f64 	%p78, %fd151, %fd152;
	selp.f64 	%fd153, %fd152, %fd151, %p78;
	ld.shared.f64 	%fd154, [_ZZN3cub18CUB_300001_SM_10006detail6reduce28DeviceReduceSingleTileKernelINS2_10policy_hubIdyN4cuda3__47maximumIdEEE10Policy1000EN6thrust24THRUST_300001_SM_1000_NS10device_ptrIdEEPdyS8_ddNS5_3std3__410__identityEEEvT0_T1_T2_T3_T4_T6_E12temp_storage+64];
	setp.lt.f64 	%p79, %fd153, %fd154;
	selp.f64 	%fd308, %fd154, %fd153, %p79;
$L__BB8_49:
	mov.u32 	%r230, %tid.x;
	setp.ne.s32 	%p166, %r230, 0;
	@%p166 bra 	$L__BB8_51;
	setp.lt.f64 	%p167, %fd42, %fd308;
	selp.f64 	%fd286, %fd308, %fd42, %p167;
	st.global.f64 	[%rd1], %fd286;
$L__BB8_51:
	ret;

}
	// .globl	_ZN3cub18CUB_300001_SM_10006detail6reduce18DeviceReduceKernelINS2_10policy_hubIdyN4cuda3__47maximumIdEEE10Policy1000EN6thrust24THRUST_300001_SM_1000_NS10device_ptrIdEEyS8_dNS5_3std3__410__identityEEEvT0_PT3_T1_NS0_13GridEvenShareISL_EET2_T4_
.visible .entry _ZN3cub18CUB_300001_SM_10006detail6reduce18DeviceReduceKernelINS2_10policy_hubIdyN4cuda3__47maximumIdEEE10Policy1000EN6thrust24THRUST_300001_SM_1000_NS10device_ptrIdEEyS8_dNS5_3std3__410__identityEEEvT0_PT3_T1_NS0_13GridEvenShareISL_EET2_T4_(
	.param .align 8 .b8 _ZN3cub18CUB_300001_SM_10006detail6reduce18DeviceReduceKernelINS2_10policy_hubIdyN4cuda3__47maximumIdEEE10Policy1000EN6thrust24THRUST_300001_SM_1000_NS10device_ptrIdEEyS8_dNS5_3std3__410__identityEEEvT0_PT3_T1_NS0_13GridEvenShareISL_EET2_T4__param_0[8],
	.param .u64 .ptr .align 1 _ZN3cub18CUB_300001_SM_10006detail6reduce18DeviceReduceKernelINS2_10policy_hubIdyN4cuda3__47maximumIdEEE10Policy1000EN6thrust24THRUST_300001_SM_1000_NS10device_ptrIdEEyS8_dNS5_3std3__410__identityEEEvT0_PT3_T1_NS0_13GridEvenShareISL_EET2_T4__param_1,
	.param .u64 _ZN3cub18CUB_300001_SM_10006detail6reduce18DeviceReduceKernelINS2_10policy_hubIdyN4cuda3__47maximumIdEEE10Policy1000EN6thrust24THRUST_300001_SM_1000_NS10device_ptrIdEEyS8_dNS5_3std3__410__identityEEEvT0_PT3_T1_NS0_13GridEvenShareISL_EET2_T4__param_2,
	.param .align 8 .b8 _ZN3cub18CUB_300001_SM_10006detail6reduce18DeviceReduceKernelINS2_10policy_hubIdyN4cuda3__47maximumIdEEE10Policy1000EN6thrust24THRUST_300001_SM_1000_NS10device_ptrIdEEyS8_dNS5_3std3__410__identityEEEvT0_PT3_T1_NS0_13GridEvenShareISL_EET2_T4__param_3[72],
	.param .align 1 .b8 _ZN3cub18CUB_300001_SM_10006detail6reduce18DeviceReduceKernelINS2_10policy_hubIdyN4cuda3__47maximumIdEEE10Policy1000EN6thrust24THRUST_300001_SM_1000_NS10device_ptrIdEEyS8_dNS5_3std3__410__identityEEEvT0_PT3_T1_NS0_13GridEvenShareISL_EET2_T4__param_4[1],
	.param .align 1 .b8 _ZN3cub18CUB_300001_SM_10006detail6reduce18DeviceReduceKernelINS2_10policy_hubIdyN4cuda3__47maximumIdEEE10Policy1000EN6thrust24THRUST_300001_SM_1000_NS10device_ptrIdEEyS8_dNS5_3std3__410__identityEEEvT0_PT3_T1_NS0_13GridEvenShareISL_EET2_T4__param_5[1]
)
.maxntid 256
{
	.reg .pred 	%p<166>;
	.reg .b16 	%rs<4>;
	.reg .b32 	%r<281>;
	.reg .b64 	%rd<108>;
	.reg .b64 	%fd<305>;
	// demoted variable
	.shared .align 8 .b8 _ZZN3cub18CUB_300001_SM_10006detail6reduce18DeviceReduceKernelINS2_10policy_hubIdyN4cuda3__47maximumIdEEE10Policy1000EN6thrust24THRUST_300001_SM_1000_NS10device_ptrIdEEyS8_dNS5_3std3__410__identityEEEvT0_PT3_T1_NS0_13GridEvenShareISL_EET2_T4_E12temp_storage[80];
	ld.param.u64 	%rd1, [_ZN3cub18CUB_300001_SM_10006detail6reduce18DeviceReduceKernelINS2_10policy_hubIdyN4cuda3__47maximumIdEEE10Policy1000EN6thrust24THRUST_300001_SM_1000_NS10device_ptrIdEEyS8_dNS5_3std3__410__identityEEEvT0_PT3_T1_NS0_13GridEvenShareISL_EET2_T4__param_3+32];
	ld.param.u32 	%r1, [_ZN3cub18CUB_300001_SM_10006detail6reduce18DeviceReduceKernelINS2_10policy_hubIdyN4cuda3__47maximumIdEEE10Policy1000EN6thrust24THRUST_300001_SM_1000_NS10device_ptrIdEEyS8_dNS5_3std3__410__identityEEEvT0_PT3_T1_NS0_13GridEvenShareISL_EET2_T4__param_3+40];
	ld.param.u64 	%rd25, [_ZN3cub18CUB_300001_SM_10006detail6reduce18DeviceReduceKernelINS2_10policy_hubIdyN4cuda3__47maximumIdEEE10Policy1000EN6thrust24THRUST_300001_SM_1000_NS10device_ptrIdEEyS8_dNS5_3std3__410__identityEEEvT0_PT3_T1_NS0_13GridEvenShareISL_EET2_T4__param_0];
	cvta.to.global.u64 	%rd2, %rd25;
	mov.u32 	%r2, %ctaid.x;
	shl.b32 	%r50, %r1, 11;
	cvt.s64.s32 	%rd3, %r50;
	shl.b32 	%r51, %r2, 11;
	cvt.u64.u32 	%rd4, %r51;
	sub.s64 	%rd5, %rd1, %rd4;
	setp.gt.u64 	%p1, %rd5, 2047;
	@%p1 bra 	$L__BB9_25;
	cvt.u32.u64 	%r137, %rd4;
	cvt.u32.u64 	%r3, %rd1;
	sub.s32 	%r4, %r3, %r137;
	mov.u32 	%r5, %tid.x;
	setp.ge.s32 	%p79, %r5, %r4;
	mov.f64 	%fd293, 0d0000000000000000;
	mov.u32 	%r268, %r5;
	@%p79 bra 	$L__BB9_3;
	add.s32 	%r139, %r137, %r5;
	mul.wide.u32 	%rd61, %r139, 8;
	add.s64 	%rd62, %rd2, %rd61;
	ld.global.f64 	%fd293, [%rd62];
	add.s32 	%r268, %r5, 256;
$L__BB9_3:
	setp.ge.s32 	%p80, %r268, %r4;
	@%p80 bra 	$L__BB9_16;
	not.b32 	%r141, %r268;
	add.s32 	%r142, %r141, %r3;
	sub.s32 	%r143, %r142, %r137;
	shr.u32 	%r144, %r143, 8;
	add.s32 	%r8, %r144, 1;
	and.b32  	%r9, %r8, 15;
	setp.lt.u32 	%p81, %r143, 3840;
	@%p81 bra 	$L__BB9_7;
	and.b32  	%r145, %r8, 33554416;
	neg.s32 	%r266, %r145;
	mul.wide.u32 	%rd63, %r2, 16384;
	mul.wide.u32 	%rd64, %r268, 8;
	or.b64  	%rd65, %rd63, %rd64;
	add.s64 	%rd66, %rd65, %rd2;
	add.s64 	%rd102, %rd66, 16384;
$L__BB9_6:
	.pragma "nounroll";
	ld.global.f64 	%fd155, [%rd102+-16384];
	setp.lt.f64 	%p82, %fd293, %fd155;
	selp.f64 	%fd156, %fd155, %fd293, %p82;
	ld.global.f64 	%fd157, [%rd102+-14336];
	setp.lt.f64 	%p83, %fd156, %fd157;
	selp.f64 	%fd158, %fd157, %fd156, %p83;
	ld.global.f64 	%fd159, [%rd102+-12288];
	setp.lt.f64 	%p84, %fd158, %fd159;
	selp.f64 	%fd160, %fd159, %fd158, %p84;
	ld.global.f64 	%fd161, [%rd102+-10240];
	setp.lt.f64 	%p85, %fd160, %fd161;
	selp.f64 	%fd162, %fd161, %fd160, %p85;
	ld.global.f64 	%fd163, [%rd102+-8192];
	setp.lt.f64 	%p86, %fd162, %fd163;
	selp.f64 	%fd164, %fd163, %fd162, %p86;
	ld.global.f64 	%fd165, [%rd102+-6144];
	setp.lt.f64 	%p87, %fd164, %fd165;
	selp.f64 	%fd166, %fd165, %fd164, %p87;
	ld.global.f64 	%fd167, [%rd102+-4096];
	setp.lt.f64 	%p88, %fd166, %fd167;
	selp.f64 	%fd168, %fd167, %fd166, %p88;
	ld.global.f64 	%fd169, [%rd102+-2048];
	setp.lt.f64 	%p89, %fd168, %fd169;
	selp.f64 	%fd170, %fd169, %fd168, %p89;
	ld.global.f64 	%fd171, [%rd102];
	setp.lt.f64 	%p90, %fd170, %fd171;
	selp.f64 	%fd172, %fd171, %fd170, %p90;
	ld.global.f64 	%fd173, [%rd102+2048];
	setp.lt.f64 	%p91, %fd172, %fd173;
	selp.f64 	%fd174, %fd173, %fd172, %p91;
	ld.global.f64 	%fd175, [%rd102+4096];
	setp.lt.f64 	%p92, %fd174, %fd175;
	selp.f64 	%fd176, %fd175, %fd174, %p92;
	ld.global.f64 	%fd177, [%rd102+6144];
	setp.lt.f64 	%p93, %fd176, %fd177;
	selp.f64 	%fd178, %fd177, %fd176, %p93;
	ld.global.f64 	%fd179, [%rd102+8192];
	setp.lt.f64 	%p94, %fd178, %fd179;
	selp.f64 	%fd180, %fd179, %fd178, %p94;
	ld.global.f64 	%fd181, [%rd102+10240];
	setp.lt.f64 	%p95, %fd180, %fd181;
	selp.f64 	%fd182, %fd181, %fd180, %p95;
	ld.global.f64 	%fd183, [%rd102+12288];
	setp.lt.f64 	%p96, %fd182, %fd183;
	selp.f64 	%fd184, %fd183, %fd182, %p96;
	ld.global.f64 	%fd185, [%rd102+14336];
	setp.lt.f64 	%p97, %fd184, %fd185;
	selp.f64 	%fd293, %fd185, %fd184, %p97;
	add.s32 	%r268, %r268, 4096;
	add.s32 	%r266, %r266, 16;
	add.s64 	%rd102, %rd102, 32768;
	setp.ne.s32 	%p98, %r266, 0;
	@%p98 bra 	$L__BB9_6;
$L__BB9_7:
	setp.eq.s32 	%p99, %r9, 0;
	@%p99 bra 	$L__BB9_16;
	and.b32  	%r16, %r8, 7;
	setp.lt.u32 	%p100, %r9, 8;
	@%p100 bra 	$L__BB9_10;
	cvt.s64.s32 	%rd67, %r268;
	add.s64 	%rd68, %rd67, %rd4;
	shl.b64 	%rd69, %rd68, 3;
	add.s64 	%rd70, %rd2, %rd69;
	ld.global.f64 	%fd187, [%rd70];
	setp.lt.f64 	%p101, %fd293, %fd187;
	selp.f64 	%fd188, %fd187, %fd293, %p101;
	ld.global.f64 	%fd189, [%rd70+2048];
	setp.lt.f64 	%p102, %fd188, %fd189;
	selp.f64 	%fd190, %fd189, %fd188, %p102;
	ld.global.f64 	%fd191, [%rd70+4096];
	setp.lt.f64 	%p103, %fd190, %fd191;
	selp.f64 	%fd192, %fd191, %fd190, %p103;
	ld.global.f64 	%fd193, [%rd70+6144];
	setp.lt.f64 	%p104, %fd192, %fd193;
	selp.f64 	%fd194, %fd193, %fd192, %p104;
	ld.global.f64 	%fd195, [%rd70+8192];
	setp.lt.f64 	%p105, %fd194, %fd195;
	selp.f64 	%fd196, %fd195, %fd194, %p105;
	ld.global.f64 	%fd197, [%rd70+10240];
	setp.lt.f64 	%p106, %fd196, %fd197;
	selp.f64 	%fd198, %fd197, %fd196, %p106;
	ld.global.f64 	%fd199, [%rd70+12288];
	setp.lt.f64 	%p107, %fd198, %fd199;
	selp.f64 	%fd200, %fd199, %fd198, %p107;
	ld.global.f64 	%fd201, [%rd70+14336];
	setp.lt.f64 	%p108, %fd200, %fd201;
	selp.f64 	%fd293, %fd201, %fd200, %p108;
	add.s32 	%r268, %r268, 2048;
$L__BB9_10:
	setp.eq.s32 	%p109, %r16, 0;
	@%p109 bra 	$L__BB9_16;
	and.b32  	%r19, %r8, 3;
	setp.lt.u32 	%p110, %r16, 4;
	@%p110 bra 	$L__BB9_13;
	cvt.s64.s32 	%rd71, %r268;
	add.s64 	%rd72, %rd71, %rd4;
	shl.b64 	%rd73, %rd72, 3;
	add.s64 	%rd74, %rd2, %rd73;
	ld.global.f64 	%fd203, [%rd74];
	setp.lt.f64 	%p111, %fd293, %fd203;
	selp.f64 	%fd204, %fd203, %fd293, %p111;
	ld.global.f64 	%fd205, [%rd74+2048];
	setp.lt.f64 	%p112, %fd204, %fd205;
	selp.f64 	%fd206, %fd205, %fd204, %p112;
	ld.global.f64 	%fd207, [%rd74+4096];
	setp.lt.f64 	%p113, %fd206, %fd207;
	selp.f64 	%fd208, %fd207, %fd206, %p113;
	ld.global.f64 	%fd209, [%rd74+6144];
	setp.lt.f64 	%p114, %fd208, %fd209;
	selp.f64 	%fd293, %fd209, %fd208, %p114;
	add.s32 	%r268, %r268, 1024;
$L__BB9_13:
	setp.eq.s32 	%p115, %r19, 0;
	@%p115 bra 	$L__BB9_16;
	mul.wide.u32 	%rd75, %r2, 16384;
	add.s64 	%rd9, %rd2, %rd75;
	neg.s32 	%r271, %r19;
$L__BB9_15:
	.pragma "nounroll";
	mul.wide.s32 	%rd76, %r268, 8;
	add.s64 	%rd77, %rd9, %rd76;
	ld.global.f64 	%fd210, [%rd77];
	setp.lt.f64 	%p116, %fd293, %fd210;
	selp.f64 	%fd293, %fd210, %fd293, %p116;
	add.s32 	%r268, %r268, 256;
	add.s32 	%r271, %r271, 1;
	setp.ne.s32 	%p117, %r271, 0;
	@%p117 bra 	$L__BB9_15;
$L__BB9_16:
	setp.lt.s32 	%p118, %r4, 256;
	@%p118 bra 	$L__BB9_21;
	// begin inline asm
	mov.u32 %r209, %laneid;
	// end inline asm
	mov.b64 	%rd88, %fd293;
	mov.b64 	{%r211, %r216}, %rd88;
	mov.b32 	%r217, 1;
	mov.b32 	%r258, 31;
	mov.b32 	%r259, -1;
	// begin inline asm
	shfl.sync.down.b32 %r210, %r211, %r217, %r258, %r259;
	// end inline asm
	// begin inline asm
	shfl.sync.down.b32 %r215, %r216, %r217, %r258, %r259;
	// end inline asm
	mov.b64 	%rd89, {%r210, %r215};
	mov.b64 	%fd258, %rd89;
	setp.gt.s32 	%p146, %r209, 30;
	setp.lt.f64 	%p147, %fd293, %fd258;
	selp.f64 	%fd259, %fd258, %fd293, %p147;
	selp.f64 	%fd260, %fd293, %fd259, %p146;
	mov.b64 	%rd90, %fd260;
	mov.b64 	{%r221, %r226}, %rd90;
	mov.b32 	%r227, 2;
	// begin inline asm
	shfl.sync.down.b32 %r220, %r221, %r227, %r258, %r259;
	// end inline asm
	// begin inline asm
	shfl.sync.down.b32 %r225, %r226, %r227, %r258, %r259;
	// end inline asm
	mov.b64 	%rd91, {%r220, %r225};
	mov.b64 	%fd261, %rd91;
	setp.gt.s32 	%p148, %r209, 29;
	setp.lt.f64 	%p149, %fd260, %fd261;
	selp.f64 	%fd262, %fd261, %fd260, %p149;
	selp.f64 	%fd263, %fd260, %fd262, %p148;
	mov.b64 	%rd92, %fd263;
	mov.b64 	{%r231, %r236}, %rd92;
	mov.b32 	%r237, 4;
	// begin inline asm
	shfl.sync.down.b32 %r230, %r231, %r237, %r258, %r259;
	// end inline asm
	// begin inline asm
	shfl.sync.down.b32 %r235, %r236, %r237, %r258, %r259;
	// end inline asm
	mov.b64 	%rd93, {%r230, %r235};
	mov.b64 	%fd264, %rd93;
	setp.gt.s32 	%p150, %r209, 27;
	setp.lt.f64 	%p151, %fd263, %fd264;
	selp.f64 	%fd265, %fd264, %fd263, %p151;
	selp.f64 	%fd266, %fd263, %fd265, %p150;
	mov.b64 	%rd94, %fd266;
	mov.b64 	{%r241, %r246}, %rd94;
	mov.b32 	%r247, 8;
	// begin inline asm
	shfl.sync.down.b32 %r240, %r241, %r247, %r258, %r259;
	// end inline asm
	// begin inline asm
	shfl.sync.down.b32 %r245, %r246, %r247, %r258, %r259;
	// end inline asm
	mov.b64 	%rd95, {%r240, %r245};
	mov.b64 	%fd267, %rd95;
	setp.gt.s32 	%p152, %r209, 23;
	setp.lt.f64 	%p153, %fd266, %fd267;
	selp.f64 	%fd268, %fd267, %fd266, %p153;
	selp.f64 	%fd269, %fd266, %fd268, %p152;
	mov.b64 	%rd96, %fd269;
	mov.b64 	{%r251, %r256}, %rd96;
	mov.b32 	%r257, 16;
	// begin inline asm
	shfl.sync.down.b32 %r250, %r251, %r257, %r258, %r259;
	// end inline asm
	// begin inline asm
	shfl.sync.down.b32 %r255, %r256, %r257, %r258, %r259;
	// end inline asm
	mov.b64 	%rd97, {%r250, %r255};
	mov.b64 	%fd270, %rd97;
	setp.gt.s32 	%p154, %r209, 15;
	setp.lt.f64 	%p155, %fd269, %fd270;
	selp.f64 	%fd16, %fd270, %fd269, %p155;
	selp.f64 	%fd304, %fd269, %fd16, %p154;
	setp.ne.s32 	%p156, %r209, 0;
	@%p156 bra 	$L__BB9_19;
	shr.u32 	%r260, %r5, 2;
	and.b32  	%r261, %r260, 248;
	mov.u32 	%r262, _ZZN3cub18CUB_300001_SM_10006detail6reduce18DeviceReduceKernelINS2_10policy_hubIdyN4cuda3__47maximumIdEEE10Policy1000EN6thrust24THRUST_300001_SM_1000_NS10device_ptrIdEEyS8_dNS5_3std3__410__identityEEEvT0_PT3_T1_NS0_13GridEvenShareISL_EET2_T4_E12temp_storage;
	add.s32 	%r263, %r262, %r261;
	st.shared.f64 	[%r263+8], %fd16;
$L__BB9_19:
	bar.sync 	0;
	setp.ne.s32 	%p157, %r5, 0;
	@%p157 bra 	$L__BB9_46;
	ld.shared.f64 	%fd271, [_ZZN3cub18CUB_300001_SM_10006detail6reduce18DeviceReduceKernelINS2_10policy_hubIdyN4cuda3__47maximumIdEEE10Policy1000EN6thrust24THRUST_300001_SM_1000_NS10device_ptrIdEEyS8_dNS5_3std3__410__identityEEEvT0_PT3_T1_NS0_13GridEvenShareISL_EET2_T4_E12temp_storage+16];
	setp.lt.f64 	%p158, %fd304, %fd271;
	selp.f64 	%fd272, %fd271, %fd304, %p158;
	ld.shared.f64 	%fd273, [_ZZN3cub18CUB_300001_SM_10006detail6reduce18DeviceReduceKernelINS2_10policy_hubIdyN4cuda3__47maximumIdEEE10Policy1000EN6thrust24THRUST_300001_SM_1000_NS10device_ptrIdEEyS8_dNS5_3std3__410__identityEEEvT0_PT3_T1_NS0_13GridEvenShareISL_EET2_T4_E12temp_storage+24];
	setp.lt.f64 	%p159, %fd272, %fd273;
	selp.f64 	%fd274, %fd273, %fd272, %p159;
	ld.shared.f64 	%fd275, [_ZZN3cub18CUB_300001_SM_10006detail6reduce18DeviceReduceKernelINS2_10policy_hubIdyN4cuda3__47maximumIdEEE10Policy1000EN6thrust24THRUST_300001_SM_1000_NS10device_ptrIdEEyS8_dNS5_3std3__410__identityEEEvT0_PT3_T1_NS0_13GridEvenShareISL_EET2_T4_E12temp_storage+32];
	setp.lt.f64 	%p160, %fd274, %fd275;
	selp.f64 	%fd276, %fd275, %fd274, %p160;
	ld.shared.f64 	%fd277, [_ZZN3cub18CUB_300001_SM_10006detail6reduce18DeviceReduceKernelINS2_10policy_hubIdyN4cuda3__47maximumIdEEE10Policy1000EN6thrust24THRUST_300001_SM_1000_NS10device_ptrIdEEyS8_dNS5_3std3__410__identityEEEvT0_PT3_T1_NS0_13GridEvenShareISL_EET2_T4_E12temp_storage+40];
	setp.lt.f64 	%p161, %fd276, %fd277;
	selp.f64 	%fd278, %fd277, %fd276, %p161;
	ld.shared.f64 	%fd279, [_ZZN3cub18CUB_300001_SM_10006detail6reduce18DeviceReduceKernelINS2_10policy_hubIdyN4cuda3__47maximumIdEEE10Policy1000EN6thrust24THRUST_300001_SM_1000_NS10device_ptrIdEEyS8_dNS5_3std3__410__identityEEEvT0_PT3_T1_NS0_13GridEvenShareISL_EET2_T4_E12temp_storage+48];
	setp.lt.f64 	%p162, %fd278, %fd279;
	selp.f64 	%fd280, %fd279, %fd278, %p162;
	ld.shared.f64 	%fd281, [_ZZN3cub18CUB_300001_SM_10006detail6reduce18DeviceReduceKernelINS2_10policy_hubIdyN4cuda3__47maximumIdEEE10Policy1000EN6thrust24THRUST_300001_SM_1000_NS10device_ptrIdEEyS8_dNS5_3std3__410__identityEEEvT0_PT3_T1_NS0_13GridEvenShareISL_EET2_T4_E12temp_storage+56];
	setp.lt.f64 	%p163, %fd280, %fd281;
	selp.f64 	%fd282, %fd281, %fd280, %p163;
	ld.shared.f64 	%fd283, [_ZZN3cub18CUB_300001_SM_10006detail6reduce18DeviceReduceKernelINS2_10policy_hubIdyN4cuda3__47maximumIdEEE10Policy1000EN6thrust24THRUST_300001_SM_1000_NS10device_ptrIdEEyS8_dNS5_3std3__410__identityEEEvT0_PT3_T1_NS0_13GridEvenShareISL_EET2_T4_E12temp_storage+64];
	setp.lt.f64 	%p164, %fd282, %fd283;
	selp.f64 	%fd304, %fd283, %fd282, %p164;
	bra.uni 	$L__BB9_46;
$L__BB9_21:
	// begin inline asm
	mov.u32 %r146, %laneid;
	// end inline asm
	and.b32  	%r197, %r5, 992;
	add.s32 	%r198, %r197, 32;
	setp.gt.s32 	%p119, %r198, %r4;
	not.b32 	%r199, %r197;
	add.s32 	%r200, %r4, %r199;
	selp.b32 	%r195, %r200, 31, %p119;
	mov.b64 	%rd78, %fd293;
	mov.b64 	{%r148, %r153}, %rd78;
	mov.b32 	%r154, 1;
	mov.b32 	%r196, -1;
	// begin inline asm
	shfl.sync.down.b32 %r147, %r148, %r154, %r195, %r196;
	// end inline asm
	// begin inline asm
	shfl.sync.down.b32 %r152, %r153, %r154, %r195, %r196;
	// end inline asm
	mov.b64 	%rd79, {%r147, %r152};
	mov.b64 	%fd211, %rd79;
	setp.lt.s32 	%p120, %r146, %r195;
	setp.lt.f64 	%p121, %fd293, %fd211;
	selp.f64 	%fd212, %fd211, %fd293, %p121;
	selp.f64 	%fd213, %fd212, %fd293, %p120;
	mov.b64 	%rd80, %fd213;
	mov.b64 	{%r158, %r163}, %rd80;
	mov.b32 	%r164, 2;
	// begin inline asm
	shfl.sync.down.b32 %r157, %r158, %r164, %r195, %r196;
	// end inline asm
	// begin inline asm
	shfl.sync.down.b32 %r162, %r163, %r164, %r195, %r196;
	// end inline asm
	mov.b64 	%rd81, {%r157, %r162};
	mov.b64 	%fd214, %rd81;
	add.s32 	%r201, %r146, 2;
	setp.gt.s32 	%p122, %r201, %r195;
	setp.lt.f64 	%p123, %fd213, %fd214;
	selp.f64 	%fd215, %fd214, %fd213, %p123;
	selp.f64 	%fd216, %fd213, %fd215, %p122;
	mov.b64 	%rd82, %fd216;
	mov.b64 	{%r168, %r173}, %rd82;
	mov.b32 	%r174, 4;
	// begin inline asm
	shfl.sync.down.b32 %r167, %r168, %r174, %r195, %r196;
	// end inline asm
	// begin inline asm
	shfl.sync.down.b32 %r172, %r173, %r174, %r195, %r196;
	// end inline asm
	mov.b64 	%rd83, {%r167, %r172};
	mov.b64 	%fd217, %rd83;
	add.s32 	%r202, %r146, 4;
	setp.gt.s32 	%p124, %r202, %r195;
	setp.lt.f64 	%p125, %fd216, %fd217;
	selp.f64 	%fd218, %fd217, %fd216, %p125;
	selp.f64 	%fd219, %fd216, %fd218, %p124;
	mov.b64 	%rd84, %fd219;
	mov.b64 	{%r178, %r183}, %rd84;
	mov.b32 	%r184, 8;
	// begin inline asm
	shfl.sync.down.b32 %r177, %r178, %r184, %r195, %r196;
	// end inline asm
	// begin inline asm
	shfl.sync.down.b32 %r182, %r183, %r184, %r195, %r196;
	// end inline asm
	mov.b64 	%rd85, {%r177, %r182};
	mov.b64 	%fd220, %rd85;
	add.s32 	%r203, %r146, 8;
	setp.gt.s32 	%p126, %r203, %r195;
	setp.lt.f64 	%p127, %fd219, %fd220;
	selp.f64 	%fd221, %fd220, %fd219, %p127;
	selp.f64 	%fd222, %fd219, %fd221, %p126;
	mov.b64 	%rd86, %fd222;
	mov.b64 	{%r188, %r193}, %rd86;
	mov.b32 	%r194, 16;
	// begin inline asm
	shfl.sync.down.b32 %r187, %r188, %r194, %r195, %r196;
	// end inline asm
	// begin inline asm
	shfl.sync.down.b32 %r192, %r193, %r194, %r195, %r196;
	// end inline asm
	mov.b64 	%rd87, {%r187, %r192};
	mov.b64 	%fd223, %rd87;
	add.s32 	%r204, %r146, 16;
	setp.gt.s32 	%p128, %r204, %r195;
	setp.lt.f64 	%p129, %fd222, %fd223;
	selp.f64 	%fd224, %fd223, %fd222, %p129;
	selp.f64 	%fd304, %fd222, %fd224, %p128;
	setp.ne.s32 	%p130, %r146, 0;
	@%p130 bra 	$L__BB9_23;
	shr.u32 	%r205, %r5, 2;
	and.b32  	%r206, %r205, 248;
	mov.u32 	%r207, _ZZN3cub18CUB_300001_SM_10006detail6reduce18DeviceReduceKernelINS2_10policy_hubIdyN4cuda3__47maximumIdEEE10Policy1000EN6thrust24THRUST_300001_SM_1000_NS10device_ptrIdEEyS8_dNS5_3std3__410__identityEEEvT0_PT3_T1_NS0_13GridEvenShareISL_EET2_T4_E12temp_storage;
	add.s32 	%r208, %r207, %r206;
	st.shared.f64 	[%r208+8], %fd304;
$L__BB9_23:
	bar.sync 	0;
	setp.ne.s32 	%p131, %r5, 0;
	@%p131 bra 	$L__BB9_46;
	setp.gt.s32 	%p132, %r4, 32;
	ld.shared.f64 	%fd225, [_ZZN3cub18CUB_300001_SM_10006detail6reduce18DeviceReduceKernelINS2_10policy_hubIdyN4cuda3__47maximumIdEEE10Policy1000EN6thrust24THRUST_300001_SM_1000_NS10device_ptrIdEEyS8_dNS5_3std3__410__identityEEEvT0_PT3_T1_NS0_13GridEvenShareISL_EET2_T4_E12temp_storage+16];
	setp.lt.f64 	%p133, %fd304, %fd225;
	selp.f64 	%fd227, %fd225, %fd304, %p133;
	selp.f64 	%fd228, %fd227, %fd304, %p132;
	setp.gt.s32 	%p134, %r4, 64;
	ld.shared.f64 	%fd230, [_ZZN3cub18CUB_300001_SM_10006detail6reduce18DeviceReduceKernelINS2_10policy_hubIdyN4cuda3__47maximumIdEEE10Policy1000EN6thrust24THRUST_300001_SM_1000_NS10device_ptrIdEEyS8_dNS5_3std3__410__identityEEEvT0_PT3_T1_NS0_13GridEvenShareISL_EET2_T4_E12temp_storage+24];
	setp.lt.f64 	%p135, %fd228, %fd230;
	selp.f64 	%fd232, %fd230, %fd228, %p135;
	selp.f64 	%fd233, %fd232, %fd228, %p134;
	setp.gt.s32 	%p136, %r4, 96;
	ld.shared.f64 	%fd235, [_ZZN3cub18CUB_300001_SM_10006detail6reduce18DeviceReduceKernelINS2_10policy_hubIdyN4cuda3__47maximumIdEEE10Policy1000EN6thrust24THRUST_300001_SM_1000_NS10device_ptrIdEEyS8_dNS5_3std3__410__identityEEEvT0_PT3_T1_NS0_13GridEvenShareISL_EET2_T4_E12temp_storage+32];
	setp.lt.f64 	%p137, %fd233, %fd235;
	selp.f64 	%fd237, %fd235, %fd233, %p137;
	selp.f64 	%fd238, %fd237, %fd233, %p136;
	setp.gt.s32 	%p138, %r4, 128;
	ld.shared.f64 	%fd240, [_ZZN3cub18CUB_300001_SM_10006detail6reduce18DeviceReduceKernelINS2_10policy_hubIdyN4cuda3__47maximumIdEEE10Policy1000EN6thrust24THRUST_300001_SM_1000_NS10device_ptrIdEEyS8_dNS5_3std3__410__identityEEEvT0_PT3_T1_NS0_13GridEvenShareISL_EET2_T4_E12temp_storage+40];
	setp.lt.f64 	%p139, %fd238, %fd240;
	selp.f64 	%fd242, %fd240, %fd238, %p139;
	selp.f64 	%fd243, %fd242, %fd238, %p138;
	setp.gt.s32 	%p140, %r4, 160;
	ld.shared.f64 	%fd245, [_ZZN3cub18CUB_300001_SM_10006detail6reduce18DeviceReduceKernelINS2_10policy_hubIdyN4cuda3__47maximumIdEEE10Policy1000EN6thrust24THRUST_300001_SM_1000_NS10device_ptrIdEEyS8_dNS5_3std3__410__identityEEEvT0_PT3_T1_NS0_13GridEvenShareISL_EET2_T4_E12temp_storage+48];
	setp.lt.f64 	%p141, %fd243, %fd245;
	selp.f64 	%fd247, %fd245, %fd243, %p141;
	selp.f64 	%fd248, %fd247, %fd243, %p140;
	setp.gt.s32 	%p142, %r4, 192;
	ld.shared.f64 	%fd250, [_ZZN3cub18CUB_300001_SM_10006detail6reduce18DeviceReduceKernelINS2_10policy_hubIdyN4cuda3__47maximumIdEEE10Policy1000EN6thrust24THRUST_300001_SM_1000_NS10device_ptrIdEEyS8_dNS5_3std3__410__identityEEEvT0_PT3_T1_NS0_13GridEvenShareISL_EET2_T4_E12temp_storage+56];
	setp.lt.f64 	%p143, %fd248, %fd250;
	selp.f64 	%fd252, %fd250, %fd248, %p143;
	selp.f64 	%fd253, %fd252, %fd248, %p142;
	setp.gt.s32 	%p144, %r4, 224;
	ld.shared.f64 	%fd255, [_ZZN3cub18CUB_300001_SM_10006detail6reduce18DeviceReduceKernelINS2_10policy_hubIdyN4cuda3__47maximumIdEEE10Policy1000EN6thrust24THRUST_300001_SM_1000_NS10device_ptrIdEEyS8_dNS5_3std3__410__identityEEEvT0_PT3_T1_NS0_13GridEvenShareISL_EET2_T4_E12temp_storage+64];
	setp.lt.f64 	%p145, %fd253, %fd255;
	selp.f64 	%fd257, %fd255, %fd253, %p145;
	selp.f64 	%fd304, %fd257, %fd253, %p144;
	bra.uni 	$L__BB9_46;
$L__BB9_25:
	cvt.u32.u64 	%r52, %rd4;
	mov.u32 	%r27, %tid.x;
	add.s32 	%r53, %r27, %r52;
	mul.wide.u32 	%rd26, %r53, 8;
	add.s64 	%rd27, %rd2, %rd26;
	ld.global.f64 	%fd41, [%rd27];
	ld.global.f64 	%fd42, [%rd27+2048];
	ld.global.f64 	%fd43, [%rd27+4096];
	ld.global.f64 	%fd44, [%rd27+6144];
	ld.global.f64 	%fd45, [%rd27+8192];
	ld.global.f64 	%fd46, [%rd27+10240];
	ld.global.f64 	%fd47, [%rd27+12288];
	ld.global.f64 	%fd48, [%rd27+14336];
	setp.lt.f64 	%p2, %fd41, %fd42;
	selp.f64 	%fd49, %fd42, %fd41, %p2;
	setp.lt.f64 	%p3, %fd49, %fd43;
	selp.f64 	%fd50, %fd43, %fd49, %p3;
	setp.lt.f64 	%p4, %fd50, %fd44;
	selp.f64 	%fd51, %fd44, %fd50, %p4;
	setp.lt.f64 	%p5, %fd51, %fd45;
	selp.f64 	%fd52, %fd45, %fd51, %p5;
	setp.lt.f64 	%p6, %fd52, %fd46;
	selp.f64 	%fd53, %fd46, %fd52, %p6;
	setp.lt.f64 	%p7, %fd53, %fd47;
	selp.f64 	%fd54, %fd47, %fd53, %p7;
	setp.lt.f64 	%p8, %fd54, %fd48;
	selp.f64 	%fd303, %fd48, %fd54, %p8;
	setp.lt.u64 	%p9, %rd5, %rd3;
	@%p9 bra 	$L__BB9_42;
	cvt.u32.u64 	%r55, %rd3;
	cvt.u64.u32 	%rd28, %r27;
	add.s64 	%rd104, %rd4, %rd3;
	cvt.u32.u64 	%r28, %rd1;
	not.b32 	%r57, %r27;
	add.s32 	%r58, %r57, %r28;
	sub.s32 	%r59, %r58, %r55;
	sub.s32 	%r273, %r59, %r52;
	add.s64 	%rd29, %rd104, %rd28;
	shl.b64 	%rd30, %rd29, 3;
	add.s64 	%rd31, %rd30, %rd2;
	add.s64 	%rd103, %rd31, 16384;
	mov.b32 	%r274, 0;
	mov.u64 	%rd105, %rd4;
$L__BB9_27:
	cvt.s64.s32 	%rd15, %r50;
	add.s64 	%rd105, %rd105, %rd15;
	add.s64 	%rd32, %rd1, -2048;
	setp.gt.u64 	%p10, %rd105, %rd32;
	@%p10 bra 	$L__BB9_29;
	shl.b32 	%r61, %r1, 11;
	cvt.s64.s32 	%rd33, %r61;
	cvt.u64.u32 	%rd34, %r27;
	add.s64 	%rd35, %rd105, %rd34;
	shl.b64 	%rd36, %rd35, 3;
	add.s64 	%rd37, %rd2, %rd36;
	ld.global.f64 	%fd55, [%rd37];
	ld.global.f64 	%fd56, [%rd37+2048];
	ld.global.f64 	%fd57, [%rd37+4096];
	ld.global.f64 	%fd58, [%rd37+6144];
	ld.global.f64 	%fd59, [%rd37+8192];
	ld.global.f64 	%fd60, [%rd37+10240];
	ld.global.f64 	%fd61, [%rd37+12288];
	ld.global.f64 	%fd62, [%rd37+14336];
	setp.lt.f64 	%p11, %fd303, %fd55;
	selp.f64 	%fd63, %fd55, %fd303, %p11;
	setp.lt.f64 	%p12, %fd63, %fd56;
	selp.f64 	%fd64, %fd56, %fd63, %p12;
	setp.lt.f64 	%p13, %fd64, %fd57;
	selp.f64 	%fd65, %fd57, %fd64, %p13;
	setp.lt.f64 	%p14, %fd65, %fd58;
	selp.f64 	%fd66, %fd58, %fd65, %p14;
	setp.lt.f64 	%p15, %fd66, %fd59;
	selp.f64 	%fd67, %fd59, %fd66, %p15;
	setp.lt.f64 	%p16, %fd67, %fd60;
	selp.f64 	%fd68, %fd60, %fd67, %p16;
	setp.lt.f64 	%p17, %fd68, %fd61;
	selp.f64 	%fd69, %fd61, %fd68, %p17;
	setp.lt.f64 	%p18, %fd69, %fd62;
	selp.f64 	%fd303, %fd62, %fd69, %p18;
	sub.s64 	%rd38, %rd1, %rd105;
	setp.lt.u64 	%p19, %rd38, %rd33;
	add.s32 	%r274, %r274, 1;
	add.s64 	%rd104, %rd104, %rd33;
	sub.s32 	%r273, %r273, %r61;
	mul.wide.s32 	%rd39, %r61, 8;
	add.s64 	%rd103, %rd103, %rd39;
	@%p19 bra 	$L__BB9_42;
	bra.uni 	$L__BB9_27;
$L__BB9_29:
	setp.le.u64 	%p20, %rd1, %rd105;
	cvt.u32.u64 	%r62, %rd105;
	cvt.u32.u64 	%r63, %rd1;
	sub.s32 	%r64, %r63, %r62;
	setp.ge.s32 	%p21, %r27, %r64;
	or.pred  	%p22, %p20, %p21;
	@%p22 bra 	$L__BB9_42;
	cvt.u32.u64 	%r66, %rd15;
	cvt.u32.u64 	%r67, %rd4;
	not.b32 	%r68, %r27;
	add.s32 	%r69, %r68, %r28;
	add.s32 	%r70, %r66, %r67;
	sub.s32 	%r71, %r69, %r70;
	mul.lo.s32 	%r72, %r1, %r274;
	shl.b32 	%r73, %r72, 11;
	sub.s32 	%r74, %r71, %r73;
	shr.u32 	%r75, %r74, 8;
	add.s32 	%r34, %r75, 1;
	and.b32  	%r35, %r34, 15;
	setp.lt.u32 	%p23, %r74, 3840;
	mov.u32 	%r277, %r27;
	@%p23 bra 	$L__BB9_33;
	shr.u32 	%r76, %r273, 8;
	add.s32 	%r77, %r76, 1;
	and.b32  	%r78, %r77, 33554416;
	neg.s32 	%r275, %r78;
	mov.u32 	%r277, %r27;
$L__BB9_32:
	.pragma "nounroll";
	ld.global.f64 	%fd71, [%rd103+-16384];
	setp.lt.f64 	%p24, %fd303, %fd71;
	selp.f64 	%fd72, %fd71, %fd303, %p24;
	ld.global.f64 	%fd73, [%rd103+-14336];
	setp.lt.f64 	%p25, %fd72, %fd73;
	selp.f64 	%fd74, %fd73, %fd72, %p25;
	ld.global.f64 	%fd75, [%rd103+-12288];
	setp.lt.f64 	%p26, %fd74, %fd75;
	selp.f64 	%fd76, %fd75, %fd74, %p26;
	ld.global.f64 	%fd77, [%rd103+-10240];
	setp.lt.f64 	%p27, %fd76, %fd77;
	selp.f64 	%fd78, %fd77, %fd76, %p27;
	ld.global.f64 	%fd79, [%rd103+-8192];
	setp.lt.f64 	%p28, %fd78, %fd79;
	selp.f64 	%fd80, %fd79, %fd78, %p28;
	ld.global.f64 	%fd81, [%rd103+-6144];
	setp.lt.f64 	%p29, %fd80, %fd81;
	selp.f64 	%fd82, %fd81, %fd80, %p29;
	ld.global.f64 	%fd83, [%rd103+-4096];
	setp.lt.f64 	%p30, %fd82, %fd83;
	selp.f64 	%fd84, %fd83, %fd82, %p30;
	ld.global.f64 	%fd85, [%rd103+-2048];
	setp.lt.f64 	%p31, %fd84, %fd85;
	selp.f64 	%fd86, %fd85, %fd84, %p31;
	ld.global.f64 	%fd87, [%rd103];
	setp.lt.f64 	%p32, %fd86, %fd87;
	selp.f64 	%fd88, %fd87, %fd86, %p32;
	ld.global.f64 	%fd89, [%rd103+2048];
	setp.lt.f64 	%p33, %fd88, %fd89;
	selp.f64 	%fd90, %fd89, %fd88, %p33;
	ld.global.f64 	%fd91, [%rd103+4096];
	setp.lt.f64 	%p34, %fd90, %fd91;
	selp.f64 	%fd92, %fd91, %fd90, %p34;
	ld.global.f64 	%fd93, [%rd103+6144];
	setp.lt.f64 	%p35, %fd92, %fd93;
	selp.f64 	%fd94, %fd93, %fd92, %p35;
	ld.global.f64 	%fd95, [%rd103+8192];
	setp.lt.f64 	%p36, %fd94, %fd95;
	selp.f64 	%fd96, %fd95, %fd94, %p36;
	ld.global.f64 	%fd97, [%rd103+10240];
	setp.lt.f64 	%p37, %fd96, %fd97;
	selp.f64 	%fd98, %fd97, %fd96, %p37;
	ld.global.f64 	%fd99, [%rd103+12288];
	setp.lt.f64 	%p38, %fd98, %fd99;
	selp.f64 	%fd100, %fd99, %fd98, %p38;
	ld.global.f64 	%fd101, [%rd103+14336];
	setp.lt.f64 	%p39, %fd100, %fd101;
	selp.f64 	%fd303, %fd101, %fd100, %p39;
	add.s32 	%r277, %r277, 4096;
	add.s32 	%r275, %r275, 16;
	add.s64 	%rd103, %rd103, 32768;
	setp.ne.s32 	%p40, %r275, 0;
	@%p40 bra 	$L__BB9_32;
$L__BB9_33:
	setp.eq.s32 	%p41, %r35, 0;
	@%p41 bra 	$L__BB9_42;
	and.b32  	%r42, %r34, 7;
	setp.lt.u32 	%p42, %r35, 8;
	@%p42 bra 	$L__BB9_36;
	cvt.u64.u32 	%rd40, %r277;
	add.s64 	%rd41, %rd105, %rd40;
	shl.b64 	%rd42, %rd41, 3;
	add.s64 	%rd43, %rd2, %rd42;
	ld.global.f64 	%fd103, [%rd43];
	setp.lt.f64 	%p43, %fd303, %fd103;
	selp.f64 	%fd104, %fd103, %fd303, %p43;
	ld.global.f64 	%fd105, [%rd43+2048];
	setp.lt.f64 	%p44, %fd104, %fd105;
	selp.f64 	%fd106, %fd105, %fd104, %p44;
	ld.global.f64 	%fd107, [%rd43+4096];
	setp.lt.f64 	%p45, %fd106, %fd107;
	selp.f64 	%fd108, %fd107, %fd106, %p45;
	ld.global.f64 	%fd109, [%rd43+6144];
	setp.lt.f64 	%p46, %fd108, %fd109;
	selp.f64 	%fd110, %fd109, %fd108, %p46;
	ld.global.f64 	%fd111, [%rd43+8192];
	setp.lt.f64 	%p47, %fd110, %fd111;
	selp.f64 	%fd112, %fd111, %fd110, %p47;
	ld.global.f64 	%fd113, [%rd43+10240];
	setp.lt.f64 	%p48, %fd112, %fd113;
	selp.f64 	%fd114, %fd113, %fd112, %p48;
	ld.global.f64 	%fd115, [%rd43+12288];
	setp.lt.f64 	%p49, %fd114, %fd115;
	selp.f64 	%fd116, %fd115, %fd114, %p49;
	ld.global.f64 	%fd117, [%rd43+14336];
	setp.lt.f64 	%p50, %fd116, %fd117;
	selp.f64 	%fd303, %fd117, %fd116, %p50;
	add.s32 	%r277, %r277, 2048;
$L__BB9_36:
	setp.eq.s32 	%p51, %r42, 0;
	@%p51 bra 	$L__BB9_42;
	setp.lt.u32 	%p52, %r42, 4;
	@%p52 bra 	$L__BB9_39;
	cvt.u64.u32 	%rd44, %r277;
	add.s64 	%rd45, %rd105, %rd44;
	shl.b64 	%rd46, %rd45, 3;
	add.s64 	%rd47, %rd2, %rd46;
	ld.global.f64 	%fd119, [%rd47];
	setp.lt.f64 	%p53, %fd303, %fd119;
	selp.f64 	%fd120, %fd119, %fd303, %p53;
	ld.global.f64 	%fd121, [%rd47+2048];
	setp.lt.f64 	%p54, %fd120, %fd121;
	selp.f64 	%fd122, %fd121, %fd120, %p54;
	ld.global.f64 	%fd123, [%rd47+4096];
	setp.lt.f64 	%p55, %fd122, %fd123;
	selp.f64 	%fd124, %fd123, %fd122, %p55;
	ld.global.f64 	%fd125, [%rd47+6144];
	setp.lt.f64 	%p56, %fd124, %fd125;
	selp.f64 	%fd303, %fd125, %fd124, %p56;
	add.s32 	%r277, %r277, 1024;
$L__BB9_39:
	and.b32  	%r79, %r34, 3;
	setp.eq.s32 	%p57, %r79, 0;
	@%p57 bra 	$L__BB9_42;
	cvt.u64.u32 	%rd48, %r277;
	add.s64 	%rd49, %rd48, %rd104;
	shl.b64 	%rd50, %rd49, 3;
	add.s64 	%rd107, %rd2, %rd50;
	cvt.u16.u32 	%rs1, %r273;
	shr.u16 	%rs2, %rs1, 8;
	add.s16 	%rs3, %rs2, 1;
	cvt.u32.u16 	%r80, %rs3;
	and.b32  	%r81, %r80, 3;
	neg.s32 	%r280, %r81;
$L__BB9_41:
	.pragma "nounroll";
	ld.global.f64 	%fd126, [%rd107];
	setp.lt.f64 	%p58, %fd303, %fd126;
	selp.f64 	%fd303, %fd126, %fd303, %p58;
	add.s64 	%rd107, %rd107, 2048;
	add.s32 	%r280, %r280, 1;
	setp.ne.s32 	%p59, %r280, 0;
	@%p59 bra 	$L__BB9_41;
$L__BB9_42:
	// begin inline asm
	mov.u32 %r82, %laneid;
	// end inline asm
	mov.b64 	%rd51, %fd303;
	mov.b64 	{%r84, %r89}, %rd51;
	mov.b32 	%r90, 1;
	mov.b32 	%r131, 31;
	mov.b32 	%r132, -1;
	// begin inline asm
	shfl.sync.down.b32 %r83, %r84, %r90, %r131, %r132;
	// end inline asm
	// begin inline asm
	shfl.sync.down.b32 %r88, %r89, %r90, %r131, %r132;
	// end inline asm
	mov.b64 	%rd52, {%r83, %r88};
	mov.b64 	%fd127, %rd52;
	setp.gt.s32 	%p60, %r82, 30;
	setp.lt.f64 	%p61, %fd303, %fd127;
	selp.f64 	%fd128, %fd127, %fd303, %p61;
	selp.f64 	%fd129, %fd303, %fd128, %p60;
	mov.b64 	%rd53, %fd129;
	mov.b64 	{%r94, %r99}, %rd53;
	mov.b32 	%r100, 2;
	// begin inline asm
	shfl.sync.down.b32 %r93, %r94, %r100, %r131, %r132;
	// end inline asm
	// begin inline asm
	shfl.sync.down.b32 %r98, %r99, %r100, %r131, %r132;
	// end inline asm
	mov.b64 	%rd54, {%r93, %r98};
	mov.b64 	%fd130, %rd54;
	setp.gt.s32 	%p62, %r82, 29;
	setp.lt.f64 	%p63, %fd129, %fd130;
	selp.f64 	%fd131, %fd130, %fd129, %p63;
	selp.f64 	%fd132, %fd129, %fd131, %p62;
	mov.b64 	%rd55, %fd132;
	mov.b64 	{%r104, %r109}, %rd55;
	mov.b32 	%r110, 4;
	// begin inline asm
	shfl.sync.down.b32 %r103, %r104, %r110, %r131, %r132;
	// end inline asm
	// begin inline asm
	shfl.sync.down.b32 %r108, %r109, %r110, %r131, %r132;
	// end inline asm
	mov.b64 	%rd56, {%r103, %r108};
	mov.b64 	%fd133, %rd56;
	setp.gt.s32 	%p64, %r82, 27;
	setp.lt.f64 	%p65, %fd132, %fd133;
	selp.f64 	%fd134, %fd133, %fd132, %p65;
	selp.f64 	%fd135, %fd132, %fd134, %p64;
	mov.b64 	%rd57, %fd135;
	mov.b64 	{%r114, %r119}, %rd57;
	mov.b32 	%r120, 8;
	// begin inline asm
	shfl.sync.down.b32 %r113, %r114, %r120, %r131, %r132;
	// end inline asm
	// begin inline asm
	shfl.sync.down.b32 %r118, %r119, %r120, %r131, %r132;
	// end inline asm
	mov.b64 	%rd58, {%r113, %r118};
	mov.b64 	%fd136, %rd58;
	setp.gt.s32 	%p66, %r82, 23;
	setp.lt.f64 	%p67, %fd135, %fd136;
	selp.f64 	%fd137, %fd136, %fd135, %p67;
	selp.f64 	%fd138, %fd135, %fd137, %p66;
	mov.b64 	%rd59, %fd138;
	mov.b64 	{%r124, %r129}, %rd59;
	mov.b32 	%r130, 16;
	// begin inline asm
	shfl.sync.down.b32 %r123, %r124, %r130, %r131, %r132;
	// end inline asm
	// begin inline asm
	shfl.sync.down.b32 %r128, %r129, %r130, %r131, %r132;
	// end inline asm
	mov.b64 	%rd60, {%r123, %r128};
	mov.b64 	%fd139, %rd60;
	setp.gt.s32 	%p68, %r82, 15;
	setp.lt.f64 	%p69, %fd138, %fd139;
	selp.f64 	%fd37, %fd139, %fd138, %p69;
	selp.f64 	%fd304, %fd138, %fd37, %p68;
	setp.ne.s32 	%p70, %r82, 0;
	@%p70 bra 	$L__BB9_44;
	shr.u32 	%r133, %r27, 2;
	and.b32  	%r134, %r133, 248;
	mov.u32 	%r135, _ZZN3cub18CUB_300001_SM_10006detail6reduce18DeviceReduceKernelINS2_10policy_hubIdyN4cuda3__47maximumIdEEE10Policy1000EN6thrust24THRUST_300001_SM_1000_NS10device_ptrIdEEyS8_dNS5_3std3__410__identityEEEvT0_PT3_T1_NS0_13GridEvenShareISL_EET2_T4_E12temp_storage;
	add.s32 	%r136, %r135, %r134;
	st.shared.f64 	[%r136+8], %fd37;
$L__BB9_44:
	bar.sync 	0;
	setp.ne.s32 	%p71, %r27, 0;
	@%p71 bra 	$L__BB9_46;
	ld.shared.f64 	%fd140, [_ZZN3cub18CUB_300001_SM_10006detail6reduce18DeviceReduceKernelINS2_10policy_hubIdyN4cuda3__47maximumIdEEE10Policy1000EN6thrust24THRUST_300001_SM_1000_NS10device_ptrIdEEyS8_dNS5_3std3__410__identityEEEvT0_PT3_T1_NS0_13GridEvenShareISL_EET2_T4_E12temp_storage+16];
	setp.lt.f64 	%p72, %fd304, %fd140;
	selp.f64 	%fd141, %fd140, %fd304, %p72;
	ld.shared.f64 	%fd142, [_ZZN3cub18CUB_300001_SM_10006detail6reduce18DeviceReduceKernelINS2_10policy_hubIdyN4cuda3__47maximumIdEEE10Policy1000EN6thrust24THRUST_300001_SM_1000_NS10device_ptrIdEEyS8_dNS5_3std3__410__identityEEEvT0_PT3_T1_NS0_13GridEvenShareISL_EET2_T4_E12temp_storage+24];
	setp.lt.f64 	%p73, %fd141, %fd142;
	selp.f64 	%fd143, %fd142, %fd141, %p73;
	ld.shared.f64 	%fd144, [_ZZN3cub18CUB_300001_SM_10006detail6reduce18DeviceReduceKernelINS2_10policy_hubIdyN4cuda3__47maximumIdEEE10Policy1000EN6thrust24THRUST_300001_SM_1000_NS10device_ptrIdEEyS8_dNS5_3std3__410__identityEEEvT0_PT3_T1_NS0_13GridEvenShareISL_EET2_T4_E12temp_storage+32];
	setp.lt.f64 	%p74, %fd143, %fd144;
	selp.f64 	%fd145, %fd144, %fd143, %p74;
	ld.shared.f64 	%fd146, [_ZZN3cub18CUB_300001_SM_10006detail6reduce18DeviceReduceKernelINS2_10policy_hubIdyN4cuda3__47maximumIdEEE10Policy1000EN6thrust24THRUST_300001_SM_1000_NS10device_ptrIdEEyS8_dNS5_3std3__410__identityEEEvT0_PT3_T1_NS0_13GridEvenShareISL_EET2_T4_E12temp_storage+40];
	setp.lt.f64 	%p75, %fd145, %fd146;
	selp.f64 	%fd147, %fd146, %fd145, %p75;
	ld.shared.f64 	%fd148, [_ZZN3cub18CUB_300001_SM_10006detail6reduce18DeviceReduceKernelINS2_10policy_hubIdyN4cuda3__47maximumIdEEE10Policy1000EN6thrust24THRUST_300001_SM_1000_NS10device_ptrIdEEyS8_dNS5_3std3__410__identityEEEvT0_PT3_T1_NS0_13GridEvenShareISL_EET2_T4_E12temp_storage+48];
	setp.lt.f64 	%p76, %fd147, %fd148;
	selp.f64 	%fd149, %fd148, %fd147, %p76;
	ld.shared.f64 	%fd150, [_ZZN3cub18CUB_300001_SM_10006detail6reduce18DeviceReduceKernelINS2_10policy_hubIdyN4cuda3__47maximumIdEEE10Policy1000EN6thrust24THRUST_300001_SM_1000_NS10device_ptrIdEEyS8_dNS5_3std3__410__identityEEEvT0_PT3_T1_NS0_13GridEvenShareISL_EET2_T4_E12temp_storage+56];
	setp.lt.f64 	%p77, %fd149, %fd150;
	selp.f64 	%fd151, %fd150, %fd149, %p77;
	ld.shared.f64 	%fd152, [_ZZN3cub18CUB_300001_SM_10006detail6reduce18DeviceReduceKernelINS2_10policy_hubIdyN4cuda3__47maximumIdEEE10Policy1000EN6thrust24THRUST_300001_SM_1000_NS10device_ptrIdEEyS8_dNS5_3std3__410__identityEEEvT0_PT3_T1_NS0_13GridEvenShareISL_EET2_T4_E12temp_storage+64];
	setp.lt.f64 	%p78, %fd151, %fd152;
	selp.f64 	%fd304, %fd152, %fd151, %p78;
$L__BB9_46:
	mov.u32 	%r264, %tid.x;
	setp.ne.s32 	%p165, %r264, 0;
	@%p165 bra 	$L__BB9_48;
	ld.param.u64 	%rd101, [_ZN3cub18CUB_300001_SM_10006detail6reduce18DeviceReduceKernelINS2_10policy_hubIdyN4cuda3__47maximumIdEEE10Policy1000EN6thrust24THRUST_300001_SM_1000_NS10device_ptrIdEEyS8_dNS5_3std3__410__identityEEEvT0_PT3_T1_NS0_13GridEvenShareISL_EET2_T4__param_1];
	cvta.to.global.u64 	%rd98, %rd101;
	mul.wide.u32 	%rd99, %r2, 8;
	add.s64 	%rd100, %rd98, %rd99;
	st.global.f64 	[%rd100], %fd304;
$L__BB9_48:
	ret;

}
	// .globl	_ZN3cub18CUB_300001_SM_10006detail6reduce28DeviceReduceSingleTileKernelINS2_10policy_hubIdyN4cuda3__47maximumIdEEE10Policy1000EPdSB_iS8_ddNS5_3std3__410__identityEEEvT0_T1_T2_T3_T4_T6_
.visible .entry _ZN3cub18CUB_300001_SM_10006detail6reduce28DeviceReduceSingleTileKernelINS2_10policy_hubIdyN4cuda3__47maximumIdEEE10Policy1000EPdSB_iS8_ddNS5_3std3__410__identityEEEvT0_T1_T2_T3_T4_T6_(
	.param .u64 .ptr .align 1 _ZN3cub18CUB_300001_SM_10006detail6reduce28DeviceReduceSingleTileKernelINS2_10policy_hubIdyN4cuda3__47maximumIdEEE10Policy1000EPdSB_iS8_ddNS5_3std3__410__identityEEEvT0_T1_T2_T3_T4_T6__param_0,
	.param .u64 .ptr .align 1 _ZN3cub18CUB_300001_SM_10006detail6reduce28DeviceReduceSingleTileKernelINS2_10policy_hubIdyN4cuda3__47maximumIdEEE10Policy1000EPdSB_iS8_ddNS5_3std3__410__identityEEEvT0_T1_T2_T3_T4_T6__param_1,
	.param .u32 _ZN3cub18CUB_300001_SM_10006detail6reduce28DeviceReduceSingleTileKernelINS2_10policy_hubIdyN4cuda3__47maximumIdEEE10Policy1000EPdSB_iS8_ddNS5_3std3__410__identityEEEvT0_T1_T2_T3_T4_T6__param_2,
	.param .align 1 .b8 _ZN3cub18CUB_300001_SM_10006detail6reduce28DeviceReduceSingleTileKernelINS2_10policy_hubIdyN4cuda3__47maximumIdEEE10Policy1000EPdSB_iS8_ddNS5_3std3__410__identityEEEvT0_T1_T2_T3_T4_T6__param_3[1],
	.param .f64 _ZN3cub18CUB_300001_SM_10006detail6reduce28DeviceReduceSingleTileKernelINS2_10policy_hubIdyN4cuda3__47maximumIdEEE10Policy1000EPdSB_iS8_ddNS5_3std3__410__identityEEEvT0_T1_T2_T3_T4_T6__param_4,
	.param .align 1 .b8 _ZN3cub18CUB_300001_SM_10006detail6reduce28DeviceReduceSingleTileKernelINS2_10policy_hubIdyN4cuda3__47maximumIdEEE10Policy1000EPdSB_iS8_ddNS5_3std3__410__identityEEEvT0_T1_T2_T3_T4_T6__param_5[1]
)
.maxntid 256
.minnctapersm 1
{
	.reg .pred 	%p<220>;
	.reg .b32 	%r<472>;
	.reg .b64 	%rd<206>;
	.reg .b64 	%fd<381>;
	// demoted variable
	.shared .align 8 .b8 _ZZN3cub18CUB_300001_SM_10006detail6reduce28DeviceReduceSingleTileKernelINS2_10policy_hubIdyN4cuda3__47maximumIdEEE10Policy1000EPdSB_iS8_ddNS5_3std3__410__identityEEEvT0_T1_T2_T3_T4_T6_E12temp_storage[80];
	ld.param.u64 	%rd15, [_ZN3cub18CUB_300001_SM_10006detail6reduce28DeviceReduceSingleTileKernelINS2_10policy_hubIdyN4cuda3__47maximumIdEEE10Policy1000EPdSB_iS8_ddNS5_3std3__410__identityEEEvT0_T1_T2_T3_T4_T6__param_0];
	ld.param.u64 	%rd16, [_ZN3cub18CUB_300001_SM_10006detail6reduce28DeviceReduceSingleTileKernelINS2_10policy_hubIdyN4cuda3__47maximumIdEEE10Policy1000EPdSB_iS8_ddNS5_3std3__410__identityEEEvT0_T1_T2_T3_T4_T6__param_1];
	ld.param.u32 	%r68, [_ZN3cub18CUB_300001_SM_10006detail6reduce28DeviceReduceSingleTileKernelINS2_10policy_hubIdyN4cuda3__47maximumIdEEE10Policy1000EPdSB_iS8_ddNS5_3std3__410__identityEEEvT0_T1_T2_T3_T4_T6__param_2];
	ld.param.f64 	%fd58, [_ZN3cub18CUB_300001_SM_10006detail6reduce28DeviceReduceSingleTileKernelINS2_10policy_hubIdyN4cuda3__47maximumIdEEE10Policy1000EPdSB_iS8_ddNS5_3std3__410__identityEEEvT0_T1_T2_T3_T4_T6__param_4];
	cvta.to.global.u64 	%rd1, %rd16;
	setp.ne.s32 	%p1, %r68, 0;
	@%p1 bra 	$L__BB10_3;
	mov.u32 	%r445, %tid.x;
	setp.ne.s32 	%p219, %r445, 0;
	@%p219 bra 	$L__BB10_74;
	st.global.f64 	[%rd1], %fd58;
	bra.uni 	$L__BB10_74;
$L__BB10_3:
	and.b64  	%rd17, %rd15, 31;
	setp.ne.s64 	%p2, %rd17, 0;
	@%p2 bra 	$L__BB10_38;
	setp.gt.s32 	%p110, %r68, 2047;
	@%p110 bra 	$L__BB10_22;
	mov.u32 	%r1, %tid.x;
	setp.ge.s32 	%p159, %r1, %r68;
	mov.f64 	%fd359, 0d0000000000000000;
	mov.u32 	%r449, %r1;
	@%p159 bra 	$L__BB10_7;
	mul.wide.u32 	%rd169, %r1, 8;
	add.s64 	%rd168, %rd15, %rd169;
	// begin inline asm
	ld.global.nc.u64 %rd167, [%rd168];
	// end inline asm
	mov.b64 	%fd359, %rd167;
	add.s32 	%r449, %r1, 256;
$L__BB10_7:
	setp.ge.s32 	%p160, %r449, %r68;
	@%p160 bra 	$L__BB10_13;
	not.b32 	%r321, %r449;
	add.s32 	%r4, %r68, %r321;
	and.b32  	%r322, %r4, 768;
	setp.eq.s32 	%p161, %r322, 768;
	@%p161 bra 	$L__BB10_11;
	mul.wide.u32 	%rd170, %r449, 8;
	add.s64 	%rd202, %rd15, %rd170;
	shr.u32 	%r323, %r4, 8;
	add.s32 	%r324, %r323, 1;
	and.b32  	%r325, %r324, 3;
	neg.s32 	%r447, %r325;
$L__BB10_10:
	.pragma "nounroll";
	// begin inline asm
	ld.global.nc.u64 %rd171, [%rd202];
	// end inline asm
	mov.b64 	%fd272, %rd171;
	setp.lt.f64 	%p162, %fd359, %fd272;
	selp.f64 	%fd359, %fd272, %fd359, %p162;
	add.s32 	%r449, %r449, 256;
	add.s64 	%rd202, %rd202, 2048;
	add.s32 	%r447, %r447, 1;
	setp.ne.s32 	%p163, %r447, 0;
	@%p163 bra 	$L__BB10_10;
$L__BB10_11:
	setp.lt.u32 	%p164, %r4, 768;
	@%p164 bra 	$L__BB10_13;
$L__BB10_12:
	mul.wide.s32 	%rd181, %r449, 8;
	add.s64 	%rd174, %rd15, %rd181;
	// begin inline asm
	ld.global.nc.u64 %rd173, [%rd174];
	// end inline asm
	mov.b64 	%fd273, %rd173;
	setp.lt.f64 	%p165, %fd359, %fd273;
	selp.f64 	%fd274, %fd273, %fd359, %p165;
	add.s64 	%rd176, %rd174, 2048;
	// begin inline asm
	ld.global.nc.u64 %rd175, [%rd176];
	// end inline asm
	mov.b64 	%fd275, %rd175;
	setp.lt.f64 	%p166, %fd274, %fd275;
	selp.f64 	%fd276, %fd275, %fd274, %p166;
	add.s64 	%rd178, %rd174, 4096;
	// begin inline asm
	ld.global.nc.u64 %rd177, [%rd178];
	// end inline asm
	mov.b64 	%fd277, %rd177;
	setp.lt.f64 	%p167, %fd276, %fd277;
	selp.f64 	%fd278, %fd277, %fd276, %p167;
	add.s64 	%rd180, %rd174, 6144;
	// begin inline asm
	ld.global.nc.u64 %rd179, [%rd180];
	// end inline asm
	mov.b64 	%fd279, %rd179;
	setp.lt.f64 	%p168, %fd278, %fd279;
	selp.f64 	%fd359, %fd279, %fd278, %p168;
	add.s32 	%r449, %r449, 1024;
	setp.lt.s32 	%p169, %r449, %r68;
	@%p169 bra 	$L__BB10_12;
$L__BB10_13:
	setp.lt.s32 	%p170, %r68, 256;
	@%p170 bra 	$L__BB10_18;
	// begin inline asm
	mov.u32 %r389, %laneid;
	// end inline asm
	mov.b64 	%rd192, %fd359;
	mov.b64 	{%r391, %r396}, %rd192;
	mov.b32 	%r397, 1;
	mov.b32 	%r438, 31;
	mov.b32 	%r439, -1;
	// begin inline asm
	shfl.sync.down.b32 %r390, %r391, %r397, %r438, %r439;
	// end inline asm
	// begin inline asm
	shfl.sync.down.b32 %r395, %r396, %r397, %r438, %r439;
	// end inline asm
	mov.b64 	%rd193, {%r390, %r395};
	mov.b64 	%fd327, %rd193;
	setp.gt.s32 	%p198, %r389, 30;
	setp.lt.f64 	%p199, %fd359, %fd327;
	selp.f64 	%fd328, %fd327, %fd359, %p199;
	selp.f64 	%fd329, %fd359, %fd328, %p198;
	mov.b64 	%rd194, %fd329;
	mov.b64 	{%r401, %r406}, %rd194;
	mov.b32 	%r407, 2;
	// begin inline asm
	shfl.sync.down.b32 %r400, %r401, %r407, %r438, %r439;
	// end inline asm
	// begin inline asm
	shfl.sync.down.b32 %r405, %r406, %r407, %r438, %r439;
	// end inline asm
	mov.b64 	%rd195, {%r400, %r405};
	mov.b64 	%fd330, %rd195;
	setp.gt.s32 	%p200, %r389, 29;
	setp.lt.f64 	%p201, %fd329, %fd330;
	selp.f64 	%fd331, %fd330, %fd329, %p201;
	selp.f64 	%fd332, %fd329, %fd331, %p200;
	mov.b64 	%rd196, %fd332;
	mov.b64 	{%r411, %r416}, %rd196;
	mov.b32 	%r417, 4;
	// begin inline asm
	shfl.sync.down.b32 %r410, %r411, %r417, %r438, %r439;
	// end inline asm
	// begin inline asm
	shfl.sync.down.b32 %r415, %r416, %r417, %r438, %r439;
	// end inline asm
	mov.b64 	%rd197, {%r410, %r415};
	mov.b64 	%fd333, %rd197;
	setp.gt.s32 	%p202, %r389, 27;
	setp.lt.f64 	%p203, %fd332, %fd333;
	selp.f64 	%fd334, %fd333, %fd332, %p203;
	selp.f64 	%fd335, %fd332, %fd334, %p202;
	mov.b64 	%rd198, %fd335;
	mov.b64 	{%r421, %r426}, %rd198;
	mov.b32 	%r427, 8;
	// begin inline asm
	shfl.sync.down.b32 %r420, %r421, %r427, %r438, %r439;
	// end inline asm
	// begin inline asm
	shfl.sync.down.b32 %r425, %r426, %r427, %r438, %r439;
	// end inline asm
	mov.b64 	%rd199, {%r420, %r425};
	mov.b64 	%fd336, %rd199;
	setp.gt.s32 	%p204, %r389, 23;
	setp.lt.f64 	%p205, %fd335, %fd336;
	selp.f64 	%fd337, %fd336, %fd335, %p205;
	selp.f64 	%fd338, %fd335, %fd337, %p204;
	mov.b64 	%rd200, %fd338;
	mov.b64 	{%r431, %r436}, %rd200;
	mov.b32 	%r437, 16;
	// begin inline asm
	shfl.sync.down.b32 %r430, %r431, %r437, %r438, %r439;
	// end inline asm
	// begin inline asm
	shfl.sync.down.b32 %r435, %r436, %r437, %r438, %r439;
	// end inline asm
	mov.b64 	%rd201, {%r430, %r435};
	mov.b64 	%fd339, %rd201;
	setp.gt.s32 	%p206, %r389, 15;
	setp.lt.f64 	%p207, %fd338, %fd339;
	selp.f64 	%fd10, %fd339, %fd338, %p207;
	selp.f64 	%fd380, %fd338, %fd10, %p206;
	setp.ne.s32 	%p208, %r389, 0;
	@%p208 bra 	$L__BB10_16;
	shr.u32 	%r440, %r1, 2;
	and.b32  	%r441, %r440, 248;
	mov.u32 	%r442, _ZZN3cub18CUB_300001_SM_10006detail6reduce28DeviceReduceSingleTileKernelINS2_10policy_hubIdyN4cuda3__47maximumIdEEE10Policy1000EPdSB_iS8_ddNS5_3std3__410__identityEEEvT0_T1_T2_T3_T4_T6_E12temp_storage;
	add.s32 	%r443, %r442, %r441;
	st.shared.f64 	[%r443+8], %fd10;
$L__BB10_16:
	bar.sync 	0;
	setp.ne.s32 	%p209, %r1, 0;
	@%p209 bra 	$L__BB10_72;
	ld.shared.f64 	%fd340, [_ZZN3cub18CUB_300001_SM_10006detail6reduce28DeviceReduceSingleTileKernelINS2_10policy_hubIdyN4cuda3__47maximumIdEEE10Policy1000EPdSB_iS8_ddNS5_3std3__410__identityEEEvT0_T1_T2_T3_T4_T6_E12temp_storage+16];
	setp.lt.f64 	%p210, %fd380, %fd340;
	selp.f64 	%fd341, %fd340, %fd380, %p210;
	ld.shared.f64 	%fd342, [_ZZN3cub18CUB_300001_SM_10006detail6reduce28DeviceReduceSingleTileKernelINS2_10policy_hubIdyN4cuda3__47maximumIdEEE10Policy1000EPdSB_iS8_ddNS5_3std3__410__identityEEEvT0_T1_T2_T3_T4_T6_E12temp_storage+24];
	setp.lt.f64 	%p211, %fd341, %fd342;
	selp.f64 	%fd343, %fd342, %fd341, %p211;
	ld.shared.f64 	%fd344, [_ZZN3cub18CUB_300001_SM_10006detail6reduce28DeviceReduceSingleTileKernelINS2_10policy_hubIdyN4cuda3__47maximumIdEEE10Policy1000EPdSB_iS8_ddNS5_3std3__410__identityEEEvT0_T1_T2_T3_T4_T6_E12temp_storage+32];
	setp.lt.f64 	%p212, %fd343, %fd344;
	selp.f64 	%fd345, %fd344, %fd343, %p212;
	ld.shared.f64 	%fd346, [_ZZN3cub18CUB_300001_SM_10006detail6reduce28DeviceReduceSingleTileKernelINS2_10policy_hubIdyN4cuda3__47maximumIdEEE10Policy1000EPdSB_iS8_ddNS5_3std3__410__identityEEEvT0_T1_T2_T3_T4_T6_E12temp_storage+40];
	setp.lt.f64 	%p213, %fd345, %fd346;
	selp.f64 	%fd347, %fd346, %fd345, %p213;
	ld.shared.f64 	%fd348, [_ZZN3cub18CUB_300001_SM_10006detail6reduce28DeviceReduceSingleTileKernelINS2_10policy_hubIdyN4cuda3__47maximumIdEEE10Policy1000EPdSB_iS8_ddNS5_3std3__410__identityEEEvT0_T1_T2_T3_T4_T6_E12temp_storage+48];
	setp.lt.f64 	%p214, %fd347, %fd348;
	selp.f64 	%fd349, %fd348, %fd347, %p214;
	ld.shared.f64 	%fd350, [_ZZN3cub18CUB_300001_SM_10006detail6reduce28DeviceReduceSingleTileKernelINS2_10policy_hubIdyN4cuda3__47maximumIdEEE10Policy1000EPdSB_iS8_ddNS5_3std3__410__identityEEEvT0_T1_T2_T3_T4_T6_E12temp_storage+56];
	setp.lt.f64 	%p215, %fd349, %fd350;
	selp.f64 	%fd351, %fd350, %fd349, %p215;
	ld.shared.f64 	%fd352, [_ZZN3cub18CUB_300001_SM_10006detail6reduce28DeviceReduceSingleTileKernelINS2_10policy_hubIdyN4cuda3__47maximumIdEEE10Policy1000EPdSB_iS8_ddNS5_3std3__410__identityEEEvT0_T1_T2_T3_T4_T6_E12temp_storage+64];
	setp.lt.f64 	%p216, %fd351, %fd352;
	selp.f64 	%fd380, %fd352, %fd351, %p216;
	bra.uni 	$L__BB10_72;
$L__BB10_18:
	// begin inline asm
	mov.u32 %r326, %laneid;
	// end inline asm
	and.b32  	%r377, %r1, 992;
	add.s32 	%r378, %r377, 32;
	setp.gt.s32 	%p171, %r378, %r68;
	not.b32 	%r379, %r377;
	add.s32 	%r380, %r68, %r379;
	selp.b32 	%r375, %r380, 31, %p171;
	mov.b64 	%rd182, %fd359;
	mov.b64 	{%r328, %r333}, %rd182;
	mov.b32 	%r334, 1;
	mov.b32 	%r376, -1;
	// begin inline asm
	shfl.sync.down.b32 %r327, %r328, %r334, %r375, %r376;
	// end inline asm
	// begin inline asm
	shfl.sync.down.b32 %r332, %r333, %r334, %r375, %r376;
	// end inline asm
	mov.b64 	%rd183, {%r327, %r332};
	mov.b64 	%fd280, %rd183;
	setp.lt.s32 	%p172, %r326, %r375;
	setp.lt.f64 	%p173, %fd359, %fd280;
	selp.f64 	%fd281, %fd280, %fd359, %p173;
	selp.f64 	%fd282, %fd281, %fd359, %p172;
	mov.b64 	%rd184, %fd282;
	mov.b64 	{%r338, %r343}, %rd184;
	mov.b32 	%r344, 2;
	// begin inline asm
	shfl.sync.down.b32 %r337, %r338, %r344, %r375, %r376;
	// end inline asm
	// begin inline asm
	shfl.sync.down.b32 %r342, %r343, %r344, %r375, %r376;
	// end inline asm
	mov.b64 	%rd185, {%r337, %r342};
	mov.b64 	%fd283, %rd185;
	add.s32 	%r381, %r326, 2;
	setp.gt.s32 	%p174, %r381, %r375;
	setp.lt.f64 	%p175, %fd282, %fd283;
	selp.f64 	%fd284, %fd283, %fd282, %p175;
	selp.f64 	%fd285, %fd282, %fd284, %p174;
	mov.b64 	%rd186, %fd285;
	mov.b64 	{%r348, %r353}, %rd186;
	mov.b32 	%r354, 4;
	// begin inline asm
	shfl.sync.down.b32 %r347, %r348, %r354, %r375, %r376;
	// end inline asm
	// begin inline asm
	shfl.sync.down.b32 %r352, %r353, %r354, %r375, %r376;
	// end inline asm
	mov.b64 	%rd187, {%r347, %r352};
	mov.b64 	%fd286, %rd187;
	add.s32 	%r382, %r326, 4;
	setp.gt.s32 	%p176, %r382, %r375;
	setp.lt.f64 	%p177, %fd285, %fd286;
	selp.f64 	%fd287, %fd286, %fd285, %p177;
	selp.f64 	%fd288, %fd285, %fd287, %p176;
	mov.b64 	%rd188, %fd288;
	mov.b64 	{%r358, %r363}, %rd188;
	mov.b32 	%r364, 8;
	// begin inline asm
	shfl.sync.down.b32 %r357, %r358, %r364, %r375, %r376;
	// end inline asm
	// begin inline asm
	shfl.sync.down.b32 %r362, %r363, %r364, %r375, %r376;
	// end inline asm
	mov.b64 	%rd189, {%r357, %r362};
	mov.b64 	%fd289, %rd189;
	add.s32 	%r383, %r326, 8;
	setp.gt.s32 	%p178, %r383, %r375;
	setp.lt.f64 	%p179, %fd288, %fd289;
	selp.f64 	%fd290, %fd289, %fd288, %p179;
	selp.f64 	%fd291, %fd288, %fd290, %p178;
	mov.b64 	%rd190, %fd291;
	mov.b64 	{%r368, %r373}, %rd190;
	mov.b32 	%r374, 16;
	// begin inline asm
	shfl.sync.down.b32 %r367, %r368, %r374, %r375, %r376;
	// end inline asm
	// begin inline asm
	shfl.sync.down.b32 %r372, %r373, %r374, %r375, %r376;
	// end inline asm
	mov.b64 	%rd191, {%r367, %r372};
	mov.b64 	%fd292, %rd191;
	add.s32 	%r384, %r326, 16;
	setp.gt.s32 	%p180, %r384, %r375;
	setp.lt.f64 	%p181, %fd291, %fd292;
	selp.f64 	%fd293, %fd292, %fd291, %p181;
	selp.f64 	%fd380, %fd291, %fd293, %p180;
	setp.ne.s32 	%p182, %r326, 0;
	@%p182 bra 	$L__BB10_20;
	shr.u32 	%r385, %r1, 2;
	and.b32  	%r386, %r385, 248;
	mov.u32 	%r387, _ZZN3cub18CUB_300001_SM_10006detail6reduce28DeviceReduceSingleTileKernelINS2_10policy_hubIdyN4cuda3__47maximumIdEEE10Policy1000EPdSB_iS8_ddNS5_3std3__410__identityEEEvT0_T1_T2_T3_T4_T6_E12temp_storage;
	add.s32 	%r388, %r387, %r386;
	st.shared.f64 	[%r388+8], %fd380;
$L__BB10_20:
	bar.sync 	0;
	setp.ne.s32 	%p183, %r1, 0;
	@%p183 bra 	$L__BB10_72;
	setp.gt.s32 	%p184, %r68, 32;
	ld.shared.f64 	%fd294, [_ZZN3cub18CUB_300001_SM_10006detail6reduce28DeviceReduceSingleTileKernelINS2_10policy_hubIdyN4cuda3__47maximumIdEEE10Policy1000EPdSB_iS8_ddNS5_3std3__410__identityEEEvT0_T1_T2_T3_T4_T6_E12temp_storage+16];
	setp.lt.f64 	%p185, %fd380, %fd294;
	selp.f64 	%fd296, %fd294, %fd380, %p185;
	selp.f64 	%fd297, %fd296, %fd380, %p184;
	setp.gt.s32 	%p186, %r68, 64;
	ld.shared.f64 	%fd299, [_ZZN3cub18CUB_300001_SM_10006detail6reduce28DeviceReduceSingleTileKernelINS2_10policy_hubIdyN4cuda3__47maximumIdEEE10Policy1000EPdSB_iS8_ddNS5_3std3__410__identityEEEvT0_T1_T2_T3_T4_T6_E12temp_storage+24];
	setp.lt.f64 	%p187, %fd297, %fd299;
	selp.f64 	%fd301, %fd299, %fd297, %p187;
	selp.f64 	%fd302, %fd301, %fd297, %p186;
	setp.gt.s32 	%p188, %r68, 96;
	ld.shared.f64 	%fd304, [_ZZN3cub18CUB_300001_SM_10006detail6reduce28DeviceReduceSingleTileKernelINS2_10policy_hubIdyN4cuda3__47maximumIdEEE10Policy1000EPdSB_iS8_ddNS5_3std3__410__identityEEEvT0_T1_T2_T3_T4_T6_E12temp_storage+32];
	setp.lt.f64 	%p189, %fd302, %fd304;
	selp.f64 	%fd306, %fd304, %fd302, %p189;
	selp.f64 	%fd307, %fd306, %fd302, %p188;
	setp.gt.s32 	%p190, %r68, 128;
	ld.shared.f64 	%fd309, [_ZZN3cub18CUB_300001_SM_10006detail6reduce28DeviceReduceSingleTileKernelINS2_10policy_hubIdyN4cuda3__47maximumIdEEE10Policy1000EPdSB_iS8_ddNS5_3std3__410__identityEEEvT0_T1_T2_T3_T4_T6_E12temp_storage+40];
	setp.lt.f64 	%p191, %fd307, %fd309;
	selp.f64 	%fd311, %fd309, %fd307, %p191;
	selp.f64 	%fd312, %fd311, %fd307, %p190;
	setp.gt.s32 	%p192, %r68, 160;
	ld.shared.f64 	%fd314, [_ZZN3cub18CUB_300001_SM_10006detail6reduce28DeviceReduceSingleTileKernelINS2_10policy_hubIdyN4cuda3__47maximumIdEEE10Policy1000EPdSB_iS8_ddNS5_3std3__410__identityEEEvT0_T1_T2_T3_T4_T6_E12temp_storage+48];
	setp.lt.f64 	%p193, %fd312, %fd314;
	selp.f64 	%fd316, %fd314, %fd312, %p193;
	selp.f64 	%fd317, %fd316, %fd312, %p192;
	setp.gt.s32 	%p194, %r68, 192;
	ld.shared.f64 	%fd319, [_ZZN3cub18CUB_300001_SM_10006detail6reduce28DeviceReduceSingleTileKernelINS2_10policy_hubIdyN4cuda3__47maximumIdEEE10Policy1000EPdSB_iS8_ddNS5_3std3__410__identityEEEvT0_T1_T2_T3_T4_T6_E12temp_storage+56];
	setp.lt.f64 	%p195, %fd317, %fd319;
	selp.f64 	%fd321, %fd319, %fd317, %p195;
	selp.f64 	%fd322, %fd321, %fd317, %p194;
	setp.gt.s32 	%p196, %r68, 224;
	ld.shared.f64 	%fd324, [_ZZN3cub18CUB_300001_SM_10006detail6reduce28DeviceReduceSingleTileKernelINS2_10policy_hubIdyN4cuda3__47maximumIdEEE10Policy1000EPdSB_iS8_ddNS5_3std3__410__identityEEEvT0_T1_T2_T3_T4_T6_E12temp_storage+64];
	setp.lt.f64 	%p197, %fd322, %fd324;
	selp.f64 	%fd326, %fd324, %fd322, %p197;
	selp.f64 	%fd380, %fd326, %fd322, %p196;
	bra.uni 	$L__BB10_72;
$L__BB10_22:
	mov.u32 	%r13, %tid.x;
	shl.b32 	%r14, %r13, 2;
	mul.wide.u32 	%rd126, %r14, 8;
	add.s64 	%rd116, %rd15, %rd126;
	// begin inline asm
	ld.global.nc.v2.u64 {%rd114, %rd115}, [%rd116];
	// end inline asm
	add.s64 	%rd119, %rd116, 16;
	// begin inline asm
	ld.global.nc.v2.u64 {%rd117, %rd118}, [%rd119];
	// end inline asm
	mov.b64 	%fd206, %rd114;
	mov.b64 	%fd207, %rd115;
	mov.b64 	%fd208, %rd117;
	mov.b64 	%fd209, %rd118;
	add.s64 	%rd122, %rd116, 8192;
	// begin inline asm
	ld.global.nc.v2.u64 {%rd120, %rd121}, [%rd122];
	// end inline asm
	add.s64 	%rd125, %rd116, 8208;
	// begin inline asm
	ld.global.nc.v2.u64 {%rd123, %rd124}, [%rd125];
	// end inline asm
	mov.b64 	%fd210, %rd120;
	mov.b64 	%fd211, %rd121;
	mov.b64 	%fd212, %rd123;
	mov.b64 	%fd213, %rd124;
	setp.lt.f64 	%p111, %fd206, %fd207;
	selp.f64 	%fd214, %fd207, %fd206, %p111;
	setp.lt.f64 	%p112, %fd214, %fd208;
	selp.f64 	%fd215, %fd208, %fd214, %p112;
	setp.lt.f64 	%p113, %fd215, %fd209;
	selp.f64 	%fd216, %fd209, %fd215, %p113;
	setp.lt.f64 	%p114, %fd216, %fd210;
	selp.f64 	%fd217, %fd210, %fd216, %p114;
	setp.lt.f64 	%p115, %fd217, %fd211;
	selp.f64 	%fd218, %fd211, %fd217, %p115;
	setp.lt.f64 	%p116, %fd218, %fd212;
	selp.f64 	%fd219, %fd212, %fd218, %p116;
	setp.lt.f64 	%p117, %fd219, %fd213;
	selp.f64 	%fd366, %fd213, %fd219, %p117;
	setp.lt.u32 	%p118, %r68, 4096;
	mov.b32 	%r452, 2048;
	@%p118 bra 	$L__BB10_26;
	add.s32 	%r15, %r68, -2048;
	mov.b32 	%r452, 2048;
$L__BB10_24:
	add.s32 	%r258, %r452, %r14;
	mul.wide.u32 	%rd139, %r258, 8;
	add.s64 	%rd129, %rd15, %rd139;
	// begin inline asm
	ld.global.nc.v2.u64 {%rd127, %rd128}, [%rd129];
	// end inline asm
	add.s64 	%rd132, %rd129, 16;
	// begin inline asm
	ld.global.nc.v2.u64 {%rd130, %rd131}, [%rd132];
	// end inline asm
	mov.b64 	%fd220, %rd127;
	mov.b64 	%fd221, %rd128;
	mov.b64 	%fd222, %rd130;
	mov.b64 	%fd223, %rd131;
	add.s64 	%rd135, %rd129, 8192;
	// begin inline asm
	ld.global.nc.v2.u64 {%rd133, %rd134}, [%rd135];
	// end inline asm
	add.s64 	%rd138, %rd129, 8208;
	// begin inline asm
	ld.global.nc.v2.u64 {%rd136, %rd137}, [%rd138];
	// end inline asm
	mov.b64 	%fd224, %rd133;
	mov.b64 	%fd225, %rd134;
	mov.b64 	%fd226, %rd136;
	mov.b64 	%fd227, %rd137;
	setp.lt.f64 	%p119, %fd366, %fd220;
	selp.f64 	%fd228, %fd220, %fd366, %p119;
	setp.lt.f64 	%p120, %fd228, %fd221;
	selp.f64 	%fd229, %fd221, %fd228, %p120;
	setp.lt.f64 	%p121, %fd229, %fd222;
	selp.f64 	%fd230, %fd222, %fd229, %p121;
	setp.lt.f64 	%p122, %fd230, %fd223;
	selp.f64 	%fd231, %fd223, %fd230, %p122;
	setp.lt.f64 	%p123, %fd231, %fd224;
	selp.f64 	%fd232, %fd224, %fd231, %p123;
	setp.lt.f64 	%p124, %fd232, %fd225;
	selp.f64 	%fd233, %fd225, %fd232, %p124;
	setp.lt.f64 	%p125, %fd233, %fd226;
	selp.f64 	%fd234, %fd226, %fd233, %p125;
	setp.lt.f64 	%p126, %fd234, %fd227;
	selp.f64 	%fd366, %fd227, %fd234, %p126;
	sub.s32 	%r259, %r68, %r452;
	setp.lt.s32 	%p127, %r259, 2048;
	@%p127 bra 	$L__BB10_34;
	add.s32 	%r452, %r452, 2048;
	setp.le.s32 	%p128, %r452, %r15;
	@%p128 bra 	$L__BB10_24;
$L__BB10_26:
	setp.le.s32 	%p129, %r68, %r452;
	@%p129 bra 	$L__BB10_34;
	sub.s32 	%r19, %r68, %r452;
	setp.ge.s32 	%p130, %r13, %r19;
	@%p130 bra 	$L__BB10_34;
	not.b32 	%r260, %r13;
	add.s32 	%r261, %r68, %r260;
	sub.s32 	%r20, %r261, %r452;
	and.b32  	%r262, %r20, 768;
	setp.eq.s32 	%p131, %r262, 768;
	mov.u32 	%r456, %r13;
	@%p131 bra 	$L__BB10_31;
	add.s32 	%r454, %r13, %r452;
	shr.u32 	%r263, %r20, 8;
	add.s32 	%r264, %r263, 1;
	and.b32  	%r265, %r264, 3;
	neg.s32 	%r453, %r265;
	mov.u32 	%r456, %r13;
$L__BB10_30:
	.pragma "nounroll";
	mul.wide.u32 	%rd142, %r454, 8;
	add.s64 	%rd141, %rd15, %rd142;
	// begin inline asm
	ld.global.nc.u64 %rd140, [%rd141];
	// end inline asm
	mov.b64 	%fd236, %rd140;
	setp.lt.f64 	%p132, %fd366, %fd236;
	selp.f64 	%fd366, %fd236, %fd366, %p132;
	add.s32 	%r456, %r456, 256;
	add.s32 	%r454, %r454, 256;
	add.s32 	%r453, %r453, 1;
	setp.ne.s32 	%p133, %r453, 0;
	@%p133 bra 	$L__BB10_30;
$L__BB10_31:
	setp.lt.u32 	%p134, %r20, 768;
	@%p134 bra 	$L__BB10_34;
	cvt.u64.u32 	%rd143, %r456;
	cvt.u64.u32 	%rd144, %r452;
	add.s64 	%rd145, %rd143, %rd144;
	shl.b64 	%rd146, %rd145, 3;
	add.s64 	%rd147, %rd146, %rd15;
	add.s64 	%rd203, %rd147, 4096;
	add.s32 	%r457, %r456, %r452;
$L__BB10_33:
	mul.wide.u32 	%rd156, %r457, 8;
	add.s64 	%rd149, %rd15, %rd156;
	// begin inline asm
	ld.global.nc.u64 %rd148, [%rd149];
	// end inline asm
	mov.b64 	%fd237, %rd148;
	setp.lt.f64 	%p135, %fd366, %fd237;
	selp.f64 	%fd238, %fd237, %fd366, %p135;
	add.s64 	%rd151, %rd203, -2048;
	// begin inline asm
	ld.global.nc.u64 %rd150, [%rd151];
	// end inline asm
	mov.b64 	%fd239, %rd150;
	setp.lt.f64 	%p136, %fd238, %fd239;
	selp.f64 	%fd240, %fd239, %fd238, %p136;
	// begin inline asm
	ld.global.nc.u64 %rd152, [%rd203];
	// end inline asm
	mov.b64 	%fd241, %rd152;
	setp.lt.f64 	%p137, %fd240, %fd241;
	selp.f64 	%fd242, %fd241, %fd240, %p137;
	add.s64 	%rd155, %rd203, 2048;
	// begin inline asm
	ld.global.nc.u64 %rd154, [%rd155];
	// end inline asm
	mov.b64 	%fd243, %rd154;
	setp.lt.f64 	%p138, %fd242, %fd243;
	selp.f64 	%fd366, %fd243, %fd242, %p138;
	add.s32 	%r456, %r456, 1024;
	add.s64 	%rd203, %rd203, 8192;
	add.s32 	%r457, %r457, 1024;
	setp.lt.s32 	%p139, %r456, %r19;
	@%p139 bra 	$L__BB10_33;
$L__BB10_34:
	// begin inline asm
	mov.u32 %r266, %laneid;
	// end inline asm
	mov.b64 	%rd157, %fd366;
	mov.b64 	{%r268, %r273}, %rd157;
	mov.b32 	%r274, 1;
	mov.b32 	%r315, 31;
	mov.b32 	%r316, -1;
	// begin inline asm
	shfl.sync.down.b32 %r267, %r268, %r274, %r315, %r316;
	// end inline asm
	// begin inline asm
	shfl.sync.down.b32 %r272, %r273, %r274, %r315, %r316;
	// end inline asm
	mov.b64 	%rd158, {%r267, %r272};
	mov.b64 	%fd244, %rd158;
	setp.gt.s32 	%p140, %r266, 30;
	setp.lt.f64 	%p141, %fd366, %fd244;
	selp.f64 	%fd245, %fd244, %fd366, %p141;
	selp.f64 	%fd246, %fd366, %fd245, %p140;
	mov.b64 	%rd159, %fd246;
	mov.b64 	{%r278, %r283}, %rd159;
	mov.b32 	%r284, 2;
	// begin inline asm
	shfl.sync.down.b32 %r277, %r278, %r284, %r315, %r316;
	// end inline asm
	// begin inline asm
	shfl.sync.down.b32 %r282, %r283, %r284, %r315, %r316;
	// end inline asm
	mov.b64 	%rd160, {%r277, %r282};
	mov.b64 	%fd247, %rd160;
	setp.gt.s32 	%p142, %r266, 29;
	setp.lt.f64 	%p143, %fd246, %fd247;
	selp.f64 	%fd248, %fd247, %fd246, %p143;
	selp.f64 	%fd249, %fd246, %fd248, %p142;
	mov.b64 	%rd161, %fd249;
	mov.b64 	{%r288, %r293}, %rd161;
	mov.b32 	%r294, 4;
	// begin inline asm
	shfl.sync.down.b32 %r287, %r288, %r294, %r315, %r316;
	// end inline asm
	// begin inline asm
	shfl.sync.down.b32 %r292, %r293, %r294, %r315, %r316;
	// end inline asm
	mov.b64 	%rd162, {%r287, %r292};
	mov.b64 	%fd250, %rd162;
	setp.gt.s32 	%p144, %r266, 27;
	setp.lt.f64 	%p145, %fd249, %fd250;
	selp.f64 	%fd251, %fd250, %fd249, %p145;
	selp.f64 	%fd252, %fd249, %fd251, %p144;
	mov.b64 	%rd163, %fd252;
	mov.b64 	{%r298, %r303}, %rd163;
	mov.b32 	%r304, 8;
	// begin inline asm
	shfl.sync.down.b32 %r297, %r298, %r304, %r315, %r316;
	// end inline asm
	// begin inline asm
	shfl.sync.down.b32 %r302, %r303, %r304, %r315, %r316;
	// end inline asm
	mov.b64 	%rd164, {%r297, %r302};
	mov.b64 	%fd253, %rd164;
	setp.gt.s32 	%p146, %r266, 23;
	setp.lt.f64 	%p147, %fd252, %fd253;
	selp.f64 	%fd254, %fd253, %fd252, %p147;
	selp.f64 	%fd255, %fd252, %fd254, %p146;
	mov.b64 	%rd165, %fd255;
	mov.b64 	{%r308, %r313}, %rd165;
	mov.b32 	%r314, 16;
	// begin inline asm
	shfl.sync.down.b32 %r307, %r308, %r314, %r315, %r316;
	// end inline asm
	// begin inline asm
	shfl.sync.down.b32 %r312, %r313, %r314, %r315, %r316;
	// end inline asm
	mov.b64 	%rd166, {%r307, %r312};
	mov.b64 	%fd256, %rd166;
	setp.gt.s32 	%p148, %r266, 15;
	setp.lt.f64 	%p149, %fd255, %fd256;
	selp.f64 	%fd26, %fd256, %fd255, %p149;
	selp.f64 	%fd380, %fd255, %fd26, %p148;
	setp.ne.s32 	%p150, %r266, 0;
	@%p150 bra 	$L__BB10_36;
	shr.u32 	%r317, %r13, 2;
	and.b32  	%r318, %r317, 248;
	mov.u32 	%r319, _ZZN3cub18CUB_300001_SM_10006detail6reduce28DeviceReduceSingleTileKernelINS2_10policy_hubIdyN4cuda3__47maximumIdEEE10Policy1000EPdSB_iS8_ddNS5_3std3__410__identityEEEvT0_T1_T2_T3_T4_T6_E12temp_storage;
	add.s32 	%r320, %r319, %r318;
	st.shared.f64 	[%r320+8], %fd26;
$L__BB10_36:
	bar.sync 	0;
	setp.ne.s32 	%p151, %r13, 0;
	@%p151 bra 	$L__BB10_72;
	ld.shared.f64 	%fd257, [_ZZN3cub18CUB_300001_SM_10006detail6reduce28DeviceReduceSingleTileKernelINS2_10policy_hubIdyN4cuda3__47maximumIdEEE10Policy1000EPdSB_iS8_ddNS5_3std3__410__identityEEEvT0_T1_T2_T3_T4_T6_E12temp_storage+16];
	setp.lt.f64 	%p152, %fd380, %fd257;
	selp.f64 	%fd258, %fd257, %fd380, %p152;
	ld.shared.f64 	%fd259, [_ZZN3cub18CUB_300001_SM_10006detail6reduce28DeviceReduceSingleTileKernelINS2_10policy_hubIdyN4cuda3__47maximumIdEEE10Policy1000EPdSB_iS8_ddNS5_3std3__410__identityEEEvT0_T1_T2_T3_T4_T6_E12temp_storage+24];
	setp.lt.f64 	%p153, %fd258, %fd259;
	selp.f64 	%fd260, %fd259, %fd258, %p153;
	ld.shared.f64 	%fd261, [_ZZN3cub18CUB_300001_SM_10006detail6reduce28DeviceReduceSingleTileKernelINS2_10policy_hubIdyN4cuda3__47maximumIdEEE10Policy1000EPdSB_iS8_ddNS5_3std3__410__identityEEEvT0_T1_T2_T3_T4_T6_E12temp_storage+32];
	setp.lt.f64 	%p154, %fd260, %fd261;
	selp.f64 	%fd262, %fd261, %fd260, %p154;
	ld.shared.f64 	%fd263, [_ZZN3cub18CUB_300001_SM_10006detail6reduce28DeviceReduceSingleTileKernelINS2_10policy_hubIdyN4cuda3__47maximumIdEEE10Policy1000EPdSB_iS8_ddNS5_3std3__410__identityEEEvT0_T1_T2_T3_T4_T6_E12temp_storage+40];
	setp.lt.f64 	%p155, %fd262, %fd263;
	selp.f64 	%fd264, %fd263, %fd262, %p155;
	ld.shared.f64 	%fd265, [_ZZN3cub18CUB_300001_SM_10006detail6reduce28DeviceReduceSingleTileKernelINS2_10policy_hubIdyN4cuda3__47maximumIdEEE10Policy1000EPdSB_iS8_ddNS5_3std3__410__identityEEEvT0_T1_T2_T3_T4_T6_E12temp_storage+48];
	setp.lt.f64 	%p156, %fd264, %fd265;
	selp.f64 	%fd266, %fd265, %fd264, %p156;
	ld.shared.f64 	%fd267, [_ZZN3cub18CUB_300001_SM_10006detail6reduce28DeviceReduceSingleTileKernelINS2_10policy_hubIdyN4cuda3__47maximumIdEEE10Policy1000EPdSB_iS8_ddNS5_3std3__410__identityEEEvT0_T1_T2_T3_T4_T6_E12temp_storage+56];
	setp.lt.f64 	%p157, %fd266, %fd267;
	selp.f64 	%fd268, %fd267, %fd266, %p157;
	ld.shared.f64 	%fd269, [_ZZN3cub18CUB_300001_SM_10006detail6reduce28DeviceReduceSingleTileKernelINS2_10policy_hubIdyN4cuda3__47maximumIdEEE10Policy1000EPdSB_iS8_ddNS5_3std3__410__identityEEEvT0_T1_T2_T3_T4_T6_E12temp_storage+64];
	setp.lt.f64 	%p158, %fd268, %fd269;
	selp.f64 	%fd380, %fd269, %fd268, %p158;
	bra.uni 	$L__BB10_72;
$L__BB10_38:
	setp.gt.s32 	%p3, %r68, 2047;
	@%p3 bra 	$L__BB10_56;
	mov.u32 	%r35, %tid.x;
	setp.ge.s32 	%p52, %r35, %r68;
	mov.f64 	%fd372, 0d0000000000000000;
	mov.u32 	%r462, %r35;
	@%p52 bra 	$L__BB10_41;
	mul.wide.u32 	%rd81, %r35, 8;
	add.s64 	%rd80, %rd15, %rd81;
	// begin inline asm
	ld.global.nc.u64 %rd79, [%rd80];
	// end inline asm
	mov.b64 	%fd372, %rd79;
	add.s32 	%r462, %r35, 256;
$L__BB10_41:
	setp.ge.s32 	%p53, %r462, %r68;
	@%p53 bra 	$L__BB10_47;
	not.b32 	%r133, %r462;
	add.s32 	%r38, %r68, %r133;
	and.b32  	%r134, %r38, 768;
	setp.eq.s32 	%p54, %r134, 768;
	@%p54 bra 	$L__BB10_45;
	mul.wide.u32 	%rd82, %r462, 8;
	add.s64 	%rd204, %rd15, %rd82;
	shr.u32 	%r135, %r38, 8;
	add.s32 	%r136, %r135, 1;
	and.b32  	%r137, %r136, 3;
	neg.s32 	%r460, %r137;
$L__BB10_44:
	.pragma "nounroll";
	// begin inline asm
	ld.global.nc.u64 %rd83, [%rd204];
	// end inline asm
	mov.b64 	%fd125, %rd83;
	setp.lt.f64 	%p55, %fd372, %fd125;
	selp.f64 	%fd372, %fd125, %fd372, %p55;
	add.s32 	%r462, %r462, 256;
	add.s64 	%rd204, %rd204, 2048;
	add.s32 	%r460, %r460, 1;
	setp.ne.s32 	%p56, %r460, 0;
	@%p56 bra 	$L__BB10_44;
$L__BB10_45:
	setp.lt.u32 	%p57, %r38, 768;
	@%p57 bra 	$L__BB10_47;
$L__BB10_46:
	mul.wide.s32 	%rd93, %r462, 8;
	add.s64 	%rd86, %rd15, %rd93;
	// begin inline asm
	ld.global.nc.u64 %rd85, [%rd86];
	// end inline asm
	mov.b64 	%fd126, %rd85;
	setp.lt.f64 	%p58, %fd372, %fd126;
	selp.f64 	%fd127, %fd126, %fd372, %p58;
	add.s64 	%rd88, %rd86, 2048;
	// begin inline asm
	ld.global.nc.u64 %rd87, [%rd88];
	// end inline asm
	mov.b64 	%fd128, %rd87;
	setp.lt.f64 	%p59, %fd127, %fd128;
	selp.f64 	%fd129, %fd128, %fd127, %p59;
	add.s64 	%rd90, %rd86, 4096;
	// begin inline asm
	ld.global.nc.u64 %rd89, [%rd90];
	// end inline asm
	mov.b64 	%fd130, %rd89;
	setp.lt.f64 	%p60, %fd129, %fd130;
	selp.f64 	%fd131, %fd130, %fd129, %p60;
	add.s64 	%rd92, %rd86, 6144;
	// begin inline asm
	ld.global.nc.u64 %rd91, [%rd92];
	// end inline asm
	mov.b64 	%fd132, %rd91;
	setp.lt.f64 	%p61, %fd131, %fd132;
	selp.f64 	%fd372, %fd132, %fd131, %p61;
	add.s32 	%r462, %r462, 1024;
	setp.lt.s32 	%p62, %r462, %r68;
	@%p62 bra 	$L__BB10_46;
$L__BB10_47:
	setp.lt.s32 	%p63, %r68, 256;
	@%p63 bra 	$L__BB10_52;
	// begin inline asm
	mov.u32 %r201, %laneid;
	// end inline asm
	mov.b64 	%rd104, %fd372;
	mov.b64 	{%r203, %r208}, %rd104;
	mov.b32 	%r209, 1;
	mov.b32 	%r250, 31;
	mov.b32 	%r251, -1;
	// begin inline asm
	shfl.sync.down.b32 %r202, %r203, %r209, %r250, %r251;
	// end inline asm
	// begin inline asm
	shfl.sync.down.b32 %r207, %r208, %r209, %r250, %r251;
	// end inline asm
	mov.b64 	%rd105, {%r202, %r207};
	mov.b64 	%fd180, %rd105;
	setp.gt.s32 	%p91, %r201, 30;
	setp.lt.f64 	%p92, %fd372, %fd180;
	selp.f64 	%fd181, %fd180, %fd372, %p92;
	selp.f64 	%fd182, %fd372, %fd181, %p91;
	mov.b64 	%rd106, %fd182;
	mov.b64 	{%r213, %r218}, %rd106;
	mov.b32 	%r219, 2;
	// begin inline asm
	shfl.sync.down.b32 %r212, %r213, %r219, %r250, %r251;
	// end inline asm
	// begin inline asm
	shfl.sync.down.b32 %r217, %r218, %r219, %r250, %r251;
	// end inline asm
	mov.b64 	%rd107, {%r212, %r217};
	mov.b64 	%fd183, %rd107;
	setp.gt.s32 	%p93, %r201, 29;
	setp.lt.f64 	%p94, %fd182, %fd183;
	selp.f64 	%fd184, %fd183, %fd182, %p94;
	selp.f64 	%fd185, %fd182, %fd184, %p93;
	mov.b64 	%rd108, %fd185;
	mov.b64 	{%r223, %r228}, %rd108;
	mov.b32 	%r229, 4;
	// begin inline asm
	shfl.sync.down.b32 %r222, %r223, %r229, %r250, %r251;
	// end inline asm
	// begin inline asm
	shfl.sync.down.b32 %r227, %r228, %r229, %r250, %r251;
	// end inline asm
	mov.b64 	%rd109, {%r222, %r227};
	mov.b64 	%fd186, %rd109;
	setp.gt.s32 	%p95, %r201, 27;
	setp.lt.f64 	%p96, %fd185, %fd186;
	selp.f64 	%fd187, %fd186, %fd185, %p96;
	selp.f64 	%fd188, %fd185, %fd187, %p95;
	mov.b64 	%rd110, %fd188;
	mov.b64 	{%r233, %r238}, %rd110;
	mov.b32 	%r239, 8;
	// begin inline asm
	shfl.sync.down.b32 %r232, %r233, %r239, %r250, %r251;
	// end inline asm
	// begin inline asm
	shfl.sync.down.b32 %r237, %r238, %r239, %r250, %r251;
	// end inline asm
	mov.b64 	%rd111, {%r232, %r237};
	mov.b64 	%fd189, %rd111;
	setp.gt.s32 	%p97, %r201, 23;
	setp.lt.f64 	%p98, %fd188, %fd189;
	selp.f64 	%fd190, %fd189, %fd188, %p98;
	selp.f64 	%fd191, %fd188, %fd190, %p97;
	mov.b64 	%rd112, %fd191;
	mov.b64 	{%r243, %r248}, %rd112;
	mov.b32 	%r249, 16;
	// begin inline asm
	shfl.sync.down.b32 %r242, %r243, %r249, %r250, %r251;
	// end inline asm
	// begin inline asm
	shfl.sync.down.b32 %r247, %r248, %r249, %r250, %r251;
	// end inline asm
	mov.b64 	%rd113, {%r242, %r247};
	mov.b64 	%fd192, %rd113;
	setp.gt.s32 	%p99, %r201, 15;
	setp.lt.f64 	%p100, %fd191, %fd192;
	selp.f64 	%fd38, %fd192, %fd191, %p100;
	selp.f64 	%fd380, %fd191, %fd38, %p99;
	setp.ne.s32 	%p101, %r201, 0;
	@%p101 bra 	$L__BB10_50;
	shr.u32 	%r252, %r35, 2;
	and.b32  	%r253, %r252, 248;
	mov.u32 	%r254, _ZZN3cub18CUB_300001_SM_10006detail6reduce28DeviceReduceSingleTileKernelINS2_10policy_hubIdyN4cuda3__47maximumIdEEE10Policy1000EPdSB_iS8_ddNS5_3std3__410__identityEEEvT0_T1_T2_T3_T4_T6_E12temp_storage;
	add.s32 	%r255, %r254, %r253;
	st.shared.f64 	[%r255+8], %fd38;
$L__BB10_50:
	bar.sync 	0;
	setp.ne.s32 	%p102, %r35, 0;
	@%p102 bra 	$L__BB10_72;
	ld.shared.f64 	%fd193, [_ZZN3cub18CUB_300001_SM_10006detail6reduce28DeviceReduceSingleTileKernelINS2_10policy_hubIdyN4cuda3__47maximumIdEEE10Policy1000EPdSB_iS8_ddNS5_3std3__410__identityEEEvT0_T1_T2_T3_T4_T6_E12temp_storage+16];
	setp.lt.f64 	%p103, %fd380, %fd193;
	selp.f64 	%fd194, %fd193, %fd380, %p103;
	ld.shared.f64 	%fd195, [_ZZN3cub18CUB_300001_SM_10006detail6reduce28DeviceReduceSingleTileKernelINS2_10policy_hubIdyN4cuda3__47maximumIdEEE10Policy1000EPdSB_iS8_ddNS5_3std3__410__identityEEEvT0_T1_T2_T3_T4_T6_E12temp_storage+24];
	setp.lt.f64 	%p104, %fd194, %fd195;
	selp.f64 	%fd196, %fd195, %fd194, %p104;
	ld.shared.f64 	%fd197, [_ZZN3cub18CUB_300001_SM_10006detail6reduce28DeviceReduceSingleTileKernelINS2_10policy_hubIdyN4cuda3__47maximumIdEEE10Policy1000EPdSB_iS8_ddNS5_3std3__410__identityEEEvT0_T1_T2_T3_T4_T6_E12temp_storage+32];
	setp.lt.f64 	%p105, %fd196, %fd197;
	selp.f64 	%fd198, %fd197, %fd196, %p105;
	ld.shared.f64 	%fd199, [_ZZN3cub18CUB_300001_SM_10006detail6reduce28DeviceReduceSingleTileKernelINS2_10policy_hubIdyN4cuda3__47maximumIdEEE10Policy1000EPdSB_iS8_ddNS5_3std3__410__identityEEEvT0_T1_T2_T3_T4_T6_E12temp_storage+40];
	setp.lt.f64 	%p106, %fd198, %fd199;
	selp.f64 	%fd200, %fd199, %fd198, %p106;
	ld.shared.f64 	%fd201, [_ZZN3cub18CUB_300001_SM_10006detail6reduce28DeviceReduceSingleTileKernelINS2_10policy_hubIdyN4cuda3__47maximumIdEEE10Policy1000EPdSB_iS8_ddNS5_3std3__410__identityEEEvT0_T1_T2_T3_T4_T6_E12temp_storage+48];
	setp.lt.f64 	%p107, %fd200, %fd201;
	selp.f64 	%fd202, %fd201, %fd200, %p107;
	ld.shared.f64 	%fd203, [_ZZN3cub18CUB_300001_SM_10006detail6reduce28DeviceReduceSingleTileKernelINS2_10policy_hubIdyN4cuda3__47maximumIdEEE10Policy1000EPdSB_iS8_ddNS5_3std3__410__identityEEEvT0_T1_T2_T3_T4_T6_E12temp_storage+56];
	setp.lt.f64 	%p108, %fd202, %fd203;
	selp.f64 	%fd204, %fd203, %fd202, %p108;
	ld.shared.f64 	%fd205, [_ZZN3cub18CUB_300001_SM_10006detail6reduce28DeviceReduceSingleTileKernelINS2_10policy_hubIdyN4cuda3__47maximumIdEEE10Policy1000EPdSB_iS8_ddNS5_3std3__410__identityEEEvT0_T1_T2_T3_T4_T6_E12temp_storage+64];
	setp.lt.f64 	%p109, %fd204, %fd205;
	selp.f64 	%fd380, %fd205, %fd204, %p109;
	bra.uni 	$L__BB10_72;
$L__BB10_52:
	// begin inline asm
	mov.u32 %r138, %laneid;
	// end inline asm
	and.b32  	%r189, %r35, 992;
	add.s32 	%r190, %r189, 32;
	setp.gt.s32 	%p64, %r190, %r68;
	not.b32 	%r191, %r189;
	add.s32 	%r192, %r68, %r191;
	selp.b32 	%r187, %r192, 31, %p64;
	mov.b64 	%rd94, %fd372;
	mov.b64 	{%r140, %r145}, %rd94;
	mov.b32 	%r146, 1;
	mov.b32 	%r188, -1;
	// begin inline asm
	shfl.sync.down.b32 %r139, %r140, %r146, %r187, %r188;
	// end inline asm
	// begin inline asm
	shfl.sync.down.b32 %r144, %r145, %r146, %r187, %r188;
	// end inline asm
	mov.b64 	%rd95, {%r139, %r144};
	mov.b64 	%fd133, %rd95;
	setp.lt.s32 	%p65, %r138, %r187;
	setp.lt.f64 	%p66, %fd372, %fd133;
	selp.f64 	%fd134, %fd133, %fd372, %p66;
	selp.f64 	%fd135, %fd134, %fd372, %p65;
	mov.b64 	%rd96, %fd135;
	mov.b64 	{%r150, %r155}, %rd96;
	mov.b32 	%r156, 2;
	// begin inline asm
	shfl.sync.down.b32 %r149, %r150, %r156, %r187, %r188;
	// end inline asm
	// begin inline asm
	shfl.sync.down.b32 %r154, %r155, %r156, %r187, %r188;
	// end inline asm
	mov.b64 	%rd97, {%r149, %r154};
	mov.b64 	%fd136, %rd97;
	add.s32 	%r193, %r138, 2;
	setp.gt.s32 	%p67, %r193, %r187;
	setp.lt.f64 	%p68, %fd135, %fd136;
	selp.f64 	%fd137, %fd136, %fd135, %p68;
	selp.f64 	%fd138, %fd135, %fd137, %p67;
	mov.b64 	%rd98, %fd138;
	mov.b64 	{%r160, %r165}, %rd98;
	mov.b32 	%r166, 4;
	// begin inline asm
	shfl.sync.down.b32 %r159, %r160, %r166, %r187, %r188;
	// end inline asm
	// begin inline asm
	shfl.sync.down.b32 %r164, %r165, %r166, %r187, %r188;
	// end inline asm
	mov.b64 	%rd99, {%r159, %r164};
	mov.b64 	%fd139, %rd99;
	add.s32 	%r194, %r138, 4;
	setp.gt.s32 	%p69, %r194, %r187;
	setp.lt.f64 	%p70, %fd138, %fd139;
	selp.f64 	%fd140, %fd139, %fd138, %p70;
	selp.f64 	%fd141, %fd138, %fd140, %p69;
	mov.b64 	%rd100, %fd141;
	mov.b64 	{%r170, %r175}, %rd100;
	mov.b32 	%r176, 8;
	// begin inline asm
	shfl.sync.down.b32 %r169, %r170, %r176, %r187, %r188;
	// end inline asm
	// begin inline asm
	shfl.sync.down.b32 %r174, %r175, %r176, %r187, %r188;
	// end inline asm
	mov.b64 	%rd101, {%r169, %r174};
	mov.b64 	%fd142, %rd101;
	add.s32 	%r195, %r138, 8;
	setp.gt.s32 	%p71, %r195, %r187;
	setp.lt.f64 	%p72, %fd141, %fd142;
	selp.f64 	%fd143, %fd142, %fd141, %p72;
	selp.f64 	%fd144, %fd141, %fd143, %p71;
	mov.b64 	%rd102, %fd144;
	mov.b64 	{%r180, %r185}, %rd102;
	mov.b32 	%r186, 16;
	// begin inline asm
	shfl.sync.down.b32 %r179, %r180, %r186, %r187, %r188;
	// end inline asm
	// begin inline asm
	shfl.sync.down.b32 %r184, %r185, %r186, %r187, %r188;
	// end inline asm
	mov.b64 	%rd103, {%r179, %r184};
	mov.b64 	%fd145, %rd103;
	add.s32 	%r196, %r138, 16;
	setp.gt.s32 	%p73, %r196, %r187;
	setp.lt.f64 	%p74, %fd144, %fd145;
	selp.f64 	%fd146, %fd145, %fd144, %p74;
	selp.f64 	%fd380, %fd144, %fd146, %p73;
	setp.ne.s32 	%p75, %r138, 0;
	@%p75 bra 	$L__BB10_54;
	shr.u32 	%r197, %r35, 2;
	and.b32  	%r198, %r197, 248;
	mov.u32 	%r199, _ZZN3cub18CUB_300001_SM_10006detail6reduce28DeviceReduceSingleTileKernelINS2_10policy_hubIdyN4cuda3__47maximumIdEEE10Policy1000EPdSB_iS8_ddNS5_3std3__410__identityEEEvT0_T1_T2_T3_T4_T6_E12temp_storage;
	add.s32 	%r200, %r199, %r198;
	st.shared.f64 	[%r200+8], %fd380;
$L__BB10_54:
	bar.sync 	0;
	setp.ne.s32 	%p76, %r35, 0;
	@%p76 bra 	$L__BB10_72;
	setp.gt.s32 	%p77, %r68, 32;
	ld.shared.f64 	%fd147, [_ZZN3cub18CUB_300001_SM_10006detail6reduce28DeviceReduceSingleTileKernelINS2_10policy_hubIdyN4cuda3__47maximumIdEEE10Policy1000EPdSB_iS8_ddNS5_3std3__410__identityEEEvT0_T1_T2_T3_T4_T6_E12temp_storage+16];
	setp.lt.f64 	%p78, %fd380, %fd147;
	selp.f64 	%fd149, %fd147, %fd380, %p78;
	selp.f64 	%fd150, %fd149, %fd380, %p77;
	setp.gt.s32 	%p79, %r68, 64;
	ld.shared.f64 	%fd152, [_ZZN3cub18CUB_300001_SM_10006detail6reduce28DeviceReduceSingleTileKernelINS2_10policy_hubIdyN4cuda3__47maximumIdEEE10Policy1000EPdSB_iS8_ddNS5_3std3__410__identityEEEvT0_T1_T2_T3_T4_T6_E12temp_storage+24];
	setp.lt.f64 	%p80, %fd150, %fd152;
	selp.f64 	%fd154, %fd152, %fd150, %p80;
	selp.f64 	%fd155, %fd154, %fd150, %p79;
	setp.gt.s32 	%p81, %r68, 96;
	ld.shared.f64 	%fd157, [_ZZN3cub18CUB_300001_SM_10006detail6reduce28DeviceReduceSingleTileKernelINS2_10policy_hubIdyN4cuda3__47maximumIdEEE10Policy1000EPdSB_iS8_ddNS5_3std3__410__identityEEEvT0_T1_T2_T3_T4_T6_E12temp_storage+32];
	setp.lt.f64 	%p82, %fd155, %fd157;
	selp.f64 	%fd159, %fd157, %fd155, %p82;
	selp.f64 	%fd160, %fd159, %fd155, %p81;
	setp.gt.s32 	%p83, %r68, 128;
	ld.shared.f64 	%fd162, [_ZZN3cub18CUB_300001_SM_10006detail6reduce28DeviceReduceSingleTileKernelINS2_10policy_hubIdyN4cuda3__47maximumIdEEE10Policy1000EPdSB_iS8_ddNS5_3std3__410__identityEEEvT0_T1_T2_T3_T4_T6_E12temp_storage+40];
	setp.lt.f64 	%p84, %fd160, %fd162;
	selp.f64 	%fd164, %fd162, %fd160, %p84;
	selp.f64 	%fd165, %fd164, %fd160, %p83;
	setp.gt.s32 	%p85, %r68, 160;
	ld.shared.f64 	%fd167, [_ZZN3cub18CUB_300001_SM_10006detail6reduce28DeviceReduceSingleTileKernelINS2_10policy_hubIdyN4cuda3__47maximumIdEEE10Policy1000EPdSB_iS8_ddNS5_3std3__410__identityEEEvT0_T1_T2_T3_T4_T6_E12temp_storage+48];
	setp.lt.f64 	%p86, %fd165, %fd167;
	selp.f64 	%fd169, %fd167, %fd165, %p86;
	selp.f64 	%fd170, %fd169, %fd165, %p85;
	setp.gt.s32 	%p87, %r68, 192;
	ld.shared.f64 	%fd172, [_ZZN3cub18CUB_300001_SM_10006detail6reduce28DeviceReduceSingleTileKernelINS2_10policy_hubIdyN4cuda3__47maximumIdEEE10Policy1000EPdSB_iS8_ddNS5_3std3__410__identityEEEvT0_T1_T2_T3_T4_T6_E12temp_storage+56];
	setp.lt.f64 	%p88, %fd170, %fd172;
	selp.f64 	%fd174, %fd172, %fd170, %p88;
	selp.f64 	%fd175, %fd174, %fd170, %p87;
	setp.gt.s32 	%p89, %r68, 224;
	ld.shared.f64 	%fd177, [_ZZN3cub18CUB_300001_SM_10006detail6reduce28DeviceReduceSingleTileKernelINS2_10policy_hubIdyN4cuda3__47maximumIdEEE10Policy1000EPdSB_iS8_ddNS5_3std3__410__identityEEEvT0_T1_T2_T3_T4_T6_E12temp_storage+64];
	setp.lt.f64 	%p90, %fd175, %fd177;
	selp.f64 	%fd179, %fd177, %fd175, %p90;
	selp.f64 	%fd380, %fd179, %fd175, %p89;
	bra.uni 	$L__BB10_72;
$L__BB10_56:
	mov.u32 	%r47, %tid.x;
	mul.wide.u32 	%rd34, %r47, 8;
	add.s64 	%rd19, %rd15, %rd34;
	// begin inline asm
	ld.global.nc.u64 %rd18, [%rd19];
	// end inline asm
	mov.b64 	%fd59, %rd18;
	add.s64 	%rd21, %rd19, 2048;
	// begin inline asm
	ld.global.nc.u64 %rd20, [%rd21];
	// end inline asm
	mov.b64 	%fd60, %rd20;
	add.s64 	%rd23, %rd19, 4096;
	// begin inline asm
	ld.global.nc.u64 %rd22, [%rd23];
	// end inline asm
	mov.b64 	%fd61, %rd22;
	add.s64 	%rd25, %rd19, 6144;
	// begin inline asm
	ld.global.nc.u64 %rd24, [%rd25];
	// end inline asm
	mov.b64 	%fd62, %rd24;
	add.s64 	%rd27, %rd19, 8192;
	// begin inline asm
	ld.global.nc.u64 %rd26, [%rd27];
	// end inline asm
	mov.b64 	%fd63, %rd26;
	add.s64 	%rd29, %rd19, 10240;
	// begin inline asm
	ld.global.nc.u64 %rd28, [%rd29];
	// end inline asm
	mov.b64 	%fd64, %rd28;
	add.s64 	%rd31, %rd19, 12288;
	// begin inline asm
	ld.global.nc.u64 %rd30, [%rd31];
	// end inline asm
	mov.b64 	%fd65, %rd30;
	add.s64 	%rd33, %rd19, 14336;
	// begin inline asm
	ld.global.nc.u64 %rd32, [%rd33];
	// end inline asm
	mov.b64 	%fd66, %rd32;
	setp.lt.f64 	%p4, %fd59, %fd60;
	selp.f64 	%fd67, %fd60, %fd59, %p4;
	setp.lt.f64 	%p5, %fd67, %fd61;
	selp.f64 	%fd68, %fd61, %fd67, %p5;
	setp.lt.f64 	%p6, %fd68, %fd62;
	selp.f64 	%fd69, %fd62, %fd68, %p6;
	setp.lt.f64 	%p7, %fd69, %fd63;
	selp.f64 	%fd70, %fd63, %fd69, %p7;
	setp.lt.f64 	%p8, %fd70, %fd64;
	selp.f64 	%fd71, %fd64, %fd70, %p8;
	setp.lt.f64 	%p9, %fd71, %fd65;
	selp.f64 	%fd72, %fd65, %fd71, %p9;
	setp.lt.f64 	%p10, %fd72, %fd66;
	selp.f64 	%fd379, %fd66, %fd72, %p10;
	setp.lt.u32 	%p11, %r68, 4096;
	mov.b32 	%r465, 2048;
	@%p11 bra 	$L__BB10_60;
	add.s32 	%r48, %r68, -2048;
	mov.b32 	%r465, 2048;
$L__BB10_58:
	mul.wide.s32 	%rd51, %r465, 8;
	add.s64 	%rd36, %rd19, %rd51;
	// begin inline asm
	ld.global.nc.u64 %rd35, [%rd36];
	// end inline asm
	mov.b64 	%fd73, %rd35;
	add.s64 	%rd38, %rd36, 2048;
	// begin inline asm
	ld.global.nc.u64 %rd37, [%rd38];
	// end inline asm
	mov.b64 	%fd74, %rd37;
	add.s64 	%rd40, %rd36, 4096;
	// begin inline asm
	ld.global.nc.u64 %rd39, [%rd40];
	// end inline asm
	mov.b64 	%fd75, %rd39;
	add.s64 	%rd42, %rd36, 6144;
	// begin inline asm
	ld.global.nc.u64 %rd41, [%rd42];
	// end inline asm
	mov.b64 	%fd76, %rd41;
	add.s64 	%rd44, %rd36, 8192;
	// begin inline asm
	ld.global.nc.u64 %rd43, [%rd44];
	// end inline asm
	mov.b64 	%fd77, %rd43;
	add.s64 	%rd46, %rd36, 10240;
	// begin inline asm
	ld.global.nc.u64 %rd45, [%rd46];
	// end inline asm
	mov.b64 	%fd78, %rd45;
	add.s64 	%rd48, %rd36, 12288;
	// begin inline asm
	ld.global.nc.u64 %rd47, [%rd48];
	// end inline asm
	mov.b64 	%fd79, %rd47;
	add.s64 	%rd50, %rd36, 14336;
	// begin inline asm
	ld.global.nc.u64 %rd49, [%rd50];
	// end inline asm
	mov.b64 	%fd80, %rd49;
	setp.lt.f64 	%p12, %fd379, %fd73;
	selp.f64 	%fd81, %fd73, %fd379, %p12;
	setp.lt.f64 	%p13, %fd81, %fd74;
	selp.f64 	%fd82, %fd74, %fd81, %p13;
	setp.lt.f64 	%p14, %fd82, %fd75;
	selp.f64 	%fd83, %fd75, %fd82, %p14;
	setp.lt.f64 	%p15, %fd83, %fd76;
	selp.f64 	%fd84, %fd76, %fd83, %p15;
	setp.lt.f64 	%p16, %fd84, %fd77;
	selp.f64 	%fd85, %fd77, %fd84, %p16;
	setp.lt.f64 	%p17, %fd85, %fd78;
	selp.f64 	%fd86, %fd78, %fd85, %p17;
	setp.lt.f64 	%p18, %fd86, %fd79;
	selp.f64 	%fd87, %fd79, %fd86, %p18;
	setp.lt.f64 	%p19, %fd87, %fd80;
	selp.f64 	%fd379, %fd80, %fd87, %p19;
	sub.s32 	%r71, %r68, %r465;
	setp.lt.s32 	%p20, %r71, 2048;
	@%p20 bra 	$L__BB10_68;
	add.s32 	%r465, %r465, 2048;
	setp.le.s32 	%p21, %r465, %r48;
	@%p21 bra 	$L__BB10_58;
$L__BB10_60:
	setp.le.s32 	%p22, %r68, %r465;
	@%p22 bra 	$L__BB10_68;
	sub.s32 	%r52, %r68, %r465;
	setp.ge.s32 	%p23, %r47, %r52;
	@%p23 bra 	$L__BB10_68;
	not.b32 	%r72, %r47;
	add.s32 	%r73, %r68, %r72;
	sub.s32 	%r53, %r73, %r465;
	and.b32  	%r74, %r53, 768;
	setp.eq.s32 	%p24, %r74, 768;
	mov.u32 	%r469, %r47;
	@%p24 bra 	$L__BB10_65;
	add.s32 	%r467, %r47, %r465;
	shr.u32 	%r75, %r53, 8;
	add.s32 	%r76, %r75, 1;
	and.b32  	%r77, %r76, 3;
	neg.s32 	%r466, %r77;
	mov.u32 	%r469, %r47;
$L__BB10_64:
	.pragma "nounroll";
	mul.wide.u32 	%rd54, %r467, 8;
	add.s64 	%rd53, %rd15, %rd54;
	// begin inline asm
	ld.global.nc.u64 %rd52, [%rd53];
	// end inline asm
	mov.b64 	%fd89, %rd52;
	setp.lt.f64 	%p25, %fd379, %fd89;
	selp.f64 	%fd379, %fd89, %fd379, %p25;
	add.s32 	%r469, %r469, 256;
	add.s32 	%r467, %r467, 256;
	add.s32 	%r466, %r466, 1;
	setp.ne.s32 	%p26, %r466, 0;
	@%p26 bra 	$L__BB10_64;
$L__BB10_65:
	setp.lt.u32 	%p27, %r53, 768;
	@%p27 bra 	$L__BB10_68;
	cvt.u64.u32 	%rd55, %r469;
	cvt.u64.u32 	%rd56, %r465;
	add.s64 	%rd57, %rd55, %rd56;
	shl.b64 	%rd58, %rd57, 3;
	add.s64 	%rd59, %rd58, %rd15;
	add.s64 	%rd205, %rd59, 4096;
	add.s32 	%r470, %r469, %r465;
$L__BB10_67:
	mul.wide.u32 	%rd68, %r470, 8;
	add.s64 	%rd61, %rd15, %rd68;
	// begin inline asm
	ld.global.nc.u64 %rd60, [%rd61];
	// end inline asm
	mov.b64 	%fd90, %rd60;
	setp.lt.f64 	%p28, %fd379, %fd90;
	selp.f64 	%fd91, %fd90, %fd379, %p28;
	add.s64 	%rd63, %rd205, -2048;
	// begin inline asm
	ld.global.nc.u64 %rd62, [%rd63];
	// end inline asm
	mov.b64 	%fd92, %rd62;
	setp.lt.f64 	%p29, %fd91, %fd92;
	selp.f64 	%fd93, %fd92, %fd91, %p29;
	// begin inline asm
	ld.global.nc.u64 %rd64, [%rd205];
	// end inline asm
	mov.b64 	%fd94, %rd64;
	setp.lt.f64 	%p30, %fd93, %fd94;
	selp.f64 	%fd95, %fd94, %fd93, %p30;
	add.s64 	%rd67, %rd205, 2048;
	// begin inline asm
	ld.global.nc.u64 %rd66, [%rd67];
	// end inline asm
	mov.b64 	%fd96, %rd66;
	setp.lt.f64 	%p31, %fd95, %fd96;
	selp.f64 	%fd379, %fd96, %fd95, %p31;
	add.s32 	%r469, %r469, 1024;
	add.s64 	%rd205, %rd205, 8192;
	add.s32 	%r470, %r470, 1024;
	setp.lt.s32 	%p32, %r469, %r52;
	@%p32 bra 	$L__BB10_67;
$L__BB10_68:
	// begin inline asm
	mov.u32 %r78, %laneid;
	// end inline asm
	mov.b64 	%rd69, %fd379;
	mov.b64 	{%r80, %r85}, %rd69;
	mov.b32 	%r86, 1;
	mov.b32 	%r127, 31;
	mov.b32 	%r128, -1;
	// begin inline asm
	shfl.sync.down.b32 %r79, %r80, %r86, %r127, %r128;
	// end inline asm
	// begin inline asm
	shfl.sync.down.b32 %r84, %r85, %r86, %r127, %r128;
	// end inline asm
	mov.b64 	%rd70, {%r79, %r84};
	mov.b64 	%fd97, %rd70;
	setp.gt.s32 	%p33, %r78, 30;
	setp.lt.f64 	%p34, %fd379, %fd97;
	selp.f64 	%fd98, %fd97, %fd379, %p34;
	selp.f64 	%fd99, %fd379, %fd98, %p33;
	mov.b64 	%rd71, %fd99;
	mov.b64 	{%r90, %r95}, %rd71;
	mov.b32 	%r96, 2;
	// begin inline asm
	shfl.sync.down.b32 %r89, %r90, %r96, %r127, %r128;
	// end inline asm
	// begin inline asm
	shfl.sync.down.b32 %r94, %r95, %r96, %r127, %r128;
	// end inline asm
	mov.b64 	%rd72, {%r89, %r94};
	mov.b64 	%fd100, %rd72;
	setp.gt.s32 	%p35, %r78, 29;
	setp.lt.f64 	%p36, %fd99, %fd100;
	selp.f64 	%fd101, %fd100, %fd99, %p36;
	selp.f64 	%fd102, %fd99, %fd101, %p35;
	mov.b64 	%rd73, %fd102;
	mov.b64 	{%r100, %r105}, %rd73;
	mov.b32 	%r106, 4;
	// begin inline asm
	shfl.sync.down.b32 %r99, %r100, %r106, %r127, %r128;
	// end inline asm
	// begin inline asm
	shfl.sync.down.b32 %r104, %r105, %r106, %r127, %r128;
	// end inline asm
	mov.b64 	%rd74, {%r99, %r104};
	mov.b64 	%fd103, %rd74;
	setp.gt.s32 	%p37, %r78, 27;
	setp.lt.f64 	%p38, %fd102, %fd103;
	selp.f64 	%fd104, %fd103, %fd102, %p38;
	selp.f64 	%fd105, %fd102, %fd104, %p37;
	mov.b64 	%rd75, %fd105;
	mov.b64 	{%r110, %r115}, %rd75;
	mov.b32 	%r116, 8;
	// begin inline asm
	shfl.sync.down.b32 %r109, %r110, %r116, %r127, %r128;
	// end inline asm
	// begin inline asm
	shfl.sync.down.b32 %r114, %r115, %r116, %r127, %r128;
	// end inline asm
	mov.b64 	%rd76, {%r109, %r114};
	mov.b64 	%fd106, %rd76;
	setp.gt.s32 	%p39, %r78, 23;
	setp.lt.f64 	%p40, %fd105, %fd106;
	selp.f64 	%fd107, %fd106, %fd105, %p40;
	selp.f64 	%fd108, %fd105, %fd107, %p39;
	mov.b64 	%rd77, %fd108;
	mov.b64 	{%r120, %r125}, %rd77;
	mov.b32 	%r126, 16;
	// begin inline asm
	shfl.sync.down.b32 %r119, %r120, %r126, %r127, %r128;
	// end inline asm
	// begin inline asm
	shfl.sync.down.b32 %r124, %r125, %r126, %r127, %r128;
	// end inline asm
	mov.b64 	%rd78, {%r119, %r124};
	mov.b64 	%fd109, %rd78;
	setp.gt.s32 	%p41, %r78, 15;
	setp.lt.f64 	%p42, %fd108, %fd109;
	selp.f64 	%fd54, %fd109, %fd108, %p42;
	selp.f64 	%fd380, %fd108, %fd54, %p41;
	setp.ne.s32 	%p43, %r78, 0;
	@%p43 bra 	$L__BB10_70;
	shr.u32 	%r129, %r47, 2;
	and.b32  	%r130, %r129, 248;
	mov.u32 	%r131, _ZZN3cub18CUB_300001_SM_10006detail6reduce28DeviceReduceSingleTileKernelINS2_10policy_hubIdyN4cuda3__47maximumIdEEE10Policy1000EPdSB_iS8_ddNS5_3std3__410__identityEEEvT0_T1_T2_T3_T4_T6_E12temp_storage;
	add.s32 	%r132, %r131, %r130;
	st.shared.f64 	[%r132+8], %fd54;
$L__BB10_70:
	bar.sync 	0;
	setp.ne.s32 	%p44, %r47, 0;
	@%p44 bra 	$L__BB10_72;
	ld.shared.f64 	%fd110, [_ZZN3cub18CUB_300001_SM_10006detail6reduce28DeviceReduceSingleTileKernelINS2_10policy_hubIdyN4cuda3__47maximumIdEEE10Policy1000EPdSB_iS8_ddNS5_3std3__410__identityEEEvT0_T1_T2_T3_T4_T6_E12temp_storage+16];
	setp.lt.f64 	%p45, %fd380, %fd110;
	selp.f64 	%fd111, %fd110, %fd380, %p45;
	ld.shared.f64 	%fd112, [_ZZN3cub18CUB_300001_SM_10006detail6reduce28DeviceReduceSingleTileKernelINS2_10policy_hubIdyN4cuda3__47maximumIdEEE10Policy1000EPdSB_iS8_ddNS5_3std3__410__identityEEEvT0_T1_T2_T3_T4_T6_E12temp_storage+24];
	setp.lt.f64 	%p46, %fd111, %fd112;
	selp.f64 	%fd113, %fd112, %fd111, %p46;
	ld.shared.f64 	%fd114, [_ZZN3cub18CUB_300001_SM_10006detail6reduce28DeviceReduceSingleTileKernelINS2_10policy_hubIdyN4cuda3__47maximumIdEEE10Policy1000EPdSB_iS8_ddNS5_3std3__410__identityEEEvT0_T1_T2_T3_T4_T6_E12temp_storage+32];
	setp.lt.f64 	%p47, %fd113, %fd114;
	selp.f64 	%fd115, %fd114, %fd113, %p47;
	ld.shared.f64 	%fd116, [_ZZN3cub18CUB_300001_SM_10006detail6reduce28DeviceReduceSingleTileKernelINS2_10policy_hubIdyN4cuda3__47maximumIdEEE10Policy1000EPdSB_iS8_ddNS5_3std3__410__identityEEEvT0_T1_T2_T3_T4_T6_E12temp_storage+40];
	setp.lt.f64 	%p48, %fd115, %fd116;
	selp.f64 	%fd117, %fd116, %fd115, %p48;
	ld.shared.f64 	%fd118, [_ZZN3cub18CUB_300001_SM_10006detail6reduce28DeviceReduceSingleTileKernelINS2_10policy_hubIdyN4cuda3__47maximumIdEEE10Policy1000EPdSB_iS8_ddNS5_3std3__410__identityEEEvT0_T1_T2_T3_T4_T6_E12temp_storage+48];
	setp.lt.f64 	%p49, %fd117, %fd118;
	selp.f64 	%fd119, %fd118, %fd117, %p49;
	ld.shared.f64 	%fd120, [_ZZN3cub18CUB_300001_SM_10006detail6reduce28DeviceReduceSingleTileKernelINS2_10policy_hubIdyN4cuda3__47maximumIdEEE10Policy1000EPdSB_iS8_ddNS5_3std3__410__identityEEEvT0_T1_T2_T3_T4_T6_E12temp_storage+56];
	setp.lt.f64 	%p50, %fd119, %fd120;
	selp.f64 	%fd121, %fd120, %fd119, %p50;
	ld.shared.f64 	%fd122, [_ZZN3cub18CUB_300001_SM_10006detail6reduce28DeviceReduceSingleTileKernelINS2_10policy_hubIdyN4cuda3__47maximumIdEEE10Policy1000EPdSB_iS8_ddNS5_3std3__410__identityEEEvT0_T1_T2_T3_T4_T6_E12temp_storage+64];
	setp.lt.f64 	%p51, %fd121, %fd122;
	selp.f64 	%fd380, %fd122, %fd121, %p51;
$L__BB10_72:
	mov.u32 	%r444, %tid.x;
	setp.ne.s32 	%p217, %r444, 0;
	@%p217 bra 	$L__BB10_74;
	setp.lt.f64 	%p218, %fd58, %fd380;
	selp.f64 	%fd353, %fd380, %fd58, %p218;
	st.global.f64 	[%rd1], %fd353;
$L__BB10_74:
	ret;

}


// ===== COMPILED SASS (sm_100) =====

	.target	sm_100

	.elftype	@"ET_EXEC"


//--------------------- .note.nv.tkinfo           --------------------------
	.section	.note.nv.tkinfo,"",@"SHT_NOTE"
	.sectionflags	@"SHF_NOTE_NV_TKINFO"
	.tkinfo
        /*0018*/ 	.word	0x00000002
        /*0030*/ 	.string	""
        /*0030*/ 	.string	"ptxas"
        /*0030*/ 	.string	"Cuda compilation tools, release 13.0, V13.0.88"
        /*0030*/ 	.string	"Build cuda_13.0.r13.0/compiler.36424714_0"
        /*0030*/ 	.string	"-arch sm_100 -m 64 "



//--------------------- .note.nv.cuinfo           --------------------------
	.section	.note.nv.cuinfo,"",@"SHT_NOTE"
	.sectionflags	@"SHF_NOTE_NV_CUINFO"
        /*0018*/ 	.short	0x0002
        /*001a*/ 	.short	0x0064
        /*001c*/ 	.short	0x0082
	.zero		2


//--------------------- .nv.info                  --------------------------
	.section	.nv.info,"",@"SHT_CUDA_INFO"
	.align	4


	//----- nvinfo : EIATTR_REGCOUNT
	.align		4
        /*0000*/ 	.byte	0x04, 0x2f
        /*0002*/ 	.short	(.L_44 - .L_43)
	.align		4
.L_43:
        /*0004*/ 	.word	index@(_Z8functionPdS_)
        /*0008*/ 	.word	0x00000018


	//----- nvinfo : EIATTR_FRAME_SIZE
	.align		4
.L_44:
        /*000c*/ 	.byte	0x04, 0x11
        /*000e*/ 	.short	(.L_46 - .L_45)
	.align		4
.L_45:
        /*0010*/ 	.word	index@($__internal_0_$__cuda_sm20_div_rn_f64_full)
        /*0014*/ 	.word	0x00000000


	//----- nvinfo : EIATTR_FRAME_SIZE
	.align		4
.L_46:
        /*0018*/ 	.byte	0x04, 0x11
        /*001a*/ 	.short	(.L_48 - .L_47)
	.align		4
.L_47:
        /*001c*/ 	.word	index@(_Z8functionPdS_)
        /*0020*/ 	.word	0x00000000


	//----- nvinfo : EIATTR_REGCOUNT
	.align		4
.L_48:
        /*0024*/ 	.byte	0x04, 0x2f
        /*0026*/ 	.short	(.L_50 - .L_49)
	.align		4
.L_49:
        /*0028*/ 	.word	index@(_Z10differencePdS_S_)
        /*002c*/ 	.word	0x00000010


	//----- nvinfo : EIATTR_FRAME_SIZE
	.align		4
.L_50:
        /*0030*/ 	.byte	0x04, 0x11
        /*0032*/ 	.short	(.L_52 - .L_51)
	.align		4
.L_51:
        /*0034*/ 	.word	index@(_Z10differencePdS_S_)
        /*0038*/ 	.word	0x00000000


	//----- nvinfo : EIATTR_REGCOUNT
	.align		4
.L_52:
        /*003c*/ 	.byte	0x04, 0x2f
        /*003e*/ 	.short	(.L_54 - .L_53)
	.align		4
.L_53:
        /*0040*/ 	.word	index@(_Z2abPdS_)
        /*0044*/ 	.word	0x0000000a


	//----- nvinfo : EIATTR_FRAME_SIZE
	.align		4
.L_54:
        /*0048*/ 	.byte	0x04, 0x11
        /*004a*/ 	.short	(.L_56 - .L_55)
	.align		4
.L_55:
        /*004c*/ 	.word	index@(_Z2abPdS_)
        /*0050*/ 	.word	0x00000000


	//----- nvinfo : EIATTR_REGCOUNT
	.align		4
.L_56:
        /*0054*/ 	.byte	0x04, 0x2f
        /*0056*/ 	.short	(.L_58 - .L_57)
	.align		4
.L_57:
        /*0058*/ 	.word	index@(_Z17difference_reducePdS_S_)
        /*005c*/ 	.word	0x00000012


	//----- nvinfo : EIATTR_FRAME_SIZE
	.align		4
.L_58:
        /*0060*/ 	.byte	0x04, 0x11
        /*0062*/ 	.short	(.L_60 - .L_59)
	.align		4
.L_59:
        /*0064*/ 	.word	index@(_Z17difference_reducePdS_S_)
        /*0068*/ 	.word	0x00000000


	//----- nvinfo : EIATTR_REGCOUNT
	.align		4
.L_60:
        /*006c*/ 	.byte	0x04, 0x2f
        /*006e*/ 	.short	(.L_62 - .L_61)
	.align		4
.L_61:
        /*0070*/ 	.word	index@(_ZN3cub18CUB_300001_SM_10006detail11EmptyKernelIvEEvv)
        /*0074*/ 	.word	0x00000004


	//----- nvinfo : EIATTR_FRAME_SIZE
	.align		4
.L_62:
        /*0078*/ 	.byte	0x04, 0x11
        /*007a*/ 	.short	(.L_64 - .L_63)
	.align		4
.L_63:
        /*007c*/ 	.word	index@(_ZN3cub18CUB_300001_SM_10006detail11EmptyKernelIvEEvv)
        /*0080*/ 	.word	0x00000000


	//----- nvinfo : EIATTR_REGCOUNT
	.align		4
.L_64:
        /*0084*/ 	.byte	0x04, 0x2f
        /*0086*/ 	.short	(.L_66 - .L_65)
	.align		4
.L_65:
        /*0088*/ 	.word	index@(_ZN3cub18CUB_300001_SM_10006detail6reduce28DeviceReduceSingleTileKernelINS2_10policy_hubIdjN4cuda3__47maximumIdEEE10Policy1000EN6thrust24THRUST_300001_SM_1000_NS10device_ptrIdEEPdjS8_ddNS5_3std3__410__identityEEEvT0_T1_T2_T3_T4_T6_)
        /*008c*/ 	.word	0x0000002d


	//----- nvinfo : EIATTR_FRAME_SIZE
	.align		4
.L_66:
        /*0090*/ 	.byte	0x04, 0x11
        /*0092*/ 	.short	(.L_68 - .L_67)
	.align		4
.L_67:
        /*0094*/ 	.word	index@(_ZN3cub18CUB_300001_SM_10006detail6reduce28DeviceReduceSingleTileKernelINS2_10policy_hubIdjN4cuda3__47maximumIdEEE10Policy1000EN6thrust24THRUST_300001_SM_1000_NS10device_ptrIdEEPdjS8_ddNS5_3std3__410__identityEEEvT0_T1_T2_T3_T4_T6_)
        /*0098*/ 	.word	0x00000000


	//----- nvinfo : EIATTR_REGCOUNT
	.align		4
.L_68:
        /*009c*/ 	.byte	0x04, 0x2f
        /*009e*/ 	.short	(.L_70 - .L_69)
	.align		4
.L_69:
        /*00a0*/ 	.word	index@(_ZN3cub18CUB_300001_SM_10006detail6reduce18DeviceReduceKernelINS2_10policy_hubIdjN4cuda3__47maximumIdEEE10Policy1000EN6thrust24THRUST_300001_SM_1000_NS10device_ptrIdEEjS8_dNS5_3std3__410__identityEEEvT0_PT3_T1_NS0_13GridEvenShareISL_EET2_T4_)
        /*00a4*/ 	.word	0x0000001d


	//----- nvinfo : EIATTR_FRAME_SIZE
	.align		4
.L_70:
        /*00a8*/ 	.byte	0x04, 0x11
        /*00aa*/ 	.short	(.L_72 - .L_71)
	.align		4
.L_71:
        /*00ac*/ 	.word	index@(_ZN3cub18CUB_300001_SM_10006detail6reduce18DeviceReduceKernelINS2_10policy_hubIdjN4cuda3__47maximumIdEEE10Policy1000EN6thrust24THRUST_300001_SM_1000_NS10device_ptrIdEEjS8_dNS5_3std3__410__identityEEEvT0_PT3_T1_NS0_13GridEvenShareISL_EET2_T4_)
        /*00b0*/ 	.word	0x00000000


	//----- nvinfo : EIATTR_REGCOUNT
	.align		4
.L_72:
        /*00b4*/ 	.byte	0x04, 0x2f
        /*00b6*/ 	.short	(.L_74 - .L_73)
	.align		4
.L_73:
        /*00b8*/ 	.word	index@(_ZN3cub18CUB_300001_SM_10006detail6reduce28DeviceReduceSingleTileKernelINS2_10policy_hubIdjN4cuda3__47maximumIdEEE10Policy1000EPdSB_iS8_ddNS5_3std3__410__identityEEEvT0_T1_T2_T3_T4_T6_)
        /*00bc*/ 	.word	0x00000030


	//----- nvinfo : EIATTR_FRAME_SIZE
	.align		4
.L_74:
        /*00c0*/ 	.byte	0x04, 0x11
        /*00c2*/ 	.short	(.L_76 - .L_75)
	.align		4
.L_75:
        /*00c4*/ 	.word	index@(_ZN3cub18CUB_300001_SM_10006detail6reduce28DeviceReduceSingleTileKernelINS2_10policy_hubIdjN4cuda3__47maximumIdEEE10Policy1000EPdSB_iS8_ddNS5_3std3__410__identityEEEvT0_T1_T2_T3_T4_T6_)
        /*00c8*/ 	.word	0x00000000


	//----- nvinfo : EIATTR_REGCOUNT
	.align		4
.L_76:
        /*00cc*/ 	.byte	0x04, 0x2f
        /*00ce*/ 	.short	(.L_78 - .L_77)
	.align		4
.L_77:
        /*00d0*/ 	.word	index@(_ZN3cub18CUB_300001_SM_10006detail6reduce28DeviceReduceSingleTileKernelINS2_10policy_hubIdyN4cuda3__47maximumIdEEE10Policy1000EN6thrust24THRUST_300001_SM_1000_NS10device_ptrIdEEPdyS8_ddNS5_3std3__410__identityEEEvT0_T1_T2_T3_T4_T6_)
        /*00d4*/ 	.word	0x0000002e


	//----- nvinfo : EIATTR_FRAME_SIZE
	.align		4
.L_78:
        /*00d8*/ 	.byte	0x04, 0x11
        /*00da*/ 	.short	(.L_80 - .L_79)
	.align		4
.L_79:
        /*00dc*/ 	.word	index@(_ZN3cub18CUB_300001_SM_10006detail6reduce28DeviceReduceSingleTileKernelINS2_10policy_hubIdyN4cuda3__47maximumIdEEE10Policy1000EN6thrust24THRUST_300001_SM_1000_NS10device_ptrIdEEPdyS8_ddNS5_3std3__410__identityEEEvT0_T1_T2_T3_T4_T6_)
        /*00e0*/ 	.word	0x00000000


	//----- nvinfo : EIATTR_REGCOUNT
	.align		4
.L_80:
        /*00e4*/ 	.byte	0x04, 0x2f
        /*00e6*/ 	.short	(.L_82 - .L_81)
	.align		4
.L_81:
        /*00e8*/ 	.word	index@(_ZN3cub18CUB_300001_SM_10006detail6reduce18DeviceReduceKernelINS2_10policy_hubIdyN4cuda3__47maximumIdEEE10Policy1000EN6thrust24THRUST_300001_SM_1000_NS10device_ptrIdEEyS8_dNS5_3std3__410__identityEEEvT0_PT3_T1_NS0_13GridEvenShareISL_EET2_T4_)
        /*00ec*/ 	.word	0x0000001e


	//----- nvinfo : EIATTR_FRAME_SIZE
	.align		4
.L_82:
        /*00f0*/ 	.byte	0x04, 0x11
        /*00f2*/ 	.short	(.L_84 - .L_83)
	.align		4
.L_83:
        /*00f4*/ 	.word	index@(_ZN3cub18CUB_300001_SM_10006detail6reduce18DeviceReduceKernelINS2_10policy_hubIdyN4cuda3__47maximumIdEEE10Policy1000EN6thrust24THRUST_300001_SM_1000_NS10device_ptrIdEEyS8_dNS5_3std3__410__identityEEEvT0_PT3_T1_NS0_13GridEvenShareISL_EET2_T4_)
        /*00f8*/ 	.word	0x00000000


	//----- nvinfo : EIATTR_REGCOUNT
	.align		4
.L_84:
        /*00fc*/ 	.byte	0x04, 0x2f
        /*00fe*/ 	.short	(.L_86 - .L_85)
	.align		4
.L_85:
        /*0100*/ 	.word	index@(_ZN3cub18CUB_300001_SM_10006detail6reduce28DeviceReduceSingleTileKernelINS2_10policy_hubIdyN4cuda3__47maximumIdEEE10Policy1000EPdSB_iS8_ddNS5_3std3__410__identityEEEvT0_T1_T2_T3_T4_T6_)
        /*0104*/ 	.word	0x00000030


	//----- nvinfo : EIATTR_FRAME_SIZE
	.align		4
.L_86:
        /*0108*/ 	.byte	0x04, 0x11
        /*010a*/ 	.short	(.L_88 - .L_87)
	.align		4
.L_87:
        /*010c*/ 	.word	index@(_ZN3cub18CUB_300001_SM_10006detail6reduce28DeviceReduceSingleTileKernelINS2_10policy_hubIdyN4cuda3__47maximumIdEEE10Policy1000EPdSB_iS8_ddNS5_3std3__410__identityEEEvT0_T1_T2_T3_T4_T6_)
        /*0110*/ 	.word	0x00000000


	//----- nvinfo : EIATTR_MIN_STACK_SIZE
	.align		4
.L_88:
        /*0114*/ 	.byte	0x04, 0x12
        /*0116*/ 	.short	(.L_90 - .L_89)
	.align		4
.L_89:
        /*0118*/ 	.word	index@(_ZN3cub18CUB_300001_SM_10006detail6reduce28DeviceReduceSingleTileKernelINS2_10policy_hubIdyN4cuda3__47maximumIdEEE10Policy1000EPdSB_iS8_ddNS5_3std3__410__identityEEEvT0_T1_T2_T3_T4_T6_)
        /*011c*/ 	.word	0x00000000


	//----- nvinfo : EIATTR_MIN_STACK_SIZE
	.align		4
.L_90:
        /*0120*/ 	.byte	0x04, 0x12
        /*0122*/ 	.short	(.L_92 - .L_91)
	.align		4
.L_91:
        /*0124*/ 	.word	index@(_ZN3cub18CUB_300001_SM_10006detail6reduce18DeviceReduceKernelINS2_10policy_hubIdyN4cuda3__47maximumIdEEE10Policy1000EN6thrust24THRUST_300001_SM_1000_NS10device_ptrIdEEyS8_dNS5_3std3__410__identityEEEvT0_PT3_T1_NS0_13GridEvenShareISL_EET2_T4_)
        /*0128*/ 	.word	0x00000000


	//----- nvinfo : EIATTR_MIN_STACK_SIZE
	.align		4
.L_92:
        /*012c*/ 	.byte	0x04, 0x12
        /*012e*/ 	.short	(.L_94 - .L_93)
	.align		4
.L_93:
        /*0130*/ 	.word	index@(_ZN3cub18CUB_300001_SM_10006detail6reduce28DeviceReduceSingleTileKernelINS2_10policy_hubIdyN4cuda3__47maximumIdEEE10Policy1000EN6thrust24THRUST_300001_SM_1000_NS10device_ptrIdEEPdyS8_ddNS5_3std3__410__identityEEEvT0_T1_T2_T3_T4_T6_)
        /*0134*/ 	.word	0x00000000


	//----- nvinfo : EIATTR_MIN_STACK_SIZE
	.align		4
.L_94:
        /*0138*/ 	.byte	0x04, 0x12
        /*013a*/ 	.short	(.L_96 - .L_95)
	.align		4
.L_95:
        /*013c*/ 	.word	index@(_ZN3cub18CUB_300001_SM_10006detail6reduce28DeviceReduceSingleTileKernelINS2_10policy_hubIdjN4cuda3__47maximumIdEEE10Policy1000EPdSB_iS8_ddNS5_3std3__410__identityEEEvT0_T1_T2_T3_T4_T6_)
        /*0140*/ 	.word	0x00000000


	//----- nvinfo : EIATTR_MIN_STACK_SIZE
	.align		4
.L_96:
        /*0144*/ 	.byte	0x04, 0x12
        /*0146*/ 	.short	(.L_98 - .L_97)
	.align		4
.L_97:
        /*0148*/ 	.word	index@(_ZN3cub18CUB_300001_SM_10006detail6reduce18DeviceReduceKernelINS2_10policy_hubIdjN4cuda3__47maximumIdEEE10Policy1000EN6thrust24THRUST_300001_SM_1000_NS10device_ptrIdEEjS8_dNS5_3std3__410__identityEEEvT0_PT3_T1_NS0_13GridEvenShareISL_EET2_T4_)
        /*014c*/ 	.word	0x00000000


	//----- nvinfo : EIATTR_MIN_STACK_SIZE
	.align		4
.L_98:
        /*0150*/ 	.byte	0x04, 0x12
        /*0152*/ 	.short	(.L_100 - .L_99)
	.align		4
.L_99:
        /*0154*/ 	.word	index@(_ZN3cub18CUB_300001_SM_10006detail6reduce28DeviceReduceSingleTileKernelINS2_10policy_hubIdjN4cuda3__47maximumIdEEE10Policy1000EN6thrust24THRUST_300001_SM_1000_NS10device_ptrIdEEPdjS8_ddNS5_3std3__410__identityEEEvT0_T1_T2_T3_T4_T6_)
        /*0158*/ 	.word	0x00000000


	//----- nvinfo : EIATTR_MIN_STACK_SIZE
	.align		4
.L_100:
        /*015c*/ 	.byte	0x04, 0x12
        /*015e*/ 	.short	(.L_102 - .L_101)
	.align		4
.L_101:
        /*0160*/ 	.word	index@(_ZN3cub18CUB_300001_SM_10006detail11EmptyKernelIvEEvv)
        /*0164*/ 	.word	0x00000000


	//----- nvinfo : EIATTR_MIN_STACK_SIZE
	.align		4
.L_102:
        /*0168*/ 	.byte	0x04, 0x12
        /*016a*/ 	.short	(.L_104 - .L_103)
	.align		4
.L_103:
        /*016c*/ 	.word	index@(_Z17difference_reducePdS_S_)
        /*0170*/ 	.word	0x00000000


	//----- nvinfo : EIATTR_MIN_STACK_SIZE
	.align		4
.L_104:
        /*0174*/ 	.byte	0x04, 0x12
        /*0176*/ 	.short	(.L_106 - .L_105)
	.align		4
.L_105:
        /*0178*/ 	.word	index@(_Z2abPdS_)
        /*017c*/ 	.word	0x00000000


	//----- nvinfo : EIATTR_MIN_STACK_SIZE
	.align		4
.L_106:
        /*0180*/ 	.byte	0x04, 0x12
        /*0182*/ 	.short	(.L_108 - .L_107)
	.align		4
.L_107:
        /*0184*/ 	.word	index@(_Z10differencePdS_S_)
        /*0188*/ 	.word	0x00000000


	//----- nvinfo : EIATTR_MIN_STACK_SIZE
	.align		4
.L_108:
        /*018c*/ 	.byte	0x04, 0x12
        /*018e*/ 	.short	(.L_110 - .L_109)
	.align		4
.L_109:
        /*0190*/ 	.word	index@(_Z8functionPdS_)
        /*0194*/ 	.word	0x00000000
.L_110:


//--------------------- .nv.compat                --------------------------
	.section	.nv.compat,"",@"SHT_CUDA_COMPAT_INFO"
	.align	4
        /*0000*/ 	.byte	0x02, 0x09, 0x00, 0x00, 0x02, 0x02, 0x01, 0x00, 0x02, 0x05, 0x05, 0x00, 0x03, 0x07, 0x01, 0x01
        /*0010*/ 	.byte	0x02, 0x03, 0x00, 0x00, 0x02, 0x06, 0x01, 0x00, 0x04, 0x0b, 0x08, 0x00, 0x01, 0x00, 0x00, 0x00
        /*0020*/ 	.byte	0x00, 0x00, 0x00, 0x00


//--------------------- .nv.info._ZN3cub18CUB_300001_SM_10006detail6reduce28DeviceReduceSingleTileKernelINS2_10policy_hubIdyN4cuda3__47maximumIdEEE10Policy1000EPdSB_iS8_ddNS5_3std3__410__identityEEEvT0_T1_T2_T3_T4_T6_ --------------------------
	.section	.nv.info._ZN3cub18CUB_300001_SM_10006detail6reduce28DeviceReduceSingleTileKernelINS2_10policy_hubIdyN4cuda3__47maximumIdEEE10Policy1000EPdSB_iS8_ddNS5_3std3__410__identityEEEvT0_T1_T2_T3_T4_T6_,"",@"SHT_CUDA_INFO"
	.sectionflags	@""
	.align	4


	//----- nvinfo : EIATTR_CUDA_API_VERSION
	.align		4
        /*0000*/ 	.byte	0x04, 0x37
        /*0002*/ 	.short	(.L_112 - .L_111)
.L_111:
        /*0004*/ 	.word	0x00000082


	//----- nvinfo : EIATTR_KPARAM_INFO
	.align		4
.L_112:
        /*0008*/ 	.byte	0x04, 0x17
        /*000a*/ 	.short	(.L_114 - .L_113)
.L_113:
        /*000c*/ 	.word	0x00000000
        /*0010*/ 	.short	0x0005
        /*0012*/ 	.short	0x0020
        /*0014*/ 	.byte	0x00, 0xf0, 0x05, 0x00


	//----- nvinfo : EIATTR_KPARAM_INFO
	.align		4
.L_114:
        /*0018*/ 	.byte	0x04, 0x17
        /*001a*/ 	.short	(.L_116 - .L_115)
.L_115:
        /*001c*/ 	.word	0x00000000
        /*0020*/ 	.short	0x0004
        /*0022*/ 	.short	0x0018
        /*0024*/ 	.byte	0x00, 0xf0, 0x21, 0x00


	//----- nvinfo : EIATTR_KPARAM_INFO
	.align		4
.L_116:
        /*0028*/ 	.byte	0x04, 0x17
        /*002a*/ 	.short	(.L_118 - .L_117)
.L_117:
        /*002c*/ 	.word	0x00000000
        /*0030*/ 	.short	0x0003
        /*0032*/ 	.short	0x0014
        /*0034*/ 	.byte	0x00, 0xf0, 0x05, 0x00


	//----- nvinfo : EIATTR_KPARAM_INFO
	.align		4
.L_118:
        /*0038*/ 	.byte	0x04, 0x17
        /*003a*/ 	.short	(.L_120 - .L_119)
.L_119:
        /*003c*/ 	.word	0x00000000
        /*0040*/ 	.short	0x0002
        /*0042*/ 	.short	0x0010
        /*0044*/ 	.byte	0x00, 0xf0, 0x11, 0x00


	//----- nvinfo : EIATTR_KPARAM_INFO
	.align		4
.L_120:
        /*0048*/ 	.byte	0x04, 0x17
        /*004a*/ 	.short	(.L_122 - .L_121)
.L_121:
        /*004c*/ 	.word	0x00000000
        /*0050*/ 	.short	0x0001
        /*0052*/ 	.short	0x0008
        /*0054*/ 	.byte	0x00, 0xf5, 0x21, 0x00


	//----- nvinfo : EIATTR_KPARAM_INFO
	.align		4
.L_122:
        /*0058*/ 	.byte	0x04, 0x17
        /*005a*/ 	.short	(.L_124 - .L_123)
.L_123:
        /*005c*/ 	.word	0x00000000
        /*0060*/ 	.short	0x0000
        /*0062*/ 	.short	0x0000
        /*0064*/ 	.byte	0x00, 0xf5, 0x21, 0x00


	//----- nvinfo : EIATTR_SPARSE_MMA_MASK
	.align		4
.L_124:
        /*0068*/ 	.byte	0x03, 0x50
        /*006a*/ 	.short	0x0000


	//----- nvinfo : EIATTR_MAXREG_COUNT
	.align		4
        /*006c*/ 	.byte	0x03, 0x1b
        /*006e*/ 	.short	0x00ff


	//----- nvinfo : EIATTR_NUM_BARRIERS
	.align		4
        /*0070*/ 	.byte	0x02, 0x4c
        /*0072*/ 	.byte	0x01
	.zero		1


	//----- nvinfo : EIATTR_MERCURY_ISA_VERSION
	.align		4
        /*0074*/ 	.byte	0x03, 0x5f
        /*0076*/ 	.short	0x0101


	//----- nvinfo : EIATTR_COOP_GROUP_MASK_REGIDS
	.align		4
        /*0078*/ 	.byte	0x04, 0x29
        /*007a*/ 	.short	(.L_126 - .L_125)


	//   ....[0]....
.L_125:
        /*007c*/ 	.word	0xffffffff


	//   ....[1]....
        /*0080*/ 	.word	0xffffffff


	//   ....[2]....
        /*0084*/ 	.word	0xffffffff


	//   ....[3]....
        /*0088*/ 	.word	0xffffffff


	//   ....[4]....
        /*008c*/ 	.word	0xffffffff


	//   ....[5]....
        /*0090*/ 	.word	0xffffffff


	//   ....[6]....
        /*0094*/ 	.word	0xffffffff


	//   ....[7]....
        /*0098*/ 	.word	0xffffffff


	//   ....[8]....
        /*009c*/ 	.word	0xffffffff


	//   ....[9]....
        /*00a0*/ 	.word	0xffffffff


	//   ....[10]....
        /*00a4*/ 	.word	0xffffffff


	//   ....[11]....
        /*00a8*/ 	.word	0xffffffff


	//   ....[12]....
        /*00ac*/ 	.word	0xffffffff


	//   ....[13]....
        /*00b0*/ 	.word	0xffffffff


	//   ....[14]....
        /*00b4*/ 	.word	0xffffffff


	//   ....[15]....
        /*00b8*/ 	.word	0xffffffff


	//   ....[16]....
        /*00bc*/ 	.word	0xffffffff


	//   ....[17]....
        /*00c0*/ 	.word	0xffffffff


	//   ....[18]....
        /*00c4*/ 	.word	0xffffffff


	//   ....[19]....
        /*00c8*/ 	.word	0xffffffff


	//   ....[20]....
        /*00cc*/ 	.word	0xffffffff


	//   ....[21]....
        /*00d0*/ 	.word	0xffffffff


	//   ....[22]....
        /*00d4*/ 	.word	0xffffffff


	//   ....[23]....
        /*00d8*/ 	.word	0xffffffff


	//   ....[24]....
        /*00dc*/ 	.word	0xffffffff


	//   ....[25]....
        /*00e0*/ 	.word	0xffffffff


	//   ....[26]....
        /*00e4*/ 	.word	0xffffffff


	//   ....[27]....
        /*00e8*/ 	.word	0xffffffff


	//   ....[28]....
        /*00ec*/ 	.word	0xffffffff


	//   ....[29]....
        /*00f0*/ 	.word	0xffffffff


	//   ....[30]....
        /*00f4*/ 	.word	0xffffffff


	//   ....[31]....
        /*00f8*/ 	.word	0xffffffff


	//   ....[32]....
        /*00fc*/ 	.word	0xffffffff


	//   ....[33]....
        /*0100*/ 	.word	0xffffffff


	//   ....[34]....
        /*0104*/ 	.word	0xffffffff


	//   ....[35]....
        /*0108*/ 	.word	0xffffffff


	//   ....[36]....
        /*010c*/ 	.word	0xffffffff


	//   ....[37]....
        /*0110*/ 	.word	0xffffffff


	//   ....[38]....
        /*0114*/ 	.word	0xffffffff


	//   ....[39]....
        /*0118*/ 	.word	0xffffffff


	//   ....[40]....
        /*011c*/ 	.word	0xffffffff


	//   ....[41]....
        /*0120*/ 	.word	0xffffffff


	//   ....[42]....
        /*0124*/ 	.word	0xffffffff


	//   ....[43]....
        /*0128*/ 	.word	0xffffffff


	//   ....[44]....
        /*012c*/ 	.word	0xffffffff


	//   ....[45]....
        /*0130*/ 	.word	0xffffffff


	//   ....[46]....
        /*0134*/ 	.word	0xffffffff


	//   ....[47]....
        /*0138*/ 	.word	0xffffffff


	//   ....[48]....
        /*013c*/ 	.word	0xffffffff


	//   ....[49]....
        /*0140*/ 	.word	0xffffffff


	//   ....[50]....
        /*0144*/ 	.word	0xffffffff


	//   ....[51]....
        /*0148*/ 	.word	0xffffffff


	//   ....[52]....
        /*014c*/ 	.word	0xffffffff


	//   ....[53]....
        /*0150*/ 	.word	0xffffffff


	//   ....[54]....
        /*0154*/ 	.word	0xffffffff


	//   ....[55]....
        /*0158*/ 	.word	0xffffffff


	//   ....[56]....
        /*015c*/ 	.word	0xffffffff


	//   ....[57]....
        /*0160*/ 	.word	0xffffffff


	//   ....[58]....
        /*0164*/ 	.word	0xffffffff


	//   ....[59]....
        /*0168*/ 	.word	0xffffffff


	//----- nvinfo : EIATTR_COOP_GROUP_INSTR_OFFSETS
	.align		4
.L_126:
        /*016c*/ 	.byte	0x04, 0x28
        /*016e*/ 	.short	(.L_128 - .L_127)


	//   ....[0]....
.L_127:
        /*0170*/ 	.word	0x00000d30


	//   ....[1]....
        /*0174*/ 	.word	0x00000d40


	//   ....[2]....
        /*0178*/ 	.word	0x00000dd0


	//   ....[3]....
        /*017c*/ 	.word	0x00000e10


	//   ....[4]....
        /*0180*/ 	.word	0x00000e80


	//   ....[5]....
        /*0184*/ 	.word	0x00000ea0


	//   ....[6]....
        /*0188*/ 	.word	0x00000ef0


	//   ....[7]....
        /*018c*/ 	.word	0x00000f10


	//   ....[8]....
        /*0190*/ 	.word	0x00000f60


	//   ....[9]....
        /*0194*/ 	.word	0x00000f80


	//   ....[10]....
        /*0198*/ 	.word	0x00001280


	//   ....[11]....
        /*019c*/ 	.word	0x00001290


	//   ....[12]....
        /*01a0*/ 	.word	0x00001320


	//   ....[13]....
        /*01a4*/ 	.word	0x00001350


	//   ....[14]....
        /*01a8*/ 	.word	0x000013b0


	//   ....[15]....
        /*01ac*/ 	.word	0x000013e0


	//   ....[16]....
        /*01b0*/ 	.word	0x00001440


	//   ....[17]....
        /*01b4*/ 	.word	0x00001480


	//   ....[18]....
        /*01b8*/ 	.word	0x000014f0


	//   ....[19]....
        /*01bc*/ 	.word	0x00001530


	//   ....[20]....
        /*01c0*/ 	.word	0x00002960


	//   ....[21]....
        /*01c4*/ 	.word	0x00002970


	//   ....[22]....
        /*01c8*/ 	.word	0x00002a00


	//   ....[23]....
        /*01cc*/ 	.word	0x00002a30


	//   ....[24]....
        /*01d0*/ 	.word	0x00002aa0


	//   ....[25]....
        /*01d4*/ 	.word	0x00002ac0


	//   ....[26]....
        /*01d8*/ 	.word	0x00002b20


	//   ....[27]....
        /*01dc*/ 	.word	0x00002b30


	//   ....[28]....
        /*01e0*/ 	.word	0x00002b80


	//   ....[29]....
        /*01e4*/ 	.word	0x00002b90


	//   ....[30]....
        /*01e8*/ 	.word	0x00003a20


	//   ....[31]....
        /*01ec*/ 	.word	0x00003a30


	//   ....[32]....
        /*01f0*/ 	.word	0x00003ac0


	//   ....[33]....
        /*01f4*/ 	.word	0x00003b00


	//   ....[34]....
        /*01f8*/ 	.word	0x00003b80


	//   ....[35]....
        /*01fc*/ 	.word	0x00003bc0


	//   ....[36]....
        /*0200*/ 	.word	0x00003c20


	//   ....[37]....
        /*0204*/ 	.word	0x00003c50


	//   ....[38]....
        /*0208*/ 	.word	0x00003ca0


	//   ....[39]....
        /*020c*/ 	.word	0x00003cd0


	//   ....[40]....
        /*0210*/ 	.word	0x00003fb0


	//   ....[41]....
        /*0214*/ 	.word	0x00003fc0


	//   ....[42]....
        /*0218*/ 	.word	0x00004050


	//   ....[43]....
        /*021c*/ 	.word	0x00004080


	//   ....[44]....
        /*0220*/ 	.word	0x000040d0


	//   ....[45]....
        /*0224*/ 	.word	0x00004100


	//   ....[46]....
        /*0228*/ 	.word	0x00004170


	//   ....[47]....
        /*022c*/ 	.word	0x000041b0


	//   ....[48]....
        /*0230*/ 	.word	0x00004220


	//   ....[49]....
        /*0234*/ 	.word	0x00004250


	//   ....[50]....
        /*0238*/ 	.word	0x00005700


	//   ....[51]....
        /*023c*/ 	.word	0x00005710


	//   ....[52]....
        /*0240*/ 	.word	0x000057a0


	//   ....[53]....
        /*0244*/ 	.word	0x000057e0


	//   ....[54]....
        /*0248*/ 	.word	0x00005860


	//   ....[55]....
        /*024c*/ 	.word	0x000058a0


	//   ....[56]....
        /*0250*/ 	.word	0x00005900


	//   ....[57]....
        /*0254*/ 	.word	0x00005930


	//   ....[58]....
        /*0258*/ 	.word	0x00005980


	//   ....[59]....
        /*025c*/ 	.word	0x000059b0


	//----- nvinfo : EIATTR_VRC_CTA_INIT_COUNT
	.align		4
.L_128:
        /*0260*/ 	.byte	0x02, 0x4a
	.zero		1
	.zero		1


	//----- nvinfo : EIATTR_EXIT_INSTR_OFFSETS
	.align		4
        /*0264*/ 	.byte	0x04, 0x1c
        /*0266*/ 	.short	(.L_130 - .L_129)


	//   ....[0]....
.L_129:
        /*0268*/ 	.word	0x00000080


	//   ....[1]....
        /*026c*/ 	.word	0x000000c0


	//   ....[2]....
        /*0270*/ 	.word	0x00005c20


	//   ....[3]....
        /*0274*/ 	.word	0x00005ca0


	//----- nvinfo : EIATTR_MAX_THREADS
	.align		4
.L_130:
        /*0278*/ 	.byte	0x04, 0x05
        /*027a*/ 	.short	(.L_132 - .L_131)
.L_131:
        /*027c*/ 	.word	0x00000100
        /*0280*/ 	.word	0x00000001
        /*0284*/ 	.word	0x00000001


	//----- nvinfo : EIATTR_CRS_STACK_SIZE
	.align		4
.L_132:
        /*0288*/ 	.byte	0x04, 0x1e
        /*028a*/ 	.short	(.L_134 - .L_133)
.L_133:
        /*028c*/ 	.word	0x00000000


	//----- nvinfo : EIATTR_CBANK_PARAM_SIZE
	.align		4
.L_134:
        /*0290*/ 	.byte	0x03, 0x19
        /*0292*/ 	.short	0x0021


	//----- nvinfo : EIATTR_PARAM_CBANK
	.align		4
        /*0294*/ 	.byte	0x04, 0x0a
        /*0296*/ 	.short	(.L_136 - .L_135)
	.align		4
.L_135:
        /*0298*/ 	.word	index@(.nv.constant0._ZN3cub18CUB_300001_SM_10006detail6reduce28DeviceReduceSingleTileKernelINS2_10policy_hubIdyN4cuda3__47maximumIdEEE10Policy1000EPdSB_iS8_ddNS5_3std3__410__identityEEEvT0_T1_T2_T3_T4_T6_)
        /*029c*/ 	.short	0x0380
        /*029e*/ 	.short	0x0021


	//----- nvinfo : EIATTR_SW_WAR
	.align		4
.L_136:
        /*02a0*/ 	.byte	0x04, 0x36
        /*02a2*/ 	.short	(.L_138 - .L_137)
.L_137:
        /*02a4*/ 	.word	0x00000008
.L_138:


//--------------------- .nv.info._ZN3cub18CUB_300001_SM_10006detail6reduce18DeviceReduceKernelINS2_10policy_hubIdyN4cuda3__47maximumIdEEE10Policy1000EN6thrust24THRUST_300001_SM_1000_NS10device_ptrIdEEyS8_dNS5_3std3__410__identityEEEvT0_PT3_T1_NS0_13GridEvenShareISL_EET2_T4_ --------------------------
	.section	.nv.info._ZN3cub18CUB_300001_SM_10006detail6reduce18DeviceReduceKernelINS2_10policy_hubIdyN4cuda3__47maximumIdEEE10Policy1000EN6thrust24THRUST_300001_SM_1000_NS10device_ptrIdEEyS8_dNS5_3std3__410__identityEEEvT0_PT3_T1_NS0_13GridEvenShareISL_EET2_T4_,"",@"SHT_CUDA_INFO"
	.sectionflags	@""
	.align	4


	//----- nvinfo : EIATTR_CUDA_API_VERSION
	.align		4
        /*0000*/ 	.byte	0x04, 0x37
        /*0002*/ 	.short	(.L_140 - .L_139)
.L_139:
        /*0004*/ 	.word	0x00000082


	//----- nvinfo : EIATTR_KPARAM_INFO
	.align		4
.L_140:
        /*0008*/ 	.byte	0x04, 0x17
        /*000a*/ 	.short	(.L_142 - .L_141)
.L_141:
        /*000c*/ 	.word	0x00000000
        /*0010*/ 	.short	0x0005
        /*0012*/ 	.short	0x0061
        /*0014*/ 	.byte	0x00, 0xf0, 0x05, 0x00


	//----- nvinfo : EIATTR_KPARAM_INFO
	.align		4
.L_142:
        /*0018*/ 	.byte	0x04, 0x17
        /*001a*/ 	.short	(.L_144 - .L_143)
.L_143:
        /*001c*/ 	.word	0x00000000
        /*0020*/ 	.short	0x0004
        /*0022*/ 	.short	0x0060
        /*0024*/ 	.byte	0x00, 0xf0, 0x05, 0x00


	//----- nvinfo : EIATTR_KPARAM_INFO
	.align		4
.L_144:
        /*0028*/ 	.byte	0x04, 0x17
        /*002a*/ 	.short	(.L_146 - .L_145)
.L_145:
        /*002c*/ 	.word	0x00000000
        /*0030*/ 	.short	0x0003
        /*0032*/ 	.short	0x0018
        /*0034*/ 	.byte	0x00, 0xf0, 0x21, 0x01


	//----- nvinfo : EIATTR_KPARAM_INFO
	.align		4
.L_146:
        /*0038*/ 	.byte	0x04, 0x17
        /*003a*/ 	.short	(.L_148 - .L_147)
.L_147:
        /*003c*/ 	.word	0x00000000
        /*0040*/ 	.short	0x0002
        /*0042*/ 	.short	0x0010
        /*0044*/ 	.byte	0x00, 0xf0, 0x21, 0x00


	//----- nvinfo : EIATTR_KPARAM_INFO
	.align		4
.L_148:
        /*0048*/ 	.byte	0x04, 0x17
        /*004a*/ 	.short	(.L_150 - .L_149)
.L_149:
        /*004c*/ 	.word	0x00000000
        /*0050*/ 	.short	0x0001
        /*0052*/ 	.short	0x0008
        /*0054*/ 	.byte	0x00, 0xf5, 0x21, 0x00


	//----- nvinfo : EIATTR_KPARAM_INFO
	.align		4
.L_150:
        /*0058*/ 	.byte	0x04, 0x17
        /*005a*/ 	.short	(.L_152 - .L_151)
.L_151:
        /*005c*/ 	.word	0x00000000
        /*0060*/ 	.short	0x0000
        /*0062*/ 	.short	0x0000
        /*0064*/ 	.byte	0x00, 0xf0, 0x21, 0x00


	//----- nvinfo : EIATTR_SPARSE_MMA_MASK
	.align		4
.L_152:
        /*0068*/ 	.byte	0x03, 0x50
        /*006a*/ 	.short	0x0000


	//----- nvinfo : EIATTR_MAXREG_COUNT
	.align		4
        /*006c*/ 	.byte	0x03, 0x1b
        /*006e*/ 	.short	0x00ff


	//----- nvinfo : EIATTR_NUM_BARRIERS
	.align		4
        /*0070*/ 	.byte	0x02, 0x4c
        /*0072*/ 	.byte	0x01
	.zero		1


	//----- nvinfo : EIATTR_MERCURY_ISA_VERSION
	.align		4
        /*0074*/ 	.byte	0x03, 0x5f
        /*0076*/ 	.short	0x0101


	//----- nvinfo : EIATTR_COOP_GROUP_MASK_REGIDS
	.align		4
        /*0078*/ 	.byte	0x04, 0x29
        /*007a*/ 	.short	(.L_154 - .L_153)


	//   ....[0]....
.L_153:
        /*007c*/ 	.word	0xffffffff


	//   ....[1]....
        /*0080*/ 	.word	0xffffffff


	//   ....[2]....
        /*0084*/ 	.word	0xffffffff


	//   ....[3]....
        /*0088*/ 	.word	0xffffffff


	//   ....[4]....
        /*008c*/ 	.word	0xffffffff


	//   ....[5]....
        /*0090*/ 	.word	0xffffffff


	//   ....[6]....
        /*0094*/ 	.word	0xffffffff


	//   ....[7]....
        /*0098*/ 	.word	0xffffffff


	//   ....[8]....
        /*009c*/ 	.word	0xffffffff


	//   ....[9]....
        /*00a0*/ 	.word	0xffffffff


	//   ....[10]....
        /*00a4*/ 	.word	0xffffffff


	//   ....[11]....
        /*00a8*/ 	.word	0xffffffff


	//   ....[12]....
        /*00ac*/ 	.word	0xffffffff


	//   ....[13]....
        /*00b0*/ 	.word	0xffffffff


	//   ....[14]....
        /*00b4*/ 	.word	0xffffffff


	//   ....[15]....
        /*00b8*/ 	.word	0xffffffff


	//   ....[16]....
        /*00bc*/ 	.word	0xffffffff


	//   ....[17]....
        /*00c0*/ 	.word	0xffffffff


	//   ....[18]....
        /*00c4*/ 	.word	0xffffffff


	//   ....[19]....
        /*00c8*/ 	.word	0xffffffff


	//   ....[20]....
        /*00cc*/ 	.word	0xffffffff


	//   ....[21]....
        /*00d0*/ 	.word	0xffffffff


	//   ....[22]....
        /*00d4*/ 	.word	0xffffffff


	//   ....[23]....
        /*00d8*/ 	.word	0xffffffff


	//   ....[24]....
        /*00dc*/ 	.word	0xffffffff


	//   ....[25]....
        /*00e0*/ 	.word	0xffffffff


	//   ....[26]....
        /*00e4*/ 	.word	0xffffffff


	//   ....[27]....
        /*00e8*/ 	.word	0xffffffff


	//   ....[28]....
        /*00ec*/ 	.word	0xffffffff


	//   ....[29]....
        /*00f0*/ 	.word	0xffffffff


	//----- nvinfo : EIATTR_COOP_GROUP_INSTR_OFFSETS
	.align		4
.L_154:
        /*00f4*/ 	.byte	0x04, 0x28
        /*00f6*/ 	.short	(.L_156 - .L_155)


	//   ....[0]....
.L_155:
        /*00f8*/ 	.word	0x00000d50


	//   ....[1]....
        /*00fc*/ 	.word	0x00000d60


	//   ....[2]....
        /*0100*/ 	.word	0x00000df0


	//   ....[3]....
        /*0104*/ 	.word	0x00000e20


	//   ....[4]....
        /*0108*/ 	.word	0x00000e80


	//   ....[5]....
        /*010c*/ 	.word	0x00000eb0


	//   ....[6]....
        /*0110*/ 	.word	0x00000f10


	//   ....[7]....
        /*0114*/ 	.word	0x00000f20


	//   ....[8]....
        /*0118*/ 	.word	0x00000f70


	//   ....[9]....
        /*011c*/ 	.word	0x00000f80


	//   ....[10]....
        /*0120*/ 	.word	0x00001260


	//   ....[11]....
        /*0124*/ 	.word	0x00001270


	//   ....[12]....
        /*0128*/ 	.word	0x00001300


	//   ....[13]....
        /*012c*/ 	.word	0x00001320


	//   ....[14]....
        /*0130*/ 	.word	0x00001380


	//   ....[15]....
        /*0134*/ 	.word	0x000013a0


	//   ....[16]....
        /*0138*/ 	.word	0x00001400


	//   ....[17]....
        /*013c*/ 	.word	0x00001440


	//   ....[18]....
        /*0140*/ 	.word	0x000014b0


	//   ....[19]....
        /*0144*/ 	.word	0x000014d0


	//   ....[20]....
        /*0148*/ 	.word	0x00002c00


	//   ....[21]....
        /*014c*/ 	.word	0x00002c10


	//   ....[22]....
        /*0150*/ 	.word	0x00002cb0


	//   ....[23]....
        /*0154*/ 	.word	0x00002ce0


	//   ....[24]....
        /*0158*/ 	.word	0x00002d40


	//   ....[25]....
        /*015c*/ 	.word	0x00002d70


	//   ....[26]....
        /*0160*/ 	.word	0x00002dc0


	//   ....[27]....
        /*0164*/ 	.word	0x00002de0


	//   ....[28]....
        /*0168*/ 	.word	0x00002e30


	//   ....[29]....
        /*016c*/ 	.word	0x00002e50


	//----- nvinfo : EIATTR_VRC_CTA_INIT_COUNT
	.align		4
.L_156:
        /*0170*/ 	.byte	0x02, 0x4a
	.zero		1
	.zero		1


	//----- nvinfo : EIATTR_EXIT_INSTR_OFFSETS
	.align		4
        /*0174*/ 	.byte	0x04, 0x1c
        /*0176*/ 	.short	(.L_158 - .L_157)


	//   ....[0]....
.L_157:
        /*0178*/ 	.word	0x000030f0


	//   ....[1]....
        /*017c*/ 	.word	0x00003150


	//----- nvinfo : EIATTR_MAX_THREADS
	.align		4
.L_158:
        /*0180*/ 	.byte	0x04, 0x05
        /*0182*/ 	.short	(.L_160 - .L_159)
.L_159:
        /*0184*/ 	.word	0x00000100
        /*0188*/ 	.word	0x00000001
        /*018c*/ 	.word	0x00000001


	//----- nvinfo : EIATTR_CRS_STACK_SIZE
	.align		4
.L_160:
        /*0190*/ 	.byte	0x04, 0x1e
        /*0192*/ 	.short	(.L_162 - .L_161)
.L_161:
        /*0194*/ 	.word	0x00000000


	//----- nvinfo : EIATTR_CBANK_PARAM_SIZE
	.align		4
.L_162:
        /*0198*/ 	.byte	0x03, 0x19
        /*019a*/ 	.short	0x0062


	//----- nvinfo : EIATTR_PARAM_CBANK
	.align		4
        /*019c*/ 	.byte	0x04, 0x0a
        /*019e*/ 	.short	(.L_164 - .L_163)
	.align		4
.L_163:
        /*01a0*/ 	.word	index@(.nv.constant0._ZN3cub18CUB_300001_SM_10006detail6reduce18DeviceReduceKernelINS2_10policy_hubIdyN4cuda3__47maximumIdEEE10Policy1000EN6thrust24THRUST_300001_SM_1000_NS10device_ptrIdEEyS8_dNS5_3std3__410__identityEEEvT0_PT3_T1_NS0_13GridEvenShareISL_EET2_T4_)
        /*01a4*/ 	.short	0x0380
        /*01a6*/ 	.short	0x0062


	//----- nvinfo : EIATTR_SW_WAR
	.align		4
.L_164:
        /*01a8*/ 	.byte	0x04, 0x36
        /*01aa*/ 	.short	(.L_166 - .L_165)
.L_165:
        /*01ac*/ 	.word	0x00000008
.L_166:


//--------------------- .nv.info._ZN3cub18CUB_300001_SM_10006detail6reduce28DeviceReduceSingleTileKernelINS2_10policy_hubIdyN4cuda3__47maximumIdEEE10Policy1000EN6thrust24THRUST_300001_SM_1000_NS10device_ptrIdEEPdyS8_ddNS5_3std3__410__identityEEEvT0_T1_T2_T3_T4_T6_ --------------------------
	.section	.nv.info._ZN3cub18CUB_300001_SM_10006detail6reduce28DeviceReduceSingleTileKernelINS2_10policy_hubIdyN4cuda3__47maximumIdEEE10Policy1000EN6thrust24THRUST_300001_SM_1000_NS10device_ptrIdEEPdyS8_ddNS5_3std3__410__identityEEEvT0_T1_T2_T3_T4_T6_,"",@"SHT_CUDA_INFO"
	.sectionflags	@""
	.align	4


	//----- nvinfo : EIATTR_CUDA_API_VERSION
	.align		4
        /*0000*/ 	.byte	0x04, 0x37
        /*0002*/ 	.short	(.L_168 - .L_167)
.L_167:
        /*0004*/ 	.word	0x00000082


	//----- nvinfo : EIATTR_KPARAM_INFO
	.align		4
.L_168:
        /*0008*/ 	.byte	0x04, 0x17
        /*000a*/ 	.short	(.L_170 - .L_169)
.L_169:
        /*000c*/ 	.word	0x00000000
        /*0010*/ 	.short	0x0005
        /*0012*/ 	.short	0x0028
        /*0014*/ 	.byte	0x00, 0xf0, 0x05, 0x00


	//----- nvinfo : EIATTR_KPARAM_INFO
	.align		4
.L_170:
        /*0018*/ 	.byte	0x04, 0x17
        /*001a*/ 	.short	(.L_172 - .L_171)
.L_171:
        /*001c*/ 	.word	0x00000000
        /*0020*/ 	.short	0x0004
        /*0022*/ 	.short	0x0020
        /*0024*/ 	.byte	0x00, 0xf0, 0x21, 0x00


	//----- nvinfo : EIATTR_KPARAM_INFO
	.align		4
.L_172:
        /*0028*/ 	.byte	0x04, 0x17
        /*002a*/ 	.short	(.L_174 - .L_173)
.L_173:
        /*002c*/ 	.word	0x00000000
        /*0030*/ 	.short	0x0003
        /*0032*/ 	.short	0x0018
        /*0034*/ 	.byte	0x00, 0xf0, 0x05, 0x00


	//----- nvinfo : EIATTR_KPARAM_INFO
	.align		4
.L_174:
        /*0038*/ 	.byte	0x04, 0x17
        /*003a*/ 	.short	(.L_176 - .L_175)
.L_175:
        /*003c*/ 	.word	0x00000000
        /*0040*/ 	.short	0x0002
        /*0042*/ 	.short	0x0010
        /*0044*/ 	.byte	0x00, 0xf0, 0x21, 0x00


	//----- nvinfo : EIATTR_KPARAM_INFO
	.align		4
.L_176:
        /*0048*/ 	.byte	0x04, 0x17
        /*004a*/ 	.short	(.L_178 - .L_177)
.L_177:
        /*004c*/ 	.word	0x00000000
        /*0050*/ 	.short	0x0001
        /*0052*/ 	.short	0x0008
        /*0054*/ 	.byte	0x00, 0xf5, 0x21, 0x00


	//----- nvinfo : EIATTR_KPARAM_INFO
	.align		4
.L_178:
        /*0058*/ 	.byte	0x04, 0x17
        /*005a*/ 	.short	(.L_180 - .L_179)
.L_179:
        /*005c*/ 	.word	0x00000000
        /*0060*/ 	.short	0x0000
        /*0062*/ 	.short	0x0000
        /*0064*/ 	.byte	0x00, 0xf0, 0x21, 0x00


	//----- nvinfo : EIATTR_SPARSE_MMA_MASK
	.align		4
.L_180:
        /*0068*/ 	.byte	0x03, 0x50
        /*006a*/ 	.short	0x0000


	//----- nvinfo : EIATTR_MAXREG_COUNT
	.align		4
        /*006c*/ 	.byte	0x03, 0x1b
        /*006e*/ 	.short	0x00ff


	//----- nvinfo : EIATTR_NUM_BARRIERS
	.align		4
        /*0070*/ 	.byte	0x02, 0x4c
        /*0072*/ 	.byte	0x01
	.zero		1


	//----- nvinfo : EIATTR_MERCURY_ISA_VERSION
	.align		4
        /*0074*/ 	.byte	0x03, 0x5f
        /*0076*/ 	.short	0x0101


	//----- nvinfo : EIATTR_COOP_GROUP_MASK_REGIDS
	.align		4
        /*0078*/ 	.byte	0x04, 0x29
        /*007a*/ 	.short	(.L_182 - .L_181)


	//   ....[0]....
.L_181:
        /*007c*/ 	.word	0xffffffff


	//   ....[1]....
        /*0080*/ 	.word	0xffffffff


	//   ....[2]....
        /*0084*/ 	.word	0xffffffff


	//   ....[3]....
        /*0088*/ 	.word	0xffffffff


	//   ....[4]....
        /*008c*/ 	.word	0xffffffff


	//   ....[5]....
        /*0090*/ 	.word	0xffffffff


	//   ....[6]....
        /*0094*/ 	.word	0xffffffff


	//   ....[7]....
        /*0098*/ 	.word	0xffffffff


	//   ....[8]....
        /*009c*/ 	.word	0xffffffff


	//   ....[9]....
        /*00a0*/ 	.word	0xffffffff


	//   ....[10]....
        /*00a4*/ 	.word	0xffffffff


	//   ....[11]....
        /*00a8*/ 	.word	0xffffffff


	//   ....[12]....
        /*00ac*/ 	.word	0xffffffff


	//   ....[13]....
        /*00b0*/ 	.word	0xffffffff


	//   ....[14]....
        /*00b4*/ 	.word	0xffffffff


	//   ....[15]....
        /*00b8*/ 	.word	0xffffffff


	//   ....[16]....
        /*00bc*/ 	.word	0xffffffff


	//   ....[17]....
        /*00c0*/ 	.word	0xffffffff


	//   ....[18]....
        /*00c4*/ 	.word	0xffffffff


	//   ....[19]....
        /*00c8*/ 	.word	0xffffffff


	//   ....[20]....
        /*00cc*/ 	.word	0xffffffff


	//   ....[21]....
        /*00d0*/ 	.word	0xffffffff


	//   ....[22]....
        /*00d4*/ 	.word	0xffffffff


	//   ....[23]....
        /*00d8*/ 	.word	0xffffffff


	//   ....[24]....
        /*00dc*/ 	.word	0xffffffff


	//   ....[25]....
        /*00e0*/ 	.word	0xffffffff


	//   ....[26]....
        /*00e4*/ 	.word	0xffffffff


	//   ....[27]....
        /*00e8*/ 	.word	0xffffffff


	//   ....[28]....
        /*00ec*/ 	.word	0xffffffff


	//   ....[29]....
        /*00f0*/ 	.word	0xffffffff


	//----- nvinfo : EIATTR_COOP_GROUP_INSTR_OFFSETS
	.align		4
.L_182:
        /*00f4*/ 	.byte	0x04, 0x28
        /*00f6*/ 	.short	(.L_184 - .L_183)


	//   ....[0]....
.L_183:
        /*00f8*/ 	.word	0x00000cb0


	//   ....[1]....
        /*00fc*/ 	.word	0x00000cc0


	//   ....[2]....
        /*0100*/ 	.word	0x00000d50


	//   ....[3]....
        /*0104*/ 	.word	0x00000d90


	//   ....[4]....
        /*0108*/ 	.word	0x00000df0


	//   ....[5]....
        /*010c*/ 	.word	0x00000e30


	//   ....[6]....
        /*0110*/ 	.word	0x00000e80


	//   ....[7]....
        /*0114*/ 	.word	0x00000eb0


	//   ....[8]....
        /*0118*/ 	.word	0x00000ef0


	//   ....[9]....
        /*011c*/ 	.word	0x00000f20


	//   ....[10]....
        /*0120*/ 	.word	0x00001240


	//   ....[11]....
        /*0124*/ 	.word	0x00001250


	//   ....[12]....
        /*0128*/ 	.word	0x000012e0


	//   ....[13]....
        /*012c*/ 	.word	0x00001300


	//   ....[14]....
        /*0130*/ 	.word	0x00001360


	//   ....[15]....
        /*0134*/ 	.word	0x00001380


	//   ....[16]....
        /*0138*/ 	.word	0x000013e0


	//   ....[17]....
        /*013c*/ 	.word	0x00001410


	//   ....[18]....
        /*0140*/ 	.word	0x00001490


	//   ....[19]....
        /*0144*/ 	.word	0x000014b0


	//   ....[20]....
        /*0148*/ 	.word	0x00002a40


	//   ....[21]....
        /*014c*/ 	.word	0x00002a50


	//   ....[22]....
        /*0150*/ 	.word	0x00002ae0


	//   ....[23]....
        /*0154*/ 	.word	0x00002b10


	//   ....[24]....
        /*0158*/ 	.word	0x00002b80


	//   ....[25]....
        /*015c*/ 	.word	0x00002ba0


	//   ....[26]....
        /*0160*/ 	.word	0x00002c00


	//   ....[27]....
        /*0164*/ 	.word	0x00002c10


	//   ....[28]....
        /*0168*/ 	.word	0x00002c50


	//   ....[29]....
        /*016c*/ 	.word	0x00002c60


	//----- nvinfo : EIATTR_VRC_CTA_INIT_COUNT
	.align		4
.L_184:
        /*0170*/ 	.byte	0x02, 0x4a
	.zero		1
	.zero		1


	//----- nvinfo : EIATTR_EXIT_INSTR_OFFSETS
	.align		4
        /*0174*/ 	.byte	0x04, 0x1c
        /*0176*/ 	.short	(.L_186 - .L_185)


	//   ....[0]....
.L_185:
        /*0178*/ 	.word	0x000000a0


	//   ....[1]....
        /*017c*/ 	.word	0x000000e0


	//   ....[2]....
        /*0180*/ 	.word	0x00002f00


	//   ....[3]....
        /*0184*/ 	.word	0x00002f80


	//----- nvinfo : EIATTR_MAX_THREADS
	.align		4
.L_186:
        /*0188*/ 	.byte	0x04, 0x05
        /*018a*/ 	.short	(.L_188 - .L_187)
.L_187:
        /*018c*/ 	.word	0x00000100
        /*0190*/ 	.word	0x00000001
        /*0194*/ 	.word	0x00000001


	//----- nvinfo : EIATTR_CRS_STACK_SIZE
	.align		4
.L_188:
        /*0198*/ 	.byte	0x04, 0x1e
        /*019a*/ 	.short	(.L_190 - .L_189)
.L_189:
        /*019c*/ 	.word	0x00000000


	//----- nvinfo : EIATTR_CBANK_PARAM_SIZE
	.align		4
.L_190:
        /*01a0*/ 	.byte	0x03, 0x19
        /*01a2*/ 	.short	0x0029


	//----- nvinfo : EIATTR_PARAM_CBANK
	.align		4
        /*01a4*/ 	.byte	0x04, 0x0a
        /*01a6*/ 	.short	(.L_192 - .L_191)
	.align		4
.L_191:
        /*01a8*/ 	.word	index@(.nv.constant0._ZN3cub18CUB_300001_SM_10006detail6reduce28DeviceReduceSingleTileKernelINS2_10policy_hubIdyN4cuda3__47maximumIdEEE10Policy1000EN6thrust24THRUST_300001_SM_1000_NS10device_ptrIdEEPdyS8_ddNS5_3std3__410__identityEEEvT0_T1_T2_T3_T4_T6_)
        /*01ac*/ 	.short	0x0380
        /*01ae*/ 	.short	0x0029


	//----- nvinfo : EIATTR_SW_WAR
	.align		4
.L_192:
        /*01b0*/ 	.byte	0x04, 0x36
        /*01b2*/ 	.short	(.L_194 - .L_193)
.L_193:
        /*01b4*/ 	.word	0x00000008
.L_194:


//--------------------- .nv.info._ZN3cub18CUB_300001_SM_10006detail6reduce28DeviceReduceSingleTileKernelINS2_10policy_hubIdjN4cuda3__47maximumIdEEE10Policy1000EPdSB_iS8_ddNS5_3std3__410__identityEEEvT0_T1_T2_T3_T4_T6_ --------------------------
	.section	.nv.info._ZN3cub18CUB_300001_SM_10006detail6reduce28DeviceReduceSingleTileKernelINS2_10policy_hubIdjN4cuda3__47maximumIdEEE10Policy1000EPdSB_iS8_ddNS5_3std3__410__identityEEEvT0_T1_T2_T3_T4_T6_,"",@"SHT_CUDA_INFO"
	.sectionflags	@""
	.align	4


	//----- nvinfo : EIATTR_CUDA_API_VERSION
	.align		4
        /*0000*/ 	.byte	0x04, 0x37
        /*0002*/ 	.short	(.L_196 - .L_195)
.L_195:
        /*0004*/ 	.word	0x00000082


	//----- nvinfo : EIATTR_KPARAM_INFO
	.align		4
.L_196:
        /*0008*/ 	.byte	0x04, 0x17
        /*000a*/ 	.short	(.L_198 - .L_197)
.L_197:
        /*000c*/ 	.word	0x00000000
        /*0010*/ 	.short	0x0005
        /*0012*/ 	.short	0x0020
        /*0014*/ 	.byte	0x00, 0xf0, 0x05, 0x00


	//----- nvinfo : EIATTR_KPARAM_INFO
	.align		4
.L_198:
        /*0018*/ 	.byte	0x04, 0x17
        /*001a*/ 	.short	(.L_200 - .L_199)
.L_199:
        /*001c*/ 	.word	0x00000000
        /*0020*/ 	.short	0x0004
        /*0022*/ 	.short	0x0018
        /*0024*/ 	.byte	0x00, 0xf0, 0x21, 0x00


	//----- nvinfo : EIATTR_KPARAM_INFO
	.align		4
.L_200:
        /*0028*/ 	.byte	0x04, 0x17
        /*002a*/ 	.short	(.L_202 - .L_201)
.L_201:
        /*002c*/ 	.word	0x00000000
        /*0030*/ 	.short	0x0003
        /*0032*/ 	.short	0x0014
        /*0034*/ 	.byte	0x00, 0xf0, 0x05, 0x00


	//----- nvinfo : EIATTR_KPARAM_INFO
	.align		4
.L_202:
        /*0038*/ 	.byte	0x04, 0x17
        /*003a*/ 	.short	(.L_204 - .L_203)
.L_203:
        /*003c*/ 	.word	0x00000000
        /*0040*/ 	.short	0x0002
        /*0042*/ 	.short	0x0010
        /*0044*/ 	.byte	0x00, 0xf0, 0x11, 0x00


	//----- nvinfo : EIATTR_KPARAM_INFO
	.align		4
.L_204:
        /*0048*/ 	.byte	0x04, 0x17
        /*004a*/ 	.short	(.L_206 - .L_205)
.L_205:
        /*004c*/ 	.word	0x00000000
        /*0050*/ 	.short	0x0001
        /*0052*/ 	.short	0x0008
        /*0054*/ 	.byte	0x00, 0xf5, 0x21, 0x00


	//----- nvinfo : EIATTR_KPARAM_INFO
	.align		4
.L_206:
        /*0058*/ 	.byte	0x04, 0x17
        /*005a*/ 	.short	(.L_208 - .L_207)
.L_207:
        /*005c*/ 	.word	0x00000000
        /*0060*/ 	.short	0x0000
        /*0062*/ 	.short	0x0000
        /*0064*/ 	.byte	0x00, 0xf5, 0x21, 0x00


	//----- nvinfo : EIATTR_SPARSE_MMA_MASK
	.align		4
.L_208:
        /*0068*/ 	.byte	0x03, 0x50
        /*006a*/ 	.short	0x0000


	//----- nvinfo : EIATTR_MAXREG_COUNT
	.align		4
        /*006c*/ 	.byte	0x03, 0x1b
        /*006e*/ 	.short	0x00ff


	//----- nvinfo : EIATTR_NUM_BARRIERS
	.align		4
        /*0070*/ 	.byte	0x02, 0x4c
        /*0072*/ 	.byte	0x01
	.zero		1


	//----- nvinfo : EIATTR_MERCURY_ISA_VERSION
	.align		4
        /*0074*/ 	.byte	0x03, 0x5f
        /*0076*/ 	.short	0x0101


	//----- nvinfo : EIATTR_COOP_GROUP_MASK_REGIDS
	.align		4
        /*0078*/ 	.byte	0x04, 0x29
        /*007a*/ 	.short	(.L_210 - .L_209)


	//   ....[0]....
.L_209:
        /*007c*/ 	.word	0xffffffff


	//   ....[1]....
        /*0080*/ 	.word	0xffffffff


	//   ....[2]....
        /*0084*/ 	.word	0xffffffff


	//   ....[3]....
        /*0088*/ 	.word	0xffffffff


	//   ....[4]....
        /*008c*/ 	.word	0xffffffff


	//   ....[5]....
        /*0090*/ 	.word	0xffffffff


	//   ....[6]....
        /*0094*/ 	.word	0xffffffff


	//   ....[7]....
        /*0098*/ 	.word	0xffffffff


	//   ....[8]....
        /*009c*/ 	.word	0xffffffff


	//   ....[9]....
        /*00a0*/ 	.word	0xffffffff


	//   ....[10]....
        /*00a4*/ 	.word	0xffffffff


	//   ....[11]....
        /*00a8*/ 	.word	0xffffffff


	//   ....[12]....
        /*00ac*/ 	.word	0xffffffff


	//   ....[13]....
        /*00b0*/ 	.word	0xffffffff


	//   ....[14]....
        /*00b4*/ 	.word	0xffffffff


	//   ....[15]....
        /*00b8*/ 	.word	0xffffffff


	//   ....[16]....
        /*00bc*/ 	.word	0xffffffff


	//   ....[17]....
        /*00c0*/ 	.word	0xffffffff


	//   ....[18]....
        /*00c4*/ 	.word	0xffffffff


	//   ....[19]....
        /*00c8*/ 	.word	0xffffffff


	//   ....[20]....
        /*00cc*/ 	.word	0xffffffff


	//   ....[21]....
        /*00d0*/ 	.word	0xffffffff


	//   ....[22]....
        /*00d4*/ 	.word	0xffffffff


	//   ....[23]....
        /*00d8*/ 	.word	0xffffffff


	//   ....[24]....
        /*00dc*/ 	.word	0xffffffff


	//   ....[25]....
        /*00e0*/ 	.word	0xffffffff


	//   ....[26]....
        /*00e4*/ 	.word	0xffffffff


	//   ....[27]....
        /*00e8*/ 	.word	0xffffffff


	//   ....[28]....
        /*00ec*/ 	.word	0xffffffff


	//   ....[29]....
        /*00f0*/ 	.word	0xffffffff


	//   ....[30]....
        /*00f4*/ 	.word	0xffffffff


	//   ....[31]....
        /*00f8*/ 	.word	0xffffffff


	//   ....[32]....
        /*00fc*/ 	.word	0xffffffff


	//   ....[33]....
        /*0100*/ 	.word	0xffffffff


	//   ....[34]....
        /*0104*/ 	.word	0xffffffff


	//   ....[35]....
        /*0108*/ 	.word	0xffffffff


	//   ....[36]....
        /*010c*/ 	.word	0xffffffff


	//   ....[37]....
        /*0110*/ 	.word	0xffffffff


	//   ....[38]....
        /*0114*/ 	.word	0xffffffff


	//   ....[39]....
        /*0118*/ 	.word	0xffffffff


	//   ....[40]....
        /*011c*/ 	.word	0xffffffff


	//   ....[41]....
        /*0120*/ 	.word	0xffffffff


	//   ....[42]....
        /*0124*/ 	.word	0xffffffff


	//   ....[43]....
        /*0128*/ 	.word	0xffffffff


	//   ....[44]....
        /*012c*/ 	.word	0xffffffff


	//   ....[45]....
        /*0130*/ 	.word	0xffffffff


	//   ....[46]....
        /*0134*/ 	.word	0xffffffff


	//   ....[47]....
        /*0138*/ 	.word	0xffffffff


	//   ....[48]....
        /*013c*/ 	.word	0xffffffff


	//   ....[49]....
        /*0140*/ 	.word	0xffffffff


	//   ....[50]....
        /*0144*/ 	.word	0xffffffff


	//   ....[51]....
        /*0148*/ 	.word	0xffffffff


	//   ....[52]....
        /*014c*/ 	.word	0xffffffff


	//   ....[53]....
        /*0150*/ 	.word	0xffffffff


	//   ....[54]....
        /*0154*/ 	.word	0xffffffff


	//   ....[55]....
        /*0158*/ 	.word	0xffffffff


	//   ....[56]....
        /*015c*/ 	.word	0xffffffff


	//   ....[57]....
        /*0160*/ 	.word	0xffffffff


	//   ....[58]....
        /*0164*/ 	.word	0xffffffff


	//   ....[59]....
        /*0168*/ 	.word	0xffffffff


	//----- nvinfo : EIATTR_COOP_GROUP_INSTR_OFFSETS
	.align		4
.L_210:
        /*016c*/ 	.byte	0x04, 0x28
        /*016e*/ 	.short	(.L_212 - .L_211)


	//   ....[0]....
.L_211:
        /*0170*/ 	.word	0x00000d30


	//   ....[1]....
        /*0174*/ 	.word	0x00000d40


	//   ....[2]....
        /*0178*/ 	.word	0x00000dd0


	//   ....[3]....
        /*017c*/ 	.word	0x00000e10


	//   ....[4]....
        /*0180*/ 	.word	0x00000e80


	//   ....[5]....
        /*0184*/ 	.word	0x00000ea0


	//   ....[6]....
        /*0188*/ 	.word	0x00000ef0


	//   ....[7]....
        /*018c*/ 	.word	0x00000f10


	//   ....[8]....
        /*0190*/ 	.word	0x00000f60


	//   ....[9]....
        /*0194*/ 	.word	0x00000f80


	//   ....[10]....
        /*0198*/ 	.word	0x00001280


	//   ....[11]....
        /*019c*/ 	.word	0x00001290


	//   ....[12]....
        /*01a0*/ 	.word	0x00001320


	//   ....[13]....
        /*01a4*/ 	.word	0x00001350


	//   ....[14]....
        /*01a8*/ 	.word	0x000013b0


	//   ....[15]....
        /*01ac*/ 	.word	0x000013e0


	//   ....[16]....
        /*01b0*/ 	.word	0x00001440


	//   ....[17]....
        /*01b4*/ 	.word	0x00001480


	//   ....[18]....
        /*01b8*/ 	.word	0x000014f0


	//   ....[19]....
        /*01bc*/ 	.word	0x00001530


	//   ....[20]....
        /*01c0*/ 	.word	0x00002960


	//   ....[21]....
        /*01c4*/ 	.word	0x00002970


	//   ....[22]....
        /*01c8*/ 	.word	0x00002a00


	//   ....[23]....
        /*01cc*/ 	.word	0x00002a30


	//   ....[24]....
        /*01d0*/ 	.word	0x00002aa0


	//   ....[25]....
        /*01d4*/ 	.word	0x00002ac0


	//   ....[26]....
        /*01d8*/ 	.word	0x00002b20


	//   ....[27]....
        /*01dc*/ 	.word	0x00002b30


	//   ....[28]....
        /*01e0*/ 	.word	0x00002b80


	//   ....[29]....
        /*01e4*/ 	.word	0x00002b90


	//   ....[30]....
        /*01e8*/ 	.word	0x00003a20


	//   ....[31]....
        /*01ec*/ 	.word	0x00003a30


	//   ....[32]....
        /*01f0*/ 	.word	0x00003ac0


	//   ....[33]....
        /*01f4*/ 	.word	0x00003b00


	//   ....[34]....
        /*01f8*/ 	.word	0x00003b80


	//   ....[35]....
        /*01fc*/ 	.word	0x00003bc0


	//   ....[36]....
        /*0200*/ 	.word	0x00003c20


	//   ....[37]....
        /*0204*/ 	.word	0x00003c50


	//   ....[38]....
        /*0208*/ 	.word	0x00003ca0


	//   ....[39]....
        /*020c*/ 	.word	0x00003cd0


	//   ....[40]....
        /*0210*/ 	.word	0x00003fb0


	//   ....[41]....
        /*0214*/ 	.word	0x00003fc0


	//   ....[42]....
        /*0218*/ 	.word	0x00004050


	//   ....[43]....
        /*021c*/ 	.word	0x00004080


	//   ....[44]....
        /*0220*/ 	.word	0x000040d0


	//   ....[45]....
        /*0224*/ 	.word	0x00004100


	//   ....[46]....
        /*0228*/ 	.word	0x00004170


	//   ....[47]....
        /*022c*/ 	.word	0x000041b0


	//   ....[48]....
        /*0230*/ 	.word	0x00004220


	//   ....[49]....
        /*0234*/ 	.word	0x00004250


	//   ....[50]....
        /*0238*/ 	.word	0x00005700


	//   ....[51]....
        /*023c*/ 	.word	0x00005710


	//   ....[52]....
        /*0240*/ 	.word	0x000057a0


	//   ....[53]....
        /*0244*/ 	.word	0x000057e0


	//   ....[54]....
        /*0248*/ 	.word	0x00005860


	//   ....[55]....
        /*024c*/ 	.word	0x000058a0


	//   ....[56]....
        /*0250*/ 	.word	0x00005900


	//   ....[57]....
        /*0254*/ 	.word	0x00005930


	//   ....[58]....
        /*0258*/ 	.word	0x00005980


	//   ....[59]....
        /*025c*/ 	.word	0x000059b0


	//----- nvinfo : EIATTR_VRC_CTA_INIT_COUNT
	.align		4
.L_212:
        /*0260*/ 	.byte	0x02, 0x4a
	.zero		1
	.zero		1


	//----- nvinfo : EIATTR_EXIT_INSTR_OFFSETS
	.align		4
        /*0264*/ 	.byte	0x04, 0x1c
        /*0266*/ 	.short	(.L_214 - .L_213)


	//   ....[0]....
.L_213:
        /*0268*/ 	.word	0x00000080


	//   ....[1]....
        /*026c*/ 	.word	0x000000c0


	//   ....[2]....
        /*0270*/ 	.word	0x00005c20


	//   ....[3]....
        /*0274*/ 	.word	0x00005ca0


	//----- nvinfo : EIATTR_MAX_THREADS
	.align		4
.L_214:
        /*0278*/ 	.byte	0x04, 0x05
        /*027a*/ 	.short	(.L_216 - .L_215)
.L_215:
        /*027c*/ 	.word	0x00000100
        /*0280*/ 	.word	0x00000001
        /*0284*/ 	.word	0x00000001


	//----- nvinfo : EIATTR_CRS_STACK_SIZE
	.align		4
.L_216:
        /*0288*/ 	.byte	0x04, 0x1e
        /*028a*/ 	.short	(.L_218 - .L_217)
.L_217:
        /*028c*/ 	.word	0x00000000


	//----- nvinfo : EIATTR_CBANK_PARAM_SIZE
	.align		4
.L_218:
        /*0290*/ 	.byte	0x03, 0x19
        /*0292*/ 	.short	0x0021


	//----- nvinfo : EIATTR_PARAM_CBANK
	.align		4
        /*0294*/ 	.byte	0x04, 0x0a
        /*0296*/ 	.short	(.L_220 - .L_219)
	.align		4
.L_219:
        /*0298*/ 	.word	index@(.nv.constant0._ZN3cub18CUB_300001_SM_10006detail6reduce28DeviceReduceSingleTileKernelINS2_10policy_hubIdjN4cuda3__47maximumIdEEE10Policy1000EPdSB_iS8_ddNS5_3std3__410__identityEEEvT0_T1_T2_T3_T4_T6_)
        /*029c*/ 	.short	0x0380
        /*029e*/ 	.short	0x0021


	//----- nvinfo : EIATTR_SW_WAR
	.align		4
.L_220:
        /*02a0*/ 	.byte	0x04, 0x36
        /*02a2*/ 	.short	(.L_222 - .L_221)
.L_221:
        /*02a4*/ 	.word	0x00000008
.L_222:


//--------------------- .nv.info._ZN3cub18CUB_300001_SM_10006detail6reduce18DeviceReduceKernelINS2_10policy_hubIdjN4cuda3__47maximumIdEEE10Policy1000EN6thrust24THRUST_300001_SM_1000_NS10device_ptrIdEEjS8_dNS5_3std3__410__identityEEEvT0_PT3_T1_NS0_13GridEvenShareISL_EET2_T4_ --------------------------
	.section	.nv.info._ZN3cub18CUB_300001_SM_10006detail6reduce18DeviceReduceKernelINS2_10policy_hubIdjN4cuda3__47maximumIdEEE10Policy1000EN6thrust24THRUST_300001_SM_1000_NS10device_ptrIdEEjS8_dNS5_3std3__410__identityEEEvT0_PT3_T1_NS0_13GridEvenShareISL_EET2_T4_,"",@"SHT_CUDA_INFO"
	.sectionflags	@""
	.align	4


	//----- nvinfo : EIATTR_CUDA_API_VERSION
	.align		4
        /*0000*/ 	.byte	0x04, 0x37
        /*0002*/ 	.short	(.L_224 - .L_223)
.L_223:
        /*0004*/ 	.word	0x00000082


	//----- nvinfo : EIATTR_KPARAM_INFO
	.align		4
.L_224:
        /*0008*/ 	.byte	0x04, 0x17
        /*000a*/ 	.short	(.L_226 - .L_225)
.L_225:
        /*000c*/ 	.word	0x00000000
        /*0010*/ 	.short	0x0005
        /*0012*/ 	.short	0x003d
        /*0014*/ 	.byte	0x00, 0xf0, 0x05, 0x00


	//----- nvinfo : EIATTR_KPARAM_INFO
	.align		4
.L_226:
        /*0018*/ 	.byte	0x04, 0x17
        /*001a*/ 	.short	(.L_228 - .L_227)
.L_227:
        /*001c*/ 	.word	0x00000000
        /*0020*/ 	.short	0x0004
        /*0022*/ 	.short	0x003c
        /*0024*/ 	.byte	0x00, 0xf0, 0x05, 0x00


	//----- nvinfo : EIATTR_KPARAM_INFO
	.align		4
.L_228:
        /*0028*/ 	.byte	0x04, 0x17
        /*002a*/ 	.short	(.L_230 - .L_229)
.L_229:
        /*002c*/ 	.word	0x00000000
        /*0030*/ 	.short	0x0003
        /*0032*/ 	.short	0x0014
        /*0034*/ 	.byte	0x00, 0xf0, 0xa1, 0x00


	//----- nvinfo : EIATTR_KPARAM_INFO
	.align		4
.L_230:
        /*0038*/ 	.byte	0x04, 0x17
        /*003a*/ 	.short	(.L_232 - .L_231)
.L_231:
        /*003c*/ 	.word	0x00000000
        /*0040*/ 	.short	0x0002
        /*0042*/ 	.short	0x0010
        /*0044*/ 	.byte	0x00, 0xf0, 0x11, 0x00


	//----- nvinfo : EIATTR_KPARAM_INFO
	.align		4
.L_232:
        /*0048*/ 	.byte	0x04, 0x17
        /*004a*/ 	.short	(.L_234 - .L_233)
.L_233:
        /*004c*/ 	.word	0x00000000
        /*0050*/ 	.short	0x0001
        /*0052*/ 	.short	0x0008
        /*0054*/ 	.byte	0x00, 0xf5, 0x21, 0x00


	//----- nvinfo : EIATTR_KPARAM_INFO
	.align		4
.L_234:
        /*0058*/ 	.byte	0x04, 0x17
        /*005a*/ 	.short	(.L_236 - .L_235)
.L_235:
        /*005c*/ 	.word	0x00000000
        /*0060*/ 	.short	0x0000
        /*0062*/ 	.short	0x0000
        /*0064*/ 	.byte	0x00, 0xf0, 0x21, 0x00


	//----- nvinfo : EIATTR_SPARSE_MMA_MASK
	.align		4
.L_236:
        /*0068*/ 	.byte	0x03, 0x50
        /*006a*/ 	.short	0x0000


	//----- nvinfo : EIATTR_MAXREG_COUNT
	.align		4
        /*006c*/ 	.byte	0x03, 0x1b
        /*006e*/ 	.short	0x00ff


	//----- nvinfo : EIATTR_NUM_BARRIERS
	.align		4
        /*0070*/ 	.byte	0x02, 0x4c
        /*0072*/ 	.byte	0x01
	.zero		1


	//----- nvinfo : EIATTR_MERCURY_ISA_VERSION
	.align		4
        /*0074*/ 	.byte	0x03, 0x5f
        /*0076*/ 	.short	0x0101


	//----- nvinfo : EIATTR_COOP_GROUP_MASK_REGIDS
	.align		4
        /*0078*/ 	.byte	0x04, 0x29
        /*007a*/ 	.short	(.L_238 - .L_237)


	//   ....[0]....
.L_237:
        /*007c*/ 	.word	0xffffffff


	//   ....[1]....
        /*0080*/ 	.word	0xffffffff


	//   ....[2]....
        /*0084*/ 	.word	0xffffffff


	//   ....[3]....
        /*0088*/ 	.word	0xffffffff


	//   ....[4]....
        /*008c*/ 	.word	0xffffffff


	//   ....[5]....
        /*0090*/ 	.word	0xffffffff


	//   ....[6]....
        /*0094*/ 	.word	0xffffffff


	//   ....[7]....
        /*0098*/ 	.word	0xffffffff


	//   ....[8]....
        /*009c*/ 	.word	0xffffffff


	//   ....[9]....
        /*00a0*/ 	.word	0xffffffff


	//   ....[10]....
        /*00a4*/ 	.word	0xffffffff


	//   ....[11]....
        /*00a8*/ 	.word	0xffffffff


	//   ....[12]....
        /*00ac*/ 	.word	0xffffffff


	//   ....[13]....
        /*00b0*/ 	.word	0xffffffff


	//   ....[14]....
        /*00b4*/ 	.word	0xffffffff


	//   ....[15]....
        /*00b8*/ 	.word	0xffffffff


	//   ....[16]....
        /*00bc*/ 	.word	0xffffffff


	//   ....[17]....
        /*00c0*/ 	.word	0xffffffff


	//   ....[18]....
        /*00c4*/ 	.word	0xffffffff


	//   ....[19]....
        /*00c8*/ 	.word	0xffffffff


	//   ....[20]....
        /*00cc*/ 	.word	0xffffffff


	//   ....[21]....
        /*00d0*/ 	.word	0xffffffff


	//   ....[22]....
        /*00d4*/ 	.word	0xffffffff


	//   ....[23]....
        /*00d8*/ 	.word	0xffffffff


	//   ....[24]....
        /*00dc*/ 	.word	0xffffffff


	//   ....[25]....
        /*00e0*/ 	.word	0xffffffff


	//   ....[26]....
        /*00e4*/ 	.word	0xffffffff


	//   ....[27]....
        /*00e8*/ 	.word	0xffffffff


	//   ....[28]....
        /*00ec*/ 	.word	0xffffffff


	//   ....[29]....
        /*00f0*/ 	.word	0xffffffff


	//----- nvinfo : EIATTR_COOP_GROUP_INSTR_OFFSETS
	.align		4
.L_238:
        /*00f4*/ 	.byte	0x04, 0x28
        /*00f6*/ 	.short	(.L_240 - .L_239)


	//   ....[0]....
.L_239:
        /*00f8*/ 	.word	0x00000fa0


	//   ....[1]....
        /*00fc*/ 	.word	0x00000fb0


	//   ....[2]....
        /*0100*/ 	.word	0x00001040


	//   ....[3]....
        /*0104*/ 	.word	0x00001070


	//   ....[4]....
        /*0108*/ 	.word	0x000010e0


	//   ....[5]....
        /*010c*/ 	.word	0x00001100


	//   ....[6]....
        /*0110*/ 	.word	0x00001160


	//   ....[7]....
        /*0114*/ 	.word	0x00001170


	//   ....[8]....
        /*0118*/ 	.word	0x000011c0


	//   ....[9]....
        /*011c*/ 	.word	0x000011d0


	//   ....[10]....
        /*0120*/ 	.word	0x000014b0


	//   ....[11]....
        /*0124*/ 	.word	0x000014c0


	//   ....[12]....
        /*0128*/ 	.word	0x00001550


	//   ....[13]....
        /*012c*/ 	.word	0x00001570


	//   ....[14]....
        /*0130*/ 	.word	0x000015d0


	//   ....[15]....
        /*0134*/ 	.word	0x000015f0


	//   ....[16]....
        /*0138*/ 	.word	0x00001650


	//   ....[17]....
        /*013c*/ 	.word	0x00001690


	//   ....[18]....
        /*0140*/ 	.word	0x00001700


	//   ....[19]....
        /*0144*/ 	.word	0x00001720


	//   ....[20]....
        /*0148*/ 	.word	0x00002f70


	//   ....[21]....
        /*014c*/ 	.word	0x00002f80


	//   ....[22]....
        /*0150*/ 	.word	0x00003010


	//   ....[23]....
        /*0154*/ 	.word	0x00003040


	//   ....[24]....
        /*0158*/ 	.word	0x000030b0


	//   ....[25]....
        /*015c*/ 	.word	0x000030d0


	//   ....[26]....
        /*0160*/ 	.word	0x00003130


	//   ....[27]....
        /*0164*/ 	.word	0x00003140


	//   ....[28]....
        /*0168*/ 	.word	0x00003190


	//   ....[29]....
        /*016c*/ 	.word	0x000031a0


	//----- nvinfo : EIATTR_VRC_CTA_INIT_COUNT
	.align		4
.L_240:
        /*0170*/ 	.byte	0x02, 0x4a
	.zero		1
	.zero		1


	//----- nvinfo : EIATTR_EXIT_INSTR_OFFSETS
	.align		4
        /*0174*/ 	.byte	0x04, 0x1c
        /*0176*/ 	.short	(.L_242 - .L_241)


	//   ....[0]....
.L_241:
        /*0178*/ 	.word	0x00003430


	//   ....[1]....
        /*017c*/ 	.word	0x00003490


	//----- nvinfo : EIATTR_MAX_THREADS
	.align		4
.L_242:
        /*0180*/ 	.byte	0x04, 0x05
        /*0182*/ 	.short	(.L_244 - .L_243)
.L_243:
        /*0184*/ 	.word	0x00000100
        /*0188*/ 	.word	0x00000001
        /*018c*/ 	.word	0x00000001


	//----- nvinfo : EIATTR_CRS_STACK_SIZE
	.align		4
.L_244:
        /*0190*/ 	.byte	0x04, 0x1e
        /*0192*/ 	.short	(.L_246 - .L_245)
.L_245:
        /*0194*/ 	.word	0x00000000


	//----- nvinfo : EIATTR_CBANK_PARAM_SIZE
	.align		4
.L_246:
        /*0198*/ 	.byte	0x03, 0x19
        /*019a*/ 	.short	0x003e


	//----- nvinfo : EIATTR_PARAM_CBANK
	.align		4
        /*019c*/ 	.byte	0x04, 0x0a
        /*019e*/ 	.short	(.L_248 - .L_247)
	.align		4
.L_247:
        /*01a0*/ 	.word	index@(.nv.constant0._ZN3cub18CUB_300001_SM_10006detail6reduce18DeviceReduceKernelINS2_10policy_hubIdjN4cuda3__47maximumIdEEE10Policy1000EN6thrust24THRUST_300001_SM_1000_NS10device_ptrIdEEjS8_dNS5_3std3__410__identityEEEvT0_PT3_T1_NS0_13GridEvenShareISL_EET2_T4_)
        /*01a4*/ 	.short	0x0380
        /*01a6*/ 	.short	0x003e


	//----- nvinfo : EIATTR_SW_WAR
	.align		4
.L_248:
        /*01a8*/ 	.byte	0x04, 0x36
        /*01aa*/ 	.short	(.L_250 - .L_249)
.L_249:
        /*01ac*/ 	.word	0x00000008
.L_250:


//--------------------- .nv.info._ZN3cub18CUB_300001_SM_10006detail6reduce28DeviceReduceSingleTileKernelINS2_10policy_hubIdjN4cuda3__47maximumIdEEE10Policy1000EN6thrust24THRUST_300001_SM_1000_NS10device_ptrIdEEPdjS8_ddNS5_3std3__410__identityEEEvT0_T1_T2_T3_T4_T6_ --------------------------
	.section	.nv.info._ZN3cub18CUB_300001_SM_10006detail6reduce28DeviceReduceSingleTileKernelINS2_10policy_hubIdjN4cuda3__47maximumIdEEE10Policy1000EN6thrust24THRUST_300001_SM_1000_NS10device_ptrIdEEPdjS8_ddNS5_3std3__410__identityEEEvT0_T1_T2_T3_T4_T6_,"",@"SHT_CUDA_INFO"
	.sectionflags	@""
	.align	4


	//----- nvinfo : EIATTR_CUDA_API_VERSION
	.align		4
        /*0000*/ 	.byte	0x04, 0x37
        /*0002*/ 	.short	(.L_252 - .L_251)
.L_251:
        /*0004*/ 	.word	0x00000082


	//----- nvinfo : EIATTR_KPARAM_INFO
	.align		4
.L_252:
        /*0008*/ 	.byte	0x04, 0x17
        /*000a*/ 	.short	(.L_254 - .L_253)
.L_253:
        /*000c*/ 	.word	0x00000000
        /*0010*/ 	.short	0x0005
        /*0012*/ 	.short	0x0020
        /*0014*/ 	.byte	0x00, 0xf0, 0x05, 0x00


	//----- nvinfo : EIATTR_KPARAM_INFO
	.align		4
.L_254:
        /*0018*/ 	.byte	0x04, 0x17
        /*001a*/ 	.short	(.L_256 - .L_255)
.L_255:
        /*001c*/ 	.word	0x00000000
        /*0020*/ 	.short	0x0004
        /*0022*/ 	.short	0x0018
        /*0024*/ 	.byte	0x00, 0xf0, 0x21, 0x00


	//----- nvinfo : EIATTR_KPARAM_INFO
	.align		4
.L_256:
        /*0028*/ 	.byte	0x04, 0x17
        /*002a*/ 	.short	(.L_258 - .L_257)
.L_257:
        /*002c*/ 	.word	0x00000000
        /*0030*/ 	.short	0x0003
        /*0032*/ 	.short	0x0014
        /*0034*/ 	.byte	0x00, 0xf0, 0x05, 0x00


	//----- nvinfo : EIATTR_KPARAM_INFO
	.align		4
.L_258:
        /*0038*/ 	.byte	0x04, 0x17
        /*003a*/ 	.short	(.L_260 - .L_259)
.L_259:
        /*003c*/ 	.word	0x00000000
        /*0040*/ 	.short	0x0002
        /*0042*/ 	.short	0x0010
        /*0044*/ 	.byte	0x00, 0xf0, 0x11, 0x00


	//----- nvinfo : EIATTR_KPARAM_INFO
	.align		4
.L_260:
        /*0048*/ 	.byte	0x04, 0x17
        /*004a*/ 	.short	(.L_262 - .L_261)
.L_261:
        /*004c*/ 	.word	0x00000000
        /*0050*/ 	.short	0x0001
        /*0052*/ 	.short	0x0008
        /*0054*/ 	.byte	0x00, 0xf5, 0x21, 0x00


	//----- nvinfo : EIATTR_KPARAM_INFO
	.align		4
.L_262:
        /*0058*/ 	.byte	0x04, 0x17
        /*005a*/ 	.short	(.L_264 - .L_263)
.L_263:
        /*005c*/ 	.word	0x00000000
        /*0060*/ 	.short	0x0000
        /*0062*/ 	.short	0x0000
        /*0064*/ 	.byte	0x00, 0xf0, 0x21, 0x00


	//----- nvinfo : EIATTR_SPARSE_MMA_MASK
	.align		4
.L_264:
        /*0068*/ 	.byte	0x03, 0x50
        /*006a*/ 	.short	0x0000


	//----- nvinfo : EIATTR_MAXREG_COUNT
	.align		4
        /*006c*/ 	.byte	0x03, 0x1b
        /*006e*/ 	.short	0x00ff


	//----- nvinfo : EIATTR_NUM_BARRIERS
	.align		4
        /*0070*/ 	.byte	0x02, 0x4c
        /*0072*/ 	.byte	0x01
	.zero		1


	//----- nvinfo : EIATTR_MERCURY_ISA_VERSION
	.align		4
        /*0074*/ 	.byte	0x03, 0x5f
        /*0076*/ 	.short	0x0101


	//----- nvinfo : EIATTR_COOP_GROUP_MASK_REGIDS
	.align		4
        /*0078*/ 	.byte	0x04, 0x29
        /*007a*/ 	.short	(.L_266 - .L_265)


	//   ....[0]....
.L_265:
        /*007c*/ 	.word	0xffffffff


	//   ....[1]....
        /*0080*/ 	.word	0xffffffff


	//   ....[2]....
        /*0084*/ 	.word	0xffffffff


	//   ....[3]....
        /*0088*/ 	.word	0xffffffff


	//   ....[4]....
        /*008c*/ 	.word	0xffffffff


	//   ....[5]....
        /*0090*/ 	.word	0xffffffff


	//   ....[6]....
        /*0094*/ 	.word	0xffffffff


	//   ....[7]....
        /*0098*/ 	.word	0xffffffff


	//   ....[8]....
        /*009c*/ 	.word	0xffffffff


	//   ....[9]....
        /*00a0*/ 	.word	0xffffffff


	//   ....[10]....
        /*00a4*/ 	.word	0xffffffff


	//   ....[11]....
        /*00a8*/ 	.word	0xffffffff


	//   ....[12]....
        /*00ac*/ 	.word	0xffffffff


	//   ....[13]....
        /*00b0*/ 	.word	0xffffffff


	//   ....[14]....
        /*00b4*/ 	.word	0xffffffff


	//   ....[15]....
        /*00b8*/ 	.word	0xffffffff


	//   ....[16]....
        /*00bc*/ 	.word	0xffffffff


	//   ....[17]....
        /*00c0*/ 	.word	0xffffffff


	//   ....[18]....
        /*00c4*/ 	.word	0xffffffff


	//   ....[19]....
        /*00c8*/ 	.word	0xffffffff


	//   ....[20]....
        /*00cc*/ 	.word	0xffffffff


	//   ....[21]....
        /*00d0*/ 	.word	0xffffffff


	//   ....[22]....
        /*00d4*/ 	.word	0xffffffff


	//   ....[23]....
        /*00d8*/ 	.word	0xffffffff


	//   ....[24]....
        /*00dc*/ 	.word	0xffffffff


	//   ....[25]....
        /*00e0*/ 	.word	0xffffffff


	//   ....[26]....
        /*00e4*/ 	.word	0xffffffff


	//   ....[27]....
        /*00e8*/ 	.word	0xffffffff


	//   ....[28]....
        /*00ec*/ 	.word	0xffffffff


	//   ....[29]....
        /*00f0*/ 	.word	0xffffffff


	//----- nvinfo : EIATTR_COOP_GROUP_INSTR_OFFSETS
	.align		4
.L_266:
        /*00f4*/ 	.byte	0x04, 0x28
        /*00f6*/ 	.short	(.L_268 - .L_267)


	//   ....[0]....
.L_267:
        /*00f8*/ 	.word	0x00000cc0


	//   ....[1]....
        /*00fc*/ 	.word	0x00000cd0


	//   ....[2]....
        /*0100*/ 	.word	0x00000d60


	//   ....[3]....
        /*0104*/ 	.word	0x00000da0


	//   ....[4]....
        /*0108*/ 	.word	0x00000e20


	//   ....[5]....
        /*010c*/ 	.word	0x00000e60


	//   ....[6]....
        /*0110*/ 	.word	0x00000ec0


	//   ....[7]....
        /*0114*/ 	.word	0x00000ef0


	//   ....[8]....
        /*0118*/ 	.word	0x00000f40


	//   ....[9]....
        /*011c*/ 	.word	0x00000f70


	//   ....[10]....
        /*0120*/ 	.word	0x00001250


	//   ....[11]....
        /*0124*/ 	.word	0x00001260


	//   ....[12]....
        /*0128*/ 	.word	0x000012f0


	//   ....[13]....
        /*012c*/ 	.word	0x00001310


	//   ....[14]....
        /*0130*/ 	.word	0x00001360


	//   ....[15]....
        /*0134*/ 	.word	0x00001380


	//   ....[16]....
        /*0138*/ 	.word	0x000013d0


	//   ....[17]....
        /*013c*/ 	.word	0x00001400


	//   ....[18]....
        /*0140*/ 	.word	0x00001470


	//   ....[19]....
        /*0144*/ 	.word	0x00001490


	//   ....[20]....
        /*0148*/ 	.word	0x00002b60


	//   ....[21]....
        /*014c*/ 	.word	0x00002b70


	//   ....[22]....
        /*0150*/ 	.word	0x00002c00


	//   ....[23]....
        /*0154*/ 	.word	0x00002c30


	//   ....[24]....
        /*0158*/ 	.word	0x00002ca0


	//   ....[25]....
        /*015c*/ 	.word	0x00002cc0


	//   ....[26]....
        /*0160*/ 	.word	0x00002d20


	//   ....[27]....
        /*0164*/ 	.word	0x00002d30


	//   ....[28]....
        /*0168*/ 	.word	0x00002d80


	//   ....[29]....
        /*016c*/ 	.word	0x00002d90


	//----- nvinfo : EIATTR_VRC_CTA_INIT_COUNT
	.align		4
.L_268:
        /*0170*/ 	.byte	0x02, 0x4a
	.zero		1
	.zero		1


	//----- nvinfo : EIATTR_EXIT_INSTR_OFFSETS
	.align		4
        /*0174*/ 	.byte	0x04, 0x1c
        /*0176*/ 	.short	(.L_270 - .L_269)


	//   ....[0]....
.L_269:
        /*0178*/ 	.word	0x00000080


	//   ....[1]....
        /*017c*/ 	.word	0x000000c0


	//   ....[2]....
        /*0180*/ 	.word	0x00003000


	//   ....[3]....
        /*0184*/ 	.word	0x00003080


	//----- nvinfo : EIATTR_MAX_THREADS
	.align		4
.L_270:
        /*0188*/ 	.byte	0x04, 0x05
        /*018a*/ 	.short	(.L_272 - .L_271)
.L_271:
        /*018c*/ 	.word	0x00000100
        /*0190*/ 	.word	0x00000001
        /*0194*/ 	.word	0x00000001


	//----- nvinfo : EIATTR_CRS_STACK_SIZE
	.align		4
.L_272:
        /*0198*/ 	.byte	0x04, 0x1e
        /*019a*/ 	.short	(.L_274 - .L_273)
.L_273:
        /*019c*/ 	.word	0x00000000


	//----- nvinfo : EIATTR_CBANK_PARAM_SIZE
	.align		4
.L_274:
        /*01a0*/ 	.byte	0x03, 0x19
        /*01a2*/ 	.short	0x0021


	//----- nvinfo : EIATTR_PARAM_CBANK
	.align		4
        /*01a4*/ 	.byte	0x04, 0x0a
        /*01a6*/ 	.short	(.L_276 - .L_275)
	.align		4
.L_275:
        /*01a8*/ 	.word	index@(.nv.constant0._ZN3cub18CUB_300001_SM_10006detail6reduce28DeviceReduceSingleTileKernelINS2_10policy_hubIdjN4cuda3__47maximumIdEEE10Policy1000EN6thrust24THRUST_300001_SM_1000_NS10device_ptrIdEEPdjS8_ddNS5_3std3__410__identityEEEvT0_T1_T2_T3_T4_T6_)
        /*01ac*/ 	.short	0x0380
        /*01ae*/ 	.short	0x0021


	//----- nvinfo : EIATTR_SW_WAR
	.align		4
.L_276:
        /*01b0*/ 	.byte	0x04, 0x36
        /*01b2*/ 	.short	(.L_278 - .L_277)
.L_277:
        /*01b4*/ 	.word	0x00000008
.L_278:


//--------------------- .nv.info._ZN3cub18CUB_300001_SM_10006detail11EmptyKernelIvEEvv --------------------------
	.section	.nv.info._ZN3cub18CUB_300001_SM_10006detail11EmptyKernelIvEEvv,"",@"SHT_CUDA_INFO"
	.sectionflags	@""
	.align	4


	//----- nvinfo : EIATTR_CUDA_API_VERSION
	.align		4
        /*0000*/ 	.byte	0x04, 0x37
        /*0002*/ 	.short	(.L_280 - .L_279)
.L_279:
        /*0004*/ 	.word	0x00000082


	//----- nvinfo : EIATTR_SPARSE_MMA_MASK
	.align		4
.L_280:
        /*0008*/ 	.byte	0x03, 0x50
        /*000a*/ 	.short	0x0000


	//----- nvinfo : EIATTR_MAXREG_COUNT
	.align		4
        /*000c*/ 	.byte	0x03, 0x1b
        /*000e*/ 	.short	0x00ff


	//----- nvinfo : EIATTR_MERCURY_ISA_VERSION
	.align		4
        /*0010*/ 	.byte	0x03, 0x5f
        /*0012*/ 	.short	0x0101


	//----- nvinfo : EIATTR_VRC_CTA_INIT_COUNT
	.align		4
        /*0014*/ 	.byte	0x02, 0x4a
	.zero		1
	.zero		1


	//----- nvinfo : EIATTR_EXIT_INSTR_OFFSETS
	.align		4
        /*0018*/ 	.byte	0x04, 0x1c
        /*001a*/ 	.short	(.L_282 - .L_281)


	//   ....[0]....
.L_281:
        /*001c*/ 	.word	0x00000010


	//----- nvinfo : EIATTR_SW_WAR
	.align		4
.L_282:
        /*0020*/ 	.byte	0x04, 0x36
        /*0022*/ 	.short	(.L_284 - .L_283)
.L_283:
        /*0024*/ 	.word	0x00000008
.L_284:


//--------------------- .nv.info._Z17difference_reducePdS_S_ --------------------------
	.section	.nv.info._Z17difference_reducePdS_S_,"",@"SHT_CUDA_INFO"
	.sectionflags	@""
	.align	4


	//----- nvinfo : EIATTR_CUDA_API_VERSION
	.align		4
        /*0000*/ 	.byte	0x04, 0x37
        /*0002*/ 	.short	(.L_286 - .L_285)
.L_285:
        /*0004*/ 	.word	0x00000082


	//----- nvinfo : EIATTR_KPARAM_INFO
	.align		4
.L_286:
        /*0008*/ 	.byte	0x04, 0x17
        /*000a*/ 	.short	(.L_288 - .L_287)
.L_287:
        /*000c*/ 	.word	0x00000000
        /*0010*/ 	.short	0x0002
        /*0012*/ 	.short	0x0010
        /*0014*/ 	.byte	0x00, 0xf5, 0x21, 0x00


	//----- nvinfo : EIATTR_KPARAM_INFO
	.align		4
.L_288:
        /*0018*/ 	.byte	0x04, 0x17
        /*001a*/ 	.short	(.L_290 - .L_289)
.L_289:
        /*001c*/ 	.word	0x00000000
        /*0020*/ 	.short	0x0001
        /*0022*/ 	.short	0x0008
        /*0024*/ 	.byte	0x00, 0xf5, 0x21, 0x00


	//----- nvinfo : EIATTR_KPARAM_INFO
	.align		4
.L_290:
        /*0028*/ 	.byte	0x04, 0x17
        /*002a*/ 	.short	(.L_292 - .L_291)
.L_291:
        /*002c*/ 	.word	0x00000000
        /*0030*/ 	.short	0x0000
        /*0032*/ 	.short	0x0000
        /*0034*/ 	.byte	0x00, 0xf5, 0x21, 0x00


	//----- nvinfo : EIATTR_SPARSE_MMA_MASK
	.align		4
.L_292:
        /*0038*/ 	.byte	0x03, 0x50
        /*003a*/ 	.short	0x0000


	//----- nvinfo : EIATTR_MAXREG_COUNT
	.align		4
        /*003c*/ 	.byte	0x03, 0x1b
        /*003e*/ 	.short	0x00ff


	//----- nvinfo : EIATTR_NUM_BARRIERS
	.align		4
        /*0040*/ 	.byte	0x02, 0x4c
        /*0042*/ 	.byte	0x01
	.zero		1


	//----- nvinfo : EIATTR_MERCURY_ISA_VERSION
	.align		4
        /*0044*/ 	.byte	0x03, 0x5f
        /*0046*/ 	.short	0x0101


	//----- nvinfo : EIATTR_VRC_CTA_INIT_COUNT
	.align		4
        /*0048*/ 	.byte	0x02, 0x4a
	.zero		1
	.zero		1


	//----- nvinfo : EIATTR_EXIT_INSTR_OFFSETS
	.align		4
        /*004c*/ 	.byte	0x04, 0x1c
        /*004e*/ 	.short	(.L_294 - .L_293)


	//   ....[0]....
.L_293:
        /*0050*/ 	.word	0x00000370


	//   ....[1]....
        /*0054*/ 	.word	0x00000430


	//----- nvinfo : EIATTR_CBANK_PARAM_SIZE
	.align		4
.L_294:
        /*0058*/ 	.byte	0x03, 0x19
        /*005a*/ 	.short	0x0018


	//----- nvinfo : EIATTR_PARAM_CBANK
	.align		4
        /*005c*/ 	.byte	0x04, 0x0a
        /*005e*/ 	.short	(.L_296 - .L_295)
	.align		4
.L_295:
        /*0060*/ 	.word	index@(.nv.constant0._Z17difference_reducePdS_S_)
        /*0064*/ 	.short	0x0380
        /*0066*/ 	.short	0x0018


	//----- nvinfo : EIATTR_SW_WAR
	.align		4
.L_296:
        /*0068*/ 	.byte	0x04, 0x36
        /*006a*/ 	.short	(.L_298 - .L_297)
.L_297:
        /*006c*/ 	.word	0x00000008
.L_298:


//--------------------- .nv.info._Z2abPdS_        --------------------------
	.section	.nv.info._Z2abPdS_,"",@"SHT_CUDA_INFO"
	.sectionflags	@""
	.align	4


	//----- nvinfo : EIATTR_CUDA_API_VERSION
	.align		4
        /*0000*/ 	.byte	0x04, 0x37
        /*0002*/ 	.short	(.L_300 - .L_299)
.L_299:
        /*0004*/ 	.word	0x00000082


	//----- nvinfo : EIATTR_KPARAM_INFO
	.align		4
.L_300:
        /*0008*/ 	.byte	0x04, 0x17
        /*000a*/ 	.short	(.L_302 - .L_301)
.L_301:
        /*000c*/ 	.word	0x00000000
        /*0010*/ 	.short	0x0001
        /*0012*/ 	.short	0x0008
        /*0014*/ 	.byte	0x00, 0xf5, 0x21, 0x00


	//----- nvinfo : EIATTR_KPARAM_INFO
	.align		4
.L_302:
        /*0018*/ 	.byte	0x04, 0x17
        /*001a*/ 	.short	(.L_304 - .L_303)
.L_303:
        /*001c*/ 	.word	0x00000000
        /*0020*/ 	.short	0x0000
        /*0022*/ 	.short	0x0000
        /*0024*/ 	.byte	0x00, 0xf5, 0x21, 0x00


	//----- nvinfo : EIATTR_SPARSE_MMA_MASK
	.align		4
.L_304:
        /*0028*/ 	.byte	0x03, 0x50
        /*002a*/ 	.short	0x0000


	//----- nvinfo : EIATTR_MAXREG_COUNT
	.align		4
        /*002c*/ 	.byte	0x03, 0x1b
        /*002e*/ 	.short	0x00ff


	//----- nvinfo : EIATTR_MERCURY_ISA_VERSION
	.align		4
        /*0030*/ 	.byte	0x03, 0x5f
        /*0032*/ 	.short	0x0101


	//----- nvinfo : EIATTR_VRC_CTA_INIT_COUNT
	.align		4
        /*0034*/ 	.byte	0x02, 0x4a
	.zero		1
	.zero		1


	//----- nvinfo : EIATTR_EXIT_INSTR_OFFSETS
	.align		4
        /*0038*/ 	.byte	0x04, 0x1c
        /*003a*/ 	.short	(.L_306 - .L_305)


	//   ....[0]....
.L_305:
        /*003c*/ 	.word	0x00000110


	//   ....[1]....
        /*0040*/ 	.word	0x000001b0


	//----- nvinfo : EIATTR_CBANK_PARAM_SIZE
	.align		4
.L_306:
        /*0044*/ 	.byte	0x03, 0x19
        /*0046*/ 	.short	0x0010


	//----- nvinfo : EIATTR_PARAM_CBANK
	.align		4
        /*0048*/ 	.byte	0x04, 0x0a
        /*004a*/ 	.short	(.L_308 - .L_307)
	.align		4
.L_307:
        /*004c*/ 	.word	index@(.nv.constant0._Z2abPdS_)
        /*0050*/ 	.short	0x0380
        /*0052*/ 	.short	0x0010


	//----- nvinfo : EIATTR_SW_WAR
	.align		4
.L_308:
        /*0054*/ 	.byte	0x04, 0x36
        /*0056*/ 	.short	(.L_310 - .L_309)
.L_309:
        /*0058*/ 	.word	0x00000008
.L_310:


//--------------------- .nv.info._Z10differencePdS_S_ --------------------------
	.section	.nv.info._Z10differencePdS_S_,"",@"SHT_CUDA_INFO"
	.sectionflags	@""
	.align	4


	//----- nvinfo : EIATTR_CUDA_API_VERSION
	.align		4
        /*0000*/ 	.byte	0x04, 0x37
        /*0002*/ 	.short	(.L_312 - .L_311)
.L_311:
        /*0004*/ 	.word	0x00000082


	//----- nvinfo : EIATTR_KPARAM_INFO
	.align		4
.L_312:
        /*0008*/ 	.byte	0x04, 0x17
        /*000a*/ 	.short	(.L_314 - .L_313)
.L_313:
        /*000c*/ 	.word	0x00000000
        /*0010*/ 	.short	0x0002
        /*0012*/ 	.short	0x0010
        /*0014*/ 	.byte	0x00, 0xf5, 0x21, 0x00


	//----- nvinfo : EIATTR_KPARAM_INFO
	.align		4
.L_314:
        /*0018*/ 	.byte	0x04, 0x17
        /*001a*/ 	.short	(.L_316 - .L_315)
.L_315:
        /*001c*/ 	.word	0x00000000
        /*0020*/ 	.short	0x0001
        /*0022*/ 	.short	0x0008
        /*0024*/ 	.byte	0x00, 0xf5, 0x21, 0x00


	//----- nvinfo : EIATTR_KPARAM_INFO
	.align		4
.L_316:
        /*0028*/ 	.byte	0x04, 0x17
        /*002a*/ 	.short	(.L_318 - .L_317)
.L_317:
        /*002c*/ 	.word	0x00000000
        /*0030*/ 	.short	0x0000
        /*0032*/ 	.short	0x0000
        /*0034*/ 	.byte	0x00, 0xf5, 0x21, 0x00


	//----- nvinfo : EIATTR_SPARSE_MMA_MASK
	.align		4
.L_318:
        /*0038*/ 	.byte	0x03, 0x50
        /*003a*/ 	.short	0x0000


	//----- nvinfo : EIATTR_MAXREG_COUNT
	.align		4
        /*003c*/ 	.byte	0x03, 0x1b
        /*003e*/ 	.short	0x00ff


	//----- nvinfo : EIATTR_MERCURY_ISA_VERSION
	.align		4
        /*0040*/ 	.byte	0x03, 0x5f
        /*0042*/ 	.short	0x0101


	//----- nvinfo : EIATTR_VRC_CTA_INIT_COUNT
	.align		4
        /*0044*/ 	.byte	0x02, 0x4a
	.zero		1
	.zero		1


	//----- nvinfo : EIATTR_EXIT_INSTR_OFFSETS
	.align		4
        /*0048*/ 	.byte	0x04, 0x1c
        /*004a*/ 	.short	(.L_320 - .L_319)


	//   ....[0]....
.L_319:
        /*004c*/ 	.word	0x00000110


	//   ....[1]....
        /*0050*/ 	.word	0x00000200


	//----- nvinfo : EIATTR_CBANK_PARAM_SIZE
	.align		4
.L_320:
        /*0054*/ 	.byte	0x03, 0x19
        /*0056*/ 	.short	0x0018


	//----- nvinfo : EIATTR_PARAM_CBANK
	.align		4
        /*0058*/ 	.byte	0x04, 0x0a
        /*005a*/ 	.short	(.L_322 - .L_321)
	.align		4
.L_321:
        /*005c*/ 	.word	index@(.nv.constant0._Z10differencePdS_S_)
        /*0060*/ 	.short	0x0380
        /*0062*/ 	.short	0x0018


	//----- nvinfo : EIATTR_SW_WAR
	.align		4
.L_322:
        /*0064*/ 	.byte	0x04, 0x36
        /*0066*/ 	.short	(.L_324 - .L_323)
.L_323:
        /*0068*/ 	.word	0x00000008
.L_324:


//--------------------- .nv.info._Z8functionPdS_  --------------------------
	.section	.nv.info._Z8functionPdS_,"",@"SHT_CUDA_INFO"
	.sectionflags	@""
	.align	4


	//----- nvinfo : EIATTR_CUDA_API_VERSION
	.align		4
        /*0000*/ 	.byte	0x04, 0x37
        /*0002*/ 	.short	(.L_326 - .L_325)
.L_325:
        /*0004*/ 	.word	0x00000082


	//----- nvinfo : EIATTR_KPARAM_INFO
	.align		4
.L_326:
        /*0008*/ 	.byte	0x04, 0x17
        /*000a*/ 	.short	(.L_328 - .L_327)
.L_327:
        /*000c*/ 	.word	0x00000000
        /*0010*/ 	.short	0x0001
        /*0012*/ 	.short	0x0008
        /*0014*/ 	.byte	0x00, 0xf5, 0x21, 0x00


	//----- nvinfo : EIATTR_KPARAM_INFO
	.align		4
.L_328:
        /*0018*/ 	.byte	0x04, 0x17
        /*001a*/ 	.short	(.L_330 - .L_329)
.L_329:
        /*001c*/ 	.word	0x00000000
        /*0020*/ 	.short	0x0000
        /*0022*/ 	.short	0x0000
        /*0024*/ 	.byte	0x00, 0xf5, 0x21, 0x00


	//----- nvinfo : EIATTR_SPARSE_MMA_MASK
	.align		4
.L_330:
        /*0028*/ 	.byte	0x03, 0x50
        /*002a*/ 	.short	0x0000


	//----- nvinfo : EIATTR_MAXREG_COUNT
	.align		4
        /*002c*/ 	.byte	0x03, 0x1b
        /*002e*/ 	.short	0x00ff


	//----- nvinfo : EIATTR_MERCURY_ISA_VERSION
	.align		4
        /*0030*/ 	.byte	0x03, 0x5f
        /*0032*/ 	.short	0x0101


	//----- nvinfo : EIATTR_VRC_CTA_INIT_COUNT
	.align		4
        /*0034*/ 	.byte	0x02, 0x4a
	.zero		1
	.zero		1


	//----- nvinfo : EIATTR_EXIT_INSTR_OFFSETS
	.align		4
        /*0038*/ 	.byte	0x04, 0x1c
        /*003a*/ 	.short	(.L_332 - .L_331)


	//   ....[0]....
.L_331:
        /*003c*/ 	.word	0x00000110


	//   ....[1]....
        /*0040*/ 	.word	0x000003f0


	//----- nvinfo : EIATTR_CRS_STACK_SIZE
	.align		4
.L_332:
        /*0044*/ 	.byte	0x04, 0x1e
        /*0046*/ 	.short	(.L_334 - .L_333)
.L_333:
        /*0048*/ 	.word	0x00000000


	//----- nvinfo : EIATTR_CBANK_PARAM_SIZE
	.align		4
.L_334:
        /*004c*/ 	.byte	0x03, 0x19
        /*004e*/ 	.short	0x0010


	//----- nvinfo : EIATTR_PARAM_CBANK
	.align		4
        /*0050*/ 	.byte	0x04, 0x0a
        /*0052*/ 	.short	(.L_336 - .L_335)
	.align		4
.L_335:
        /*0054*/ 	.word	index@(.nv.constant0._Z8functionPdS_)
        /*0058*/ 	.short	0x0380
        /*005a*/ 	.short	0x0010


	//----- nvinfo : EIATTR_SW_WAR
	.align		4
.L_336:
        /*005c*/ 	.byte	0x04, 0x36
        /*005e*/ 	.short	(.L_338 - .L_337)
.L_337:
        /*0060*/ 	.word	0x00000008
.L_338:


//--------------------- .nv.callgraph             --------------------------
	.section	.nv.callgraph,"",@"SHT_CUDA_CALLGRAPH"
	.align	4
	.sectionentsize	8
	.align		4
        /*0000*/ 	.word	0x00000000
	.align		4
        /*0004*/ 	.word	0xffffffff
	.align		4
        /*0008*/ 	.word	0x00000000
	.align		4
        /*000c*/ 	.word	0xfffffffe
	.align		4
        /*0010*/ 	.word	0x00000000
	.align		4
        /*0014*/ 	.word	0xfffffffd
	.align		4
        /*0018*/ 	.word	0x00000000
	.align		4
        /*001c*/ 	.word	0xfffffffc


//--------------------- .nv.constant4             --------------------------
	.section	.nv.constant4,"a",@progbits
	.align	8
	.align		8
.nv.constant4:
        /*0000*/ 	.dword	_ZN34_INTERNAL_0ef4ba45_4_k_cu_405b79a44cuda3std3__45__cpo5beginE
	.align		8
        /*0008*/ 	.dword	_ZN34_INTERNAL_0ef4ba45_4_k_cu_405b79a44cuda3std3__45__cpo3endE
	.align		8
        /*0010*/ 	.dword	_ZN34_INTERNAL_0ef4ba45_4_k_cu_405b79a44cuda3std3__45__cpo6cbeginE
	.align		8
        /*0018*/ 	.dword	_ZN34_INTERNAL_0ef4ba45_4_k_cu_405b79a44cuda3std3__45__cpo4cendE
	.align		8
        /*0020*/ 	.dword	_ZN34_INTERNAL_0ef4ba45_4_k_cu_405b79a44cuda3std3__45__cpo6rbeginE
	.align		8
        /*0028*/ 	.dword	_ZN34_INTERNAL_0ef4ba45_4_k_cu_405b79a44cuda3std3__45__cpo4rendE
	.align		8
        /*0030*/ 	.dword	_ZN34_INTERNAL_0ef4ba45_4_k_cu_405b79a44cuda3std3__45__cpo7crbeginE
	.align		8
        /*0038*/ 	.dword	_ZN34_INTERNAL_0ef4ba45_4_k_cu_405b79a44cuda3std3__45__cpo5crendE
	.align		8
        /*0040*/ 	.dword	_ZN34_INTERNAL_0ef4ba45_4_k_cu_405b79a44cuda3std3__436_GLOBAL__N__0ef4ba45_4_k_cu_405b79a46ignoreE
	.align		8
        /*0048*/ 	.dword	_ZN34_INTERNAL_0ef4ba45_4_k_cu_405b79a44cuda3std3__419piecewise_constructE
	.align		8
        /*0050*/ 	.dword	_ZN34_INTERNAL_0ef4ba45_4_k_cu_405b79a44cuda3std3__48in_placeE
	.align		8
        /*0058*/ 	.dword	_ZN34_INTERNAL_0ef4ba45_4_k_cu_405b79a44cuda3std3__420unreachable_sentinelE
	.align		8
        /*0060*/ 	.dword	_ZN34_INTERNAL_0ef4ba45_4_k_cu_405b79a44cuda3std3__47nulloptE
	.align		8
        /*0068*/ 	.dword	_ZN34_INTERNAL_0ef4ba45_4_k_cu_405b79a44cuda3std3__48unexpectE
	.align		8
        /*0070*/ 	.dword	_ZN34_INTERNAL_0ef4ba45_4_k_cu_405b79a44cuda3std6ranges3__45__cpo4swapE
	.align		8
        /*0078*/ 	.dword	_ZN34_INTERNAL_0ef4ba45_4_k_cu_405b79a44cuda3std6ranges3__45__cpo9iter_moveE
	.align		8
        /*0080*/ 	.dword	_ZN34_INTERNAL_0ef4ba45_4_k_cu_405b79a44cuda3std6ranges3__45__cpo5beginE
	.align		8
        /*0088*/ 	.dword	_ZN34_INTERNAL_0ef4ba45_4_k_cu_405b79a44cuda3std6ranges3__45__cpo3endE
	.align		8
        /*0090*/ 	.dword	_ZN34_INTERNAL_0ef4ba45_4_k_cu_405b79a44cuda3std6ranges3__45__cpo6cbeginE
	.align		8
        /*0098*/ 	.dword	_ZN34_INTERNAL_0ef4ba45_4_k_cu_405b79a44cuda3std6ranges3__45__cpo4cendE
	.align		8
        /*00a0*/ 	.dword	_ZN34_INTERNAL_0ef4ba45_4_k_cu_405b79a44cuda3std6ranges3__45__cpo7advanceE
	.align		8
        /*00a8*/ 	.dword	_ZN34_INTERNAL_0ef4ba45_4_k_cu_405b79a44cuda3std6ranges3__45__cpo9iter_swapE
	.align		8
        /*00b0*/ 	.dword	_ZN34_INTERNAL_0ef4ba45_4_k_cu_405b79a44cuda3std6ranges3__45__cpo4nextE
	.align		8
        /*00b8*/ 	.dword	_ZN34_INTERNAL_0ef4ba45_4_k_cu_405b79a44cuda3std6ranges3__45__cpo4prevE
	.align		8
        /*00c0*/ 	.dword	_ZN34_INTERNAL_0ef4ba45_4_k_cu_405b79a44cuda3std6ranges3__45__cpo4dataE
	.align		8
        /*00c8*/ 	.dword	_ZN34_INTERNAL_0ef4ba45_4_k_cu_405b79a44cuda3std6ranges3__45__cpo5cdataE
	.align		8
        /*00d0*/ 	.dword	_ZN34_INTERNAL_0ef4ba45_4_k_cu_405b79a44cuda3std6ranges3__45__cpo4sizeE
	.align		8
        /*00d8*/ 	.dword	_ZN34_INTERNAL_0ef4ba45_4_k_cu_405b79a44cuda3std6ranges3__45__cpo5ssizeE
	.align		8
        /*00e0*/ 	.dword	_ZN34_INTERNAL_0ef4ba45_4_k_cu_405b79a44cuda3std6ranges3__45__cpo8distanceE
	.align		8
        /*00e8*/ 	.dword	_ZN34_INTERNAL_0ef4ba45_4_k_cu_405b79a46thrust24THRUST_300001_SM_1000_NS8cuda_cub3parE
	.align		8
        /*00f0*/ 	.dword	_ZN34_INTERNAL_0ef4ba45_4_k_cu_405b79a46thrust24THRUST_300001_SM_1000_NS8cuda_cub10par_nosyncE
	.align		8
        /*00f8*/ 	.dword	_ZN34_INTERNAL_0ef4ba45_4_k_cu_405b79a46thrust24THRUST_300001_SM_1000_NS6system6detail10sequential3seqE
	.align		8
        /*0100*/ 	.dword	_ZN34_INTERNAL_0ef4ba45_4_k_cu_405b79a46thrust24THRUST_300001_SM_1000_NS12placeholders2_1E
	.align		8
        /*0108*/ 	.dword	_ZN34_INTERNAL_0ef4ba45_4_k_cu_405b79a46thrust24THRUST_300001_SM_1000_NS12placeholders2_2E
	.align		8
        /*0110*/ 	.dword	_ZN34_INTERNAL_0ef4ba45_4_k_cu_405b79a46thrust24THRUST_300001_SM_1000_NS12placeholders2_3E
	.align		8
        /*0118*/ 	.dword	_ZN34_INTERNAL_0ef4ba45_4_k_cu_405b79a46thrust24THRUST_300001_SM_1000_NS12placeholders2_4E
	.align		8
        /*0120*/ 	.dword	_ZN34_INTERNAL_0ef4ba45_4_k_cu_405b79a46thrust24THRUST_300001_SM_1000_NS12placeholders2_5E
	.align		8
        /*0128*/ 	.dword	_ZN34_INTERNAL_0ef4ba45_4_k_cu_405b79a46thrust24THRUST_300001_SM_1000_NS12placeholders2_6E
	.align		8
        /*0130*/ 	.dword	_ZN34_INTERNAL_0ef4ba45_4_k_cu_405b79a46thrust24THRUST_300001_SM_1000_NS12placeholders2_7E
	.align		8
        /*0138*/ 	.dword	_ZN34_INTERNAL_0ef4ba45_4_k_cu_405b79a46thrust24THRUST_300001_SM_1000_NS12placeholders2_8E
	.align		8
        /*0140*/ 	.dword	_ZN34_INTERNAL_0ef4ba45_4_k_cu_405b79a46thrust24THRUST_300001_SM_1000_NS12placeholders2_9E
	.align		8
        /*0148*/ 	.dword	_ZN34_INTERNAL_0ef4ba45_4_k_cu_405b79a46thrust24THRUST_300001_SM_1000_NS12placeholders3_10E
	.align		8
        /*0150*/ 	.dword	_ZN34_INTERNAL_0ef4ba45_4_k_cu_405b79a46thrust24THRUST_300001_SM_1000_NS3seqE


//--------------------- .text._ZN3cub18CUB_300001_SM_10006detail6reduce28DeviceReduceSingleTileKernelINS2_10policy_hubIdyN4cuda3__47maximumIdEEE10Policy1000EPdSB_iS8_ddNS5_3std3__410__identityEEEvT0_T1_T2_T3_T4_T6_ --------------------------
	.section	.text._ZN3cub18CUB_300001_SM_10006detail6reduce28DeviceReduceSingleTileKernelINS2_10policy_hubIdyN4cuda3__47maximumIdEEE10Policy1000EPdSB_iS8_ddNS5_3std3__410__identityEEEvT0_T1_T2_T3_T4_T6_,"ax",@progbits
	.align	128
        .global         _ZN3cub18CUB_300001_SM_10006detail6reduce28DeviceReduceSingleTileKernelINS2_10policy_hubIdyN4cuda3__47maximumIdEEE10Policy1000EPdSB_iS8_ddNS5_3std3__410__identityEEEvT0_T1_T2_T3_T4_T6_
        .type           _ZN3cub18CUB_300001_SM_10006detail6reduce28DeviceReduceSingleTileKernelINS2_10policy_hubIdyN4cuda3__47maximumIdEEE10Policy1000EPdSB_iS8_ddNS5_3std3__410__identityEEEvT0_T1_T2_T3_T4_T6_,@function
        .size           _ZN3cub18CUB_300001_SM_10006detail6reduce28DeviceReduceSingleTileKernelINS2_10policy_hubIdyN4cuda3__47maximumIdEEE10Policy1000EPdSB_iS8_ddNS5_3std3__410__identityEEEvT0_T1_T2_T3_T4_T6_,(.L_x_249 - _ZN3cub18CUB_300001_SM_10006detail6reduce28DeviceReduceSingleTileKernelINS2_10policy_hubIdyN4cuda3__47maximumIdEEE10Policy1000EPdSB_iS8_ddNS5_3std3__410__identityEEEvT0_T1_T2_T3_T4_T6_)
        .other          _ZN3cub18CUB_300001_SM_10006detail6reduce28DeviceReduceSingleTileKernelINS2_10policy_hubIdyN4cuda3__47maximumIdEEE10Policy1000EPdSB_iS8_ddNS5_3std3__410__identityEEEvT0_T1_T2_T3_T4_T6_,@"STO_CUDA_ENTRY STV_DEFAULT"
_ZN3cub18CUB_300001_SM_10006detail6reduce28DeviceReduceSingleTileKernelINS2_10policy_hubIdyN4cuda3__47maximumIdEEE10Policy1000EPdSB_iS8_ddNS5_3std3__410__identityEEEvT0_T1_T2_T3_T4_T6_:
.text._ZN3cub18CUB_300001_SM_10006detail6reduce28DeviceReduceSingleTileKernelINS2_10policy_hubIdyN4cuda3__47maximumIdEEE10Policy1000EPdSB_iS8_ddNS5_3std3__410__identityEEEvT0_T1_T2_T3_T4_T6_:
[----:B------:R-:W-:Y:S01]  /*0000*/  LDC R1, c[0x0][0x37c] ;  /* 0x0000df00ff017b82 */ /* 0x000fe20000000800 */
[----:B------:R-:W0:Y:S01]  /*0010*/  LDCU UR4, c[0x0][0x390] ;  /* 0x00007200ff0477ac */ /* 0x000e220008000800 */
[----:B------:R-:W1:Y:S01]  /*0020*/  LDCU.64 UR6, c[0x0][0x358] ;  /* 0x00006b00ff0677ac */ /* 0x000e620008000a00 */
[----:B0-----:R-:W-:-:S05]  /*0030*/  IMAD.U32 R4, RZ, RZ, UR4 ;  /* 0x00000004ff047e24 */ /* 0x001fca000f8e00ff */
[----:B------:R-:W-:-:S13]  /*0040*/  ISETP.NE.AND P0, PT, R4, RZ, PT ;  /* 0x000000ff0400720c */ /* 0x000fda0003f05270 */
[----:B-1----:R-:W-:Y:S05]  /*0050*/  @P0 BRA `(.L_x_0) ;  /* 0x00000000001c0947 */ /* 0x002fea0003800000 */
[----:B------:R-:W0:Y:S02]  /*0060*/  S2R R0, SR_TID.X ;  /* 0x0000000000007919 */ /* 0x000e240000002100 */
[----:B0-----:R-:W-:-:S13]  /*0070*/  ISETP.NE.AND P0, PT, R0, RZ, PT ;  /* 0x000000ff0000720c */ /* 0x001fda0003f05270 */
[----:B------:R-:W-:Y:S05]  /*0080*/  @P0 EXIT ;  /* 0x000000000000094d */ /* 0x000fea0003800000 */
[----:B------:R-:W0:Y:S08]  /*0090*/  LDC.64 R2, c[0x0][0x388] ;  /* 0x0000e200ff027b82 */ /* 0x000e300000000a00 */
[----:B------:R-:W0:Y:S02]  /*00a0*/  LDC.64 R4, c[0x0][0x398] ;  /* 0x0000e600ff047b82 */ /* 0x000e240000000a00 */
[----:B0-----:R-:W-:Y:S01]  /*00b0*/  STG.E.64 desc[UR6][R2.64], R4 ;  /* 0x0000000402007986 */ /* 0x001fe2000c101b06 */
[----:B------:R-:W-:Y:S05]  /*00c0*/  EXIT ;  /* 0x000000000000794d */ /* 0x000fea0003800000 */
.L_x_0:
[----:B------:R-:W0:Y:S01]  /*00d0*/  LDCU UR4, c[0x0][0x380] ;  /* 0x00007000ff0477ac */ /* 0x000e220008000800 */
[----:B------:R-:W-:Y:S01]  /*00e0*/  BSSY.RECONVERGENT B0, `(.L_x_1) ;  /* 0x00005b3000007945 */ /* 0x000fe20003800200 */
[----:B0-----:R-:W-:-:S09]  /*00f0*/  ULOP3.LUT UP0, URZ, UR4, 0x1f, URZ, 0xc0, !UPT ;  /* 0x0000001f04ff7892 */ /* 0x001fd2000f80c0ff */
[----:B------:R-:W-:Y:S05]  /*0100*/  BRA.U UP0, `(.L_x_2) ;  /* 0x0000002d003c7547 */ /* 0x000fea000b800000 */
[----:B------:R-:W-:-:S13]  /*0110*/  ISETP.GT.AND P0, PT, R4, 0x7ff, PT ;  /* 0x000007ff0400780c */ /* 0x000fda0003f04270 */
[----:B------:R-:W-:Y:S05]  /*0120*/  @P0 BRA `(.L_x_3) ;  /* 0x0000001400e80947 */ /* 0x000fea0003800000 */
[----:B------:R-:W0:Y:S01]  /*0130*/  S2R R3, SR_TID.X ;  /* 0x0000000000037919 */ /* 0x000e220000002100 */
[----:B------:R-:W-:Y:S01]  /*0140*/  BSSY.RECONVERGENT B1, `(.L_x_4) ;  /* 0x0000009000017945 */ /* 0x000fe20003800200 */
[----:B------:R-:W-:Y:S02]  /*0150*/  CS2R R6, SRZ ;  /* 0x0000000000067805 */ /* 0x000fe4000001ff00 */
[----:B0-----:R-:W-:Y:S01]  /*0160*/  ISETP.GE.AND P0, PT, R3, R4, PT ;  /* 0x000000040300720c */ /* 0x001fe20003f06270 */
[----:B------:R-:W-:-:S12]  /*0170*/  IMAD.MOV.U32 R5, RZ, RZ, R3 ;  /* 0x000000ffff057224 */ /* 0x000fd800078e0003 */
[----:B------:R-:W-:Y:S05]  /*0180*/  @P0 BRA `(.L_x_5) ;  /* 0x0000000000100947 */ /* 0x000fea0003800000 */
[----:B------:R-:W0:Y:S02]  /*0190*/  LDC.64 R6, c[0x0][0x380] ;  /* 0x0000e000ff067b82 */ /* 0x000e240000000a00 */
[----:B0-----:R-:W-:-:S06]  /*01a0*/  IMAD.WIDE.U32 R6, R3, 0x8, R6 ;  /* 0x0000000803067825 */ /* 0x001fcc00078e0006 */
[----:B------:R-:W5:Y:S01]  /*01b0*/  LDG.E.64.CONSTANT R6, desc[UR6][R6.64] ;  /* 0x0000000606067981 */ /* 0x000f62000c1e9b00 */
[----:B------:R-:W-:-:S07]  /*01c0*/  VIADD R5, R3, 0x100 ;  /* 0x0000010003057836 */ /* 0x000fce0000000000 */
.L_x_5:
[----:B------:R-:W-:Y:S05]  /*01d0*/  BSYNC.RECONVERGENT B1 ;  /* 0x0000000000017941 */ /* 0x000fea0003800200 */
.L_x_4:
[----:B------:R-:W-:Y:S01]  /*01e0*/  ISETP.GE.AND P0, PT, R5, R4, PT ;  /* 0x000000040500720c */ /* 0x000fe20003f06270 */
[----:B------:R-:W-:-:S12]  /*01f0*/  BSSY.RECONVERGENT B1, `(.L_x_6) ;  /* 0x00000b0000017945 */ /* 0x000fd80003800200 */
[----:B------:R-:W-:Y:S05]  /*0200*/  @P0 BRA `(.L_x_7) ;  /* 0x0000000800b80947 */ /* 0x000fea0003800000 */
[----:B------:R-:W-:Y:S01]  /*0210*/  LOP3.LUT R9, RZ, R5, RZ, 0x33, !PT ;  /* 0x00000005ff097212 */ /* 0x000fe200078e33ff */
[----:B------:R-:W-:Y:S04]  /*0220*/  BSSY.RECONVERGENT B2, `(.L_x_8) ;  /* 0x0000019000027945 */ /* 0x000fe80003800200 */
[----:B------:R-:W-:-:S05]  /*0230*/  IMAD.IADD R0, R9, 0x1, R4 ;  /* 0x0000000109007824 */ /* 0x000fca00078e0204 */
[C---:B------:R-:W-:Y:S02]  /*0240*/  LOP3.LUT R2, R0.reuse, 0x300, RZ, 0xc0, !PT ;  /* 0x0000030000027812 */ /* 0x040fe400078ec0ff */
[----:B------:R-:W-:Y:S02]  /*0250*/  ISETP.GE.U32.AND P0, PT, R0, 0x300, PT ;  /* 0x000003000000780c */ /* 0x000fe40003f06070 */
[----:B------:R-:W-:-:S13]  /*0260*/  ISETP.NE.AND P1, PT, R2, 0x300, PT ;  /* 0x000003000200780c */ /* 0x000fda0003f25270 */
[----:B------:R-:W-:Y:S05]  /*0270*/  @!P1 BRA `(.L_x_9) ;  /* 0x00000000004c9947 */ /* 0x000fea0003800000 */
[----:B------:R-:W0:Y:S01]  /*0280*/  LDC.64 R8, c[0x0][0x380] ;  /* 0x0000e000ff087b82 */ /* 0x000e220000000a00 */
[----:B------:R-:W-:-:S04]  /*0290*/  LEA.HI R0, R0, 0x1, RZ, 0x18 ;  /* 0x0000000100007811 */ /* 0x000fc800078fc0ff */
[----:B------:R-:W-:-:S05]  /*02a0*/  LOP3.LUT R0, R0, 0x3, RZ, 0xc0, !PT ;  /* 0x0000000300007812 */ /* 0x000fca00078ec0ff */
[----:B------:R-:W-:Y:S02]  /*02b0*/  IMAD.MOV R0, RZ, RZ, -R0 ;  /* 0x000000ffff007224 */ /* 0x000fe400078e0a00 */
[----:B0-----:R-:W-:-:S04]  /*02c0*/  IMAD.WIDE.U32 R8, R5, 0x8, R8 ;  /* 0x0000000805087825 */ /* 0x001fc800078e0008 */
[----:B------:R-:W-:Y:S02]  /*02d0*/  IMAD.MOV.U32 R2, RZ, RZ, R8 ;  /* 0x000000ffff027224 */ /* 0x000fe400078e0008 */
[----:B------:R-:W-:-:S07]  /*02e0*/  IMAD.MOV.U32 R11, RZ, RZ, R9 ;  /* 0x000000ffff0b7224 */ /* 0x000fce00078e0009 */
.L_x_10:
[----:B------:R-:W-:Y:S02]  /*02f0*/  IMAD.MOV.U32 R8, RZ, RZ, R2 ;  /* 0x000000ffff087224 */ /* 0x000fe400078e0002 */
[----:B------:R-:W-:-:S06]  /*0300*/  IMAD.MOV.U32 R9, RZ, RZ, R11 ;  /* 0x000000ffff097224 */ /* 0x000fcc00078e000b */
[----:B------:R-:W2:Y:S01]  /*0310*/  LDG.E.64.CONSTANT R8, desc[UR6][R8.64] ;  /* 0x0000000608087981 */ /* 0x000ea2000c1e9b00 */
[----:B------:R-:W-:Y:S01]  /*0320*/  VIADD R0, R0, 0x1 ;  /* 0x0000000100007836 */ /* 0x000fe20000000000 */
[----:B------:R-:W-:Y:S01]  /*0330*/  IADD3 R2, P3, PT, R2, 0x800, RZ ;  /* 0x0000080002027810 */ /* 0x000fe20007f7e0ff */
[----:B------:R-:W-:-:S03]  /*0340*/  VIADD R5, R5, 0x100 ;  /* 0x0000010005057836 */ /* 0x000fc60000000000 */
[----:B------:R-:W-:Y:S01]  /*0350*/  ISETP.NE.AND P2, PT, R0, RZ, PT ;  /* 0x000000ff0000720c */ /* 0x000fe20003f45270 */
[----:B------:R-:W-:Y:S01]  /*0360*/  IMAD.X R11, RZ, RZ, R11, P3 ;  /* 0x000000ffff0b7224 */ /* 0x000fe200018e060b */
[----:B--2--5:R-:W-:-:S06]  /*0370*/  DSETP.GEU.AND P1, PT, R6, R8, PT ;  /* 0x000000080600722a */ /* 0x024fcc0003f2e000 */
[----:B------:R-:W-:Y:S02]  /*0380*/  FSEL R6, R8, R6, !P1 ;  /* 0x0000000608067208 */ /* 0x000fe40004800000 */
[----:B------:R-:W-:-:S03]  /*0390*/  FSEL R7, R9, R7, !P1 ;  /* 0x0000000709077208 */ /* 0x000fc60004800000 */
[----:B------:R-:W-:Y:S05]  /*03a0*/  @P2 BRA `(.L_x_10) ;  /* 0xfffffffc00d02947 */ /* 0x000fea000383ffff */
.L_x_9:
[----:B------:R-:W-:Y:S05]  /*03b0*/  BSYNC.RECONVERGENT B2 ;  /* 0x0000000000027941 */ /* 0x000fea0003800200 */
.L_x_8:
[----:B------:R-:W-:Y:S05]  /*03c0*/  @!P0 BRA `(.L_x_7) ;  /* 0x0000000800488947 */ /* 0x000fea0003800000 */
[----:B------:R-:W-:Y:S01]  /*03d0*/  IMAD.IADD R0, R4, 0x1, -R5 ;  /* 0x0000000104007824 */ /* 0x000fe200078e0a05 */
[----:B------:R-:W-:Y:S01]  /*03e0*/  BSSY.RECONVERGENT B2, `(.L_x_11) ;  /* 0x0000051000027945 */ /* 0x000fe20003800200 */
[----:B------:R-:W-:-:S03]  /*03f0*/  PLOP3.LUT P0, PT, PT, PT, PT, 0x80, 0x8 ;  /* 0x000000000008781c */ /* 0x000fc60003f0f070 */
[----:B------:R-:W-:-:S13]  /*0400*/  ISETP.GT.AND P1, PT, R0, 0xc00, PT ;  /* 0x00000c000000780c */ /* 0x000fda0003f24270 */
[----:B------:R-:W-:Y:S05]  /*0410*/  @!P1 BRA `(.L_x_12) ;  /* 0x0000000400349947 */ /* 0x000fea0003800000 */
[----:B------:R-:W0:Y:S01]  /*0420*/  LDC.64 R8, c[0x0][0x380] ;  /* 0x0000e000ff087b82 */ /* 0x000e220000000a00 */
[----:B------:R-:W-:Y:S01]  /*0430*/  PLOP3.LUT P0, PT, PT, PT, PT, 0x8, 0x80 ;  /* 0x000000000080781c */ /* 0x000fe20003f0e170 */
[----:B------:R-:W-:-:S12]  /*0440*/  VIADD R0, R4, 0xfffff400 ;  /* 0xfffff40004007836 */ /* 0x000fd80000000000 */
.L_x_13:
[----:B0-----:R-:W-:-:S05]  /*0450*/  IMAD.WIDE R30, R5, 0x8, R8 ;  /* 0x00000008051e7825 */ /* 0x001fca00078e0208 */
[----:B------:R-:W2:Y:S04]  /*0460*/  LDG.E.64.CONSTANT R10, desc[UR6][R30.64] ;  /* 0x000000061e0a7981 */ /* 0x000ea8000c1e9b00 */
[----:B------:R-:W3:Y:S04]  /*0470*/  LDG.E.64.CONSTANT R12, desc[UR6][R30.64+0x800] ;  /* 0x000800061e0c7981 */ /* 0x000ee8000c1e9b00 */
[----:B------:R-:W4:Y:S01]  /*0480*/  LDG.E.64.CONSTANT R14, desc[UR6][R30.64+0x1000] ;  /* 0x001000061e0e7981 */ /* 0x000f22000c1e9b00 */
[----:B------:R-:W-:-:S03]  /*0490*/  VIADD R39, R5, 0x400 ;  /* 0x0000040005277836 */ /* 0x000fc60000000000 */
[----:B------:R-:W4:Y:S01]  /*04a0*/  LDG.E.64.CONSTANT R16, desc[UR6][R30.64+0x1800] ;  /* 0x001800061e107981 */ /* 0x000f22000c1e9b00 */
[----:B------:R-:W-:-:S05]  /*04b0*/  IMAD.WIDE R38, R39, 0x8, R8 ;  /* 0x0000000827267825 */ /* 0x000fca00078e0208 */
[----:B------:R-:W4:Y:S04]  /*04c0*/  LDG.E.64.CONSTANT R18, desc[UR6][R38.64] ;  /* 0x0000000626127981 */ /* 0x000f28000c1e9b00 */
[----:B------:R-:W4:Y:S04]  /*04d0*/  LDG.E.64.CONSTANT R20, desc[UR6][R38.64+0x800] ;  /* 0x0008000626147981 */ /* 0x000f28000c1e9b00 */
        /* <DEDUP_REMOVED lines=12> */
[----:B------:R-:W4:Y:S04]  /*05a0*/  LDG.E.64.CONSTANT R38, desc[UR6][R44.64+0x1000] ;  /* 0x001000062c267981 */ /* 0x000f28000c1e9b00 */
[----:B------:R-:W4:Y:S01]  /*05b0*/  LDG.E.64.CONSTANT R40, desc[UR6][R44.64+0x1800] ;  /* 0x001800062c287981 */ /* 0x000f22000c1e9b00 */
[----:B------:R-:W-:-:S05]  /*05c0*/  VIADD R5, R5, 0x1000 ;  /* 0x0000100005057836 */ /* 0x000fca0000000000 */
[----:B------:R-:W-:Y:S01]  /*05d0*/  ISETP.GE.AND P2, PT, R5, R0, PT ;  /* 0x000000000500720c */ /* 0x000fe20003f46270 */
[----:B--2--5:R-:W-:-:S06]  /*05e0*/  DSETP.GEU.AND P1, PT, R6, R10, PT ;  /* 0x0000000a0600722a */ /* 0x024fcc0003f2e000 */
[----:B------:R-:W-:Y:S02]  /*05f0*/  FSEL R6, R10, R6, !P1 ;  /* 0x000000060a067208 */ /* 0x000fe40004800000 */
[----:B------:R-:W-:-:S06]  /*0600*/  FSEL R7, R11, R7, !P1 ;  /* 0x000000070b077208 */ /* 0x000fcc0004800000 */
[----:B---3--:R-:W-:-:S06]  /*0610*/  DSETP.GEU.AND P1, PT, R6, R12, PT ;  /* 0x0000000c0600722a */ /* 0x008fcc0003f2e000 */
[----:B------:R-:W-:Y:S02]  /*0620*/  FSEL R6, R12, R6, !P1 ;  /* 0x000000060c067208 */ /* 0x000fe40004800000 */
[----:B------:R-:W-:-:S06]  /*0630*/  FSEL R7, R13, R7, !P1 ;  /* 0x000000070d077208 */ /* 0x000fcc0004800000 */
[----:B----4-:R-:W-:-:S06]  /*0640*/  DSETP.GEU.AND P1, PT, R6, R14, PT ;  /* 0x0000000e0600722a */ /* 0x010fcc0003f2e000 */
[----:B------:R-:W-:Y:S02]  /*0650*/  FSEL R6, R14, R6, !P1 ;  /* 0x000000060e067208 */ /* 0x000fe40004800000 */
[----:B------:R-:W-:-:S06]  /*0660*/  FSEL R7, R15, R7, !P1 ;  /* 0x000000070f077208 */ /* 0x000fcc0004800000 */
[----:B------:R-:W-:-:S06]  /*0670*/  DSETP.GEU.AND P1, PT, R6, R16, PT ;  /* 0x000000100600722a */ /* 0x000fcc0003f2e000 */
        /* <DEDUP_REMOVED lines=37> */
[----:B------:R-:W-:Y:S01]  /*08d0*/  FSEL R7, R41, R7, !P1 ;  /* 0x0000000729077208 */ /* 0x000fe20004800000 */
[----:B------:R-:W-:Y:S06]  /*08e0*/  @!P2 BRA `(.L_x_13) ;  /* 0xfffffff800d8a947 */ /* 0x000fec000383ffff */
.L_x_12:
[----:B------:R-:W-:Y:S05]  /*08f0*/  BSYNC.RECONVERGENT B2 ;  /* 0x0000000000027941 */ /* 0x000fea0003800200 */
.L_x_11:
[----:B------:R-:W-:Y:S01]  /*0900*/  IMAD.IADD R0, R4, 0x1, -R5 ;  /* 0x0000000104007824 */ /* 0x000fe200078e0a05 */
[----:B------:R-:W-:Y:S04]  /*0910*/  BSSY.RECONVERGENT B2, `(.L_x_14) ;  /* 0x0000029000027945 */ /* 0x000fe80003800200 */
[----:B------:R-:W-:-:S13]  /*0920*/  ISETP.GT.AND P1, PT, R0, 0x400, PT ;  /* 0x000004000000780c */ /* 0x000fda0003f24270 */
[----:B------:R-:W-:Y:S05]  /*0930*/  @!P1 BRA `(.L_x_15) ;  /* 0x0000000000989947 */ /* 0x000fea0003800000 */
[----:B------:R-:W0:Y:S02]  /*0940*/  LDC.64 R18, c[0x0][0x380] ;  /* 0x0000e000ff127b82 */ /* 0x000e240000000a00 */
        /* <DEDUP_REMOVED lines=11> */
[----:B------:R-:W-:Y:S01]  /*0a00*/  VIADD R5, R5, 0x800 ;  /* 0x0000080005057836 */ /* 0x000fe20000000000 */
        /* <DEDUP_REMOVED lines=20> */
[----:B------:R-:W-:Y:S02]  /*0b50*/  FSEL R7, R25, R7, !P0 ;  /* 0x0000000719077208 */ /* 0x000fe40004000000 */
[----:B------:R-:W-:-:S04]  /*0b60*/  PLOP3.LUT P0, PT, PT, PT, PT, 0x8, 0x80 ;  /* 0x000000000080781c */ /* 0x000fc80003f0e170 */
[----:B------:R-:W-:-:S06]  /*0b70*/  DSETP.GEU.AND P1, PT, R6, R26, PT ;  /* 0x0000001a0600722a */ /* 0x000fcc0003f2e000 */
[----:B------:R-:W-:Y:S02]  /*0b80*/  FSEL R6, R26, R6, !P1 ;  /* 0x000000061a067208 */ /* 0x000fe40004800000 */
[----:B------:R-:W-:-:S07]  /*0b90*/  FSEL R7, R27, R7, !P1 ;  /* 0x000000071b077208 */ /* 0x000fce0004800000 */
.L_x_15:
[----:B------:R-:W-:Y:S05]  /*0ba0*/  BSYNC.RECONVERGENT B2 ;  /* 0x0000000000027941 */ /* 0x000fea0003800200 */
.L_x_14:
[----:B------:R-:W-:-:S13]  /*0bb0*/  ISETP.LT.OR P0, PT, R5, R4, P0 ;  /* 0x000000040500720c */ /* 0x000fda0000701670 */
[----:B------:R-:W-:Y:S05]  /*0bc0*/  @!P0 BRA `(.L_x_7) ;  /* 0x0000000000488947 */ /* 0x000fea0003800000 */
[----:B------:R-:W0:Y:S02]  /*0bd0*/  LDC.64 R8, c[0x0][0x380] ;  /* 0x0000e000ff087b82 */ /* 0x000e240000000a00 */
[----:B0-----:R-:W-:-:S05]  /*0be0*/  IMAD.WIDE R8, R5, 0x8, R8 ;  /* 0x0000000805087825 */ /* 0x001fca00078e0208 */
[----:B------:R-:W2:Y:S04]  /*0bf0*/  LDG.E.64.CONSTANT R10, desc[UR6][R8.64] ;  /* 0x00000006080a7981 */ /* 0x000ea8000c1e9b00 */
[----:B------:R-:W3:Y:S04]  /*0c00*/  LDG.E.64.CONSTANT R12, desc[UR6][R8.64+0x800] ;  /* 0x00080006080c7981 */ /* 0x000ee8000c1e9b00 */
[----:B------:R-:W4:Y:S04]  /*0c10*/  LDG.E.64.CONSTANT R14, desc[UR6][R8.64+0x1000] ;  /* 0x00100006080e7981 */ /* 0x000f28000c1e9b00 */
[----:B------:R-:W4:Y:S01]  /*0c20*/  LDG.E.64.CONSTANT R16, desc[UR6][R8.64+0x1800] ;  /* 0x0018000608107981 */ /* 0x000f22000c1e9b00 */
        /* <DEDUP_REMOVED lines=11> */
[----:B------:R-:W-:-:S07]  /*0ce0*/  FSEL R7, R17, R7, !P0 ;  /* 0x0000000711077208 */ /* 0x000fce0004000000 */
.L_x_7:
[----:B------:R-:W-:Y:S05]  /*0cf0*/  BSYNC.RECONVERGENT B1 ;  /* 0x0000000000017941 */ /* 0x000fea0003800200 */
.L_x_6:
[----:B------:R-:W-:-:S13]  /*0d00*/  ISETP.GE.AND P0, PT, R4, 0x100, PT ;  /* 0x000001000400780c */ /* 0x000fda0003f06270 */
[----:B------:R-:W-:Y:S05]  /*0d10*/  @!P0 BRA `(.L_x_16) ;  /* 0x00000004003c8947 */ /* 0x000fea0003800000 */
[----:B------:R-:W0:Y:S01]  /*0d20*/  S2R R8, SR_LANEID ;  /* 0x0000000000087919 */ /* 0x000e220000000000 */
[----:B-----5:R-:W-:Y:S04]  /*0d30*/  SHFL.DOWN PT, R4, R6, 0x1, 0x1f ;  /* 0x08201f0006047f89 */ /* 0x020fe800000e0000 */
[----:B------:R-:W1:Y:S02]  /*0d40*/  SHFL.DOWN PT, R5, R7, 0x1, 0x1f ;  /* 0x08201f0007057f89 */ /* 0x000e6400000e0000 */
[----:B-1----:R-:W-:Y:S01]  /*0d50*/  DSETP.GEU.AND P1, PT, R6, R4, PT ;  /* 0x000000040600722a */ /* 0x002fe20003f2e000 */
[C---:B0-----:R-:W-:Y:S02]  /*0d60*/  ISETP.GT.AND P0, PT, R8.reuse, 0x1e, PT ;  /* 0x0000001e0800780c */ /* 0x041fe40003f04270 */
[----:B------:R-:W-:-:S03]  /*0d70*/  ISETP.NE.AND P2, PT, R8, RZ, PT ;  /* 0x000000ff0800720c */ /* 0x000fc60003f45270 */
[----:B------:R-:W-:Y:S02]  /*0d80*/  FSEL R9, R4, R6, !P1 ;  /* 0x0000000604097208 */ /* 0x000fe40004800000 */
[----:B------:R-:W-:Y:S02]  /*0d90*/  FSEL R5, R5, R7, !P1 ;  /* 0x0000000705057208 */ /* 0x000fe40004800000 */
[----:B------:R-:W-:Y:S02]  /*0da0*/  FSEL R6, R6, R9, P0 ;  /* 0x0000000906067208 */ /* 0x000fe40000000000 */
[----:B------:R-:W-:Y:S02]  /*0db0*/  FSEL R11, R7, R5, P0 ;  /* 0x00000005070b7208 */ /* 0x000fe40000000000 */
[----:B------:R-:W-:Y:S01]  /*0dc0*/  ISETP.GT.AND P0, PT, R8, 0x1d, PT ;  /* 0x0000001d0800780c */ /* 0x000fe20003f04270 */
[----:B------:R-:W-:Y:S01]  /*0dd0*/  SHFL.DOWN PT, R4, R6, 0x2, 0x1f ;  /* 0x08401f0006047f89 */ /* 0x000fe200000e0000 */
[----:B------:R-:W-:Y:S01]  /*0de0*/  @!P2 MOV R2, 0x400 ;  /* 0x000004000002a802 */ /* 0x000fe20000000f00 */
[----:B------:R-:W-:Y:S01]  /*0df0*/  IMAD.MOV.U32 R7, RZ, RZ, R11 ;  /* 0x000000ffff077224 */ /* 0x000fe200078e000b */
[----:B------:R-:W-:Y:S01]  /*0e00*/  @!P2 SHF.R.U32.HI R0, RZ, 0x2, R3 ;  /* 0x00000002ff00a819 */ /* 0x000fe20000011603 */
[----:B------:R-:W0:Y:S03]  /*0e10*/  SHFL.DOWN PT, R5, R11, 0x2, 0x1f ;  /* 0x08401f000b057f89 */ /* 0x000e2600000e0000 */
[----:B------:R-:W-:Y:S01]  /*0e20*/  @!P2 LOP3.LUT R0, R0, 0xf8, RZ, 0xc0, !PT ;  /* 0x000000f80000a812 */ /* 0x000fe200078ec0ff */
[----:B------:R-:W1:Y:S01]  /*0e30*/  @!P2 S2R R9, SR_CgaCtaId ;  /* 0x000000000009a919 */ /* 0x000e620000008800 */
[----:B0-----:R-:W-:-:S06]  /*0e40*/  DSETP.GEU.AND P1, PT, R6, R4, PT ;  /* 0x000000040600722a */ /* 0x001fcc0003f2e000 */
[----:B------:R-:W-:Y:S02]  /*0e50*/  @!P0 FSEL R6, R4, R6, !P1 ;  /* 0x0000000604068208 */ /* 0x000fe40004800000 */
[----:B------:R-:W-:Y:S02]  /*0e60*/  @!P0 FSEL R11, R5, R11, !P1 ;  /* 0x0000000b050b8208 */ /* 0x000fe40004800000 */
[----:B------:R-:W-:Y:S01]  /*0e70*/  ISETP.GT.AND P0, PT, R8, 0x1b, PT ;  /* 0x0000001b0800780c */ /* 0x000fe20003f04270 */
[----:B------:R-:W-:Y:S02]  /*0e80*/  SHFL.DOWN PT, R4, R6, 0x4, 0x1f ;  /* 0x08801f0006047f89 */ /* 0x000fe400000e0000 */
[----:B------:R-:W-:Y:S02]  /*0e90*/  IMAD.MOV.U32 R7, RZ, RZ, R11 ;  /* 0x000000ffff077224 */ /* 0x000fe400078e000b */
[----:B------:R-:W0:Y:S04]  /*0ea0*/  SHFL.DOWN PT, R5, R11, 0x4, 0x1f ;  /* 0x08801f000b057f89 */ /* 0x000e2800000e0000 */
        /* <DEDUP_REMOVED lines=14> */
[----:B0-----:R-:W-:Y:S01]  /*0f90*/  DSETP.GEU.AND P0, PT, R6, R4, PT ;  /* 0x000000040600722a */ /* 0x001fe20003f0e000 */
[----:B-1----:R-:W-:-:S05]  /*0fa0*/  @!P2 LEA R7, R9, R2, 0x18 ;  /* 0x000000020907a211 */ /* 0x002fca00078ec0ff */
[----:B------:R-:W-:Y:S01]  /*0fb0*/  FSEL R4, R4, R6, !P0 ;  /* 0x0000000604047208 */ /* 0x000fe20004000000 */
[----:B------:R-:W-:Y:S01]  /*0fc0*/  @!P2 IMAD.IADD R9, R0, 0x1, R7 ;  /* 0x000000010009a824 */ /* 0x000fe200078e0207 */
[----:B------:R-:W-:Y:S02]  /*0fd0*/  FSEL R5, R5, R11, !P0 ;  /* 0x0000000b05057208 */ /* 0x000fe40004000000 */
[----:B------:R-:W-:Y:S02]  /*0fe0*/  ISETP.NE.AND P0, PT, R3, RZ, PT ;  /* 0x000000ff0300720c */ /* 0x000fe40003f05270 */
[----:B------:R-:W-:Y:S01]  /*0ff0*/  FSEL R6, R6, R4, P1 ;  /* 0x0000000406067208 */ /* 0x000fe20000800000 */
[----:B------:R3:W-:Y:S01]  /*1000*/  @!P2 STS.64 [R9+0x8], R4 ;  /* 0x000008040900a388 */ /* 0x0007e20000000a00 */
[----:B------:R-:W-:Y:S01]  /*1010*/  FSEL R7, R11, R5, P1 ;  /* 0x000000050b077208 */ /* 0x000fe20000800000 */
[----:B------:R-:W-:Y:S08]  /*1020*/  BAR.SYNC.DEFER_BLOCKING 0x0 ;  /* 0x0000000000007b1d */ /* 0x000ff00000010000 */
[----:B------:R-:W-:Y:S05]  /*1030*/  @P0 BRA `(.L_x_17) ;  /* 0x0000004800f40947 */ /* 0x000fea0003800000 */
[----:B------:R-:W0:Y:S01]  /*1040*/  S2UR UR5, SR_CgaCtaId ;  /* 0x00000000000579c3 */ /* 0x000e220000008800 */
[----:B------:R-:W-:Y:S02]  /*1050*/  UMOV UR4, 0x400 ;  /* 0x0000040000047882 */ /* 0x000fe40000000000 */
[----:B0-----:R-:W-:-:S09]  /*1060*/  ULEA UR4, UR5, UR4, 0x18 ;  /* 0x0000000405047291 */ /* 0x001fd2000f8ec0ff */
[----:B---3--:R-:W0:Y:S04]  /*1070*/  LDS.128 R8, [UR4+0x10] ;  /* 0x00001004ff087984 */ /* 0x008e280008000c00 */
[----:B------:R-:W1:Y:S01]  /*1080*/  LDS.128 R12, [UR4+0x20] ;  /* 0x00002004ff0c7984 */ /* 0x000e620008000c00 */
[----:B0-----:R-:W-:-:S06]  /*1090*/  DSETP.GEU.AND P1, PT, R6, R8, PT ;  /* 0x000000080600722a */ /* 0x001fcc0003f2e000 */
[----:B------:R-:W-:Y:S02]  /*10a0*/  FSEL R2, R8, R6, !P1 ;  /* 0x0000000608027208 */ /* 0x000fe40004800000 */
[----:B------:R-:W-:Y:S02]  /*10b0*/  FSEL R3, R9, R7, !P1 ;  /* 0x0000000709037208 */ /* 0x000fe40004800000 */
[----:B------:R-:W0:Y:S04]  /*10c0*/  LDS.128 R4, [UR4+0x30] ;  /* 0x00003004ff047984 */ /* 0x000e280008000c00 */
[----:B------:R-:W-:-:S06]  /*10d0*/  DSETP.GEU.AND P1, PT, R2, R10, PT ;  /* 0x0000000a0200722a */ /* 0x000fcc0003f2e000 */
[----:B------:R-:W-:Y:S02]  /*10e0*/  FSEL R2, R10, R2, !P1 ;  /* 0x000000020a027208 */ /* 0x000fe40004800000 */
[----:B------:R-:W-:-:S06]  /*10f0*/  FSEL R3, R11, R3, !P1 ;  /* 0x000000030b037208 */ /* 0x000fcc0004800000 */
[----:B-1----:R-:W-:-:S06]  /*1100*/  DSETP.GEU.AND P1, PT, R2, R12, PT ;  /* 0x0000000c0200722a */ /* 0x002fcc0003f2e000 */
[----:B------:R-:W-:Y:S02]  /*1110*/  FSEL R8, R12, R2, !P1 ;  /* 0x000000020c087208 */ /* 0x000fe40004800000 */
[----:B------:R-:W-:Y:S02]  /*1120*/  FSEL R9, R13, R3, !P1 ;  /* 0x000000030d097208 */ /* 0x000fe40004800000 */
[----:B------:R-:W1:Y:S04]  /*1130*/  LDS.64 R2, [UR4+0x40] ;  /* 0x00004004ff027984 */ /* 0x000e680008000a00 */
[----:B------:R-:W-:-:S06]  /*1140*/  DSETP.GEU.AND P1, PT, R8, R14, PT ;  /* 0x0000000e0800722a */ /* 0x000fcc0003f2e000 */
[----:B------:R-:W-:Y:S02]  /*1150*/  FSEL R8, R14, R8, !P1 ;  /* 0x000000080e087208 */ /* 0x000fe40004800000 */
[----:B------:R-:W-:-:S06]  /*1160*/  FSEL R9, R15, R9, !P1 ;  /* 0x000000090f097208 */ /* 0x000fcc0004800000 */
[----:B0-----:R-:W-:-:S06]  /*1170*/  DSETP.GEU.AND P1, PT, R8, R4, PT ;  /* 0x000000040800722a */ /* 0x001fcc0003f2e000 */
[----:B------:R-:W-:Y:S02]  /*1180*/  FSEL R4, R4, R8, !P1 ;  /* 0x0000000804047208 */ /* 0x000fe40004800000 */
[----:B------:R-:W-:-:S06]  /*1190*/  FSEL R5, R5, R9, !P1 ;  /* 0x0000000905057208 */ /* 0x000fcc0004800000 */
[----:B------:R-:W-:-:S06]  /*11a0*/  DSETP.GEU.AND P1, PT, R4, R6, PT ;  /* 0x000000060400722a */ /* 0x000fcc0003f2e000 */
[----:B------:R-:W-:Y:S02]  /*11b0*/  FSEL R4, R6, R4, !P1 ;  /* 0x0000000406047208 */ /* 0x000fe40004800000 */
[----:B------:R-:W-:-:S06]  /*11c0*/  FSEL R5, R7, R5, !P1 ;  /* 0x0000000507057208 */ /* 0x000fcc0004800000 */
[----:B-1----:R-:W-:-:S06]  /*11d0*/  DSETP.GEU.AND P1, PT, R4, R2, PT ;  /* 0x000000020400722a */ /* 0x002fcc0003f2e000 */
[----:B------:R-:W-:Y:S02]  /*11e0*/  FSEL R6, R2, R4, !P1 ;  /* 0x0000000402067208 */ /* 0x000fe40004800000 */
[----:B------:R-:W-:Y:S01]  /*11f0*/  FSEL R7, R3, R5, !P1 ;  /* 0x0000000503077208 */ /* 0x000fe20004800000 */
[----:B------:R-:W-:Y:S06]  /*1200*/  BRA `(.L_x_17) ;  /* 0x0000004800807947 */ /* 0x000fec0003800000 */
.L_x_16:
[----:B------:R-:W-:Y:S01]  /*1210*/  LOP3.LUT R0, R3, 0x3e0, RZ, 0xc0, !PT ;  /* 0x000003e003007812 */ /* 0x000fe200078ec0ff */
[----:B------:R-:W0:Y:S03]  /*1220*/  S2R R10, SR_LANEID ;  /* 0x00000000000a7919 */ /* 0x000e260000000000 */
[----:B------:R-:W-:Y:S01]  /*1230*/  LOP3.LUT R9, RZ, R0, RZ, 0x33, !PT ;  /* 0x00000000ff097212 */ /* 0x000fe200078e33ff */
[----:B------:R-:W-:-:S04]  /*1240*/  VIADD R5, R0, 0x20 ;  /* 0x0000002000057836 */ /* 0x000fc80000000000 */
[----:B------:R-:W-:Y:S01]  /*1250*/  IMAD.IADD R9, R9, 0x1, R4 ;  /* 0x0000000109097824 */ /* 0x000fe200078e0204 */
[----:B------:R-:W-:-:S04]  /*1260*/  ISETP.GT.AND P0, PT, R5, R4, PT ;  /* 0x000000040500720c */ /* 0x000fc80003f04270 */
[----:B------:R-:W-:-:S05]  /*1270*/  SEL R5, R9, 0x1f, P0 ;  /* 0x0000001f09057807 */ /* 0x000fca0000000000 */
[----:B-----5:R-:W-:Y:S04]  /*1280*/  SHFL.DOWN PT, R8, R6, 0x1, R5 ;  /* 0x0820000006087989 */ /* 0x020fe800000e0005 */
[----:B------:R-:W1:Y:S01]  /*1290*/  SHFL.DOWN PT, R9, R7, 0x1, R5 ;  /* 0x0820000007097989 */ /* 0x000e6200000e0005 */
[C---:B0-----:R-:W-:Y:S01]  /*12a0*/  ISETP.GE.AND P0, PT, R10.reuse, R5, PT ;  /* 0x000000050a00720c */ /* 0x041fe20003f06270 */
[----:B------:R-:W-:Y:S01]  /*12b0*/  VIADD R0, R10, 0x2 ;  /* 0x000000020a007836 */ /* 0x000fe20000000000 */
[----:B-1----:R-:W-:-:S06]  /*12c0*/  DSETP.GEU.AND P1, PT, R6, R8, PT ;  /* 0x000000080600722a */ /* 0x002fcc0003f2e000 */
[-C--:B------:R-:W-:Y:S02]  /*12d0*/  FSEL R11, R8, R6.reuse, !P1 ;  /* 0x00000006080b7208 */ /* 0x080fe40004800000 */
[-C--:B------:R-:W-:Y:S02]  /*12e0*/  FSEL R9, R9, R7.reuse, !P1 ;  /* 0x0000000709097208 */ /* 0x080fe40004800000 */
[----:B------:R-:W-:Y:S02]  /*12f0*/  FSEL R2, R11, R6, !P0 ;  /* 0x000000060b027208 */ /* 0x000fe40004000000 */
[----:B------:R-:W-:Y:S02]  /*1300*/  FSEL R11, R9, R7, !P0 ;  /* 0x00000007090b7208 */ /* 0x000fe40004000000 */
[----:B------:R-:W-:Y:S01]  /*1310*/  ISETP.GT.AND P0, PT, R0, R5, PT ;  /* 0x000000050000720c */ /* 0x000fe20003f04270 */
[----:B------:R-:W-:Y:S01]  /*1320*/  SHFL.DOWN PT, R8, R2, 0x2, R5 ;  /* 0x0840000002087989 */ /* 0x000fe200000e0005 */
[----:B------:R-:W-:-:S02]  /*1330*/  IMAD.MOV.U32 R6, RZ, RZ, R2 ;  /* 0x000000ffff067224 */ /* 0x000fc400078e0002 */
[----:B------:R-:W-:Y:S01]  /*1340*/  IMAD.MOV.U32 R7, RZ, RZ, R11 ;  /* 0x000000ffff077224 */ /* 0x000fe200078e000b */
[----:B------:R-:W0:Y:S01]  /*1350*/  SHFL.DOWN PT, R9, R11, 0x2, R5 ;  /* 0x084000000b097989 */ /* 0x000e2200000e0005 */
[----:B------:R-:W-:-:S04]  /*1360*/  VIADD R0, R10, 0x4 ;  /* 0x000000040a007836 */ /* 0x000fc80000000000 */
[----:B0-----:R-:W-:-:S06]  /*1370*/  DSETP.GEU.AND P1, PT, R6, R8, PT ;  /* 0x000000080600722a */ /* 0x001fcc0003f2e000 */
[----:B------:R-:W-:Y:S02]  /*1380*/  @!P0 FSEL R2, R8, R2, !P1 ;  /* 0x0000000208028208 */ /* 0x000fe40004800000 */
[----:B------:R-:W-:Y:S02]  /*1390*/  @!P0 FSEL R11, R9, R11, !P1 ;  /* 0x0000000b090b8208 */ /* 0x000fe40004800000 */
[----:B------:R-:W-:Y:S01]  /*13a0*/  ISETP.GT.AND P0, PT, R0, R5, PT ;  /* 0x000000050000720c */ /* 0x000fe20003f04270 */
[----:B------:R-:W-:Y:S01]  /*13b0*/  SHFL.DOWN PT, R6, R2, 0x4, R5 ;  /* 0x0880000002067989 */ /* 0x000fe200000e0005 */
[----:B------:R-:W-:Y:S02]  /*13c0*/  IMAD.MOV.U32 R8, RZ, RZ, R2 ;  /* 0x000000ffff087224 */ /* 0x000fe400078e0002 */
        /* <DEDUP_REMOVED lines=8> */
[----:B------:R-:W-:Y:S01]  /*1450*/  IMAD.MOV.U32 R8, RZ, RZ, R2 ;  /* 0x000000ffff087224 */ /* 0x000fe200078e0002 */
[C---:B------:R-:W-:Y:S01]  /*1460*/  ISETP.NE.AND P0, PT, R10.reuse, RZ, PT ;  /* 0x000000ff0a00720c */ /* 0x040fe20003f05270 */
[----:B------:R-:W-:Y:S01]  /*1470*/  IMAD.MOV.U32 R9, RZ, RZ, R11 ;  /* 0x000000ffff097224 */ /* 0x000fe200078e000b */
[----:B------:R-:W0:Y:S01]  /*1480*/  SHFL.DOWN PT, R7, R11, 0x8, R5 ;  /* 0x090000000b077989 */ /* 0x000e2200000e0005 */
[----:B------:R-:W-:-:S10]  /*1490*/  VIADD R0, R10, 0x10 ;  /* 0x000000100a007836 */ /* 0x000fd40000000000 */
[----:B------:R-:W1:Y:S01]  /*14a0*/  @!P0 S2R R13, SR_CgaCtaId ;  /* 0x00000000000d8919 */ /* 0x000e620000008800 */
[----:B0-----:R-:W-:-:S06]  /*14b0*/  DSETP.GEU.AND P2, PT, R8, R6, PT ;  /* 0x000000060800722a */ /* 0x001fcc0003f4e000 */
[----:B------:R-:W-:Y:S02]  /*14c0*/  @!P1 FSEL R2, R6, R2, !P2 ;  /* 0x0000000206029208 */ /* 0x000fe40005000000 */
[----:B------:R-:W-:Y:S02]  /*14d0*/  @!P1 FSEL R11, R7, R11, !P2 ;  /* 0x0000000b070b9208 */ /* 0x000fe40005000000 */
[----:B------:R-:W-:Y:S01]  /*14e0*/  ISETP.GT.AND P1, PT, R0, R5, PT ;  /* 0x000000050000720c */ /* 0x000fe20003f24270 */
[----:B------:R-:W-:Y:S01]  /*14f0*/  SHFL.DOWN PT, R6, R2, 0x10, R5 ;  /* 0x0a00000002067989 */ /* 0x000fe200000e0005 */
[----:B------:R-:W-:Y:S01]  /*1500*/  IMAD.MOV.U32 R8, RZ, RZ, R2 ;  /* 0x000000ffff087224 */ /* 0x000fe200078e0002 */
[----:B------:R-:W-:Y:S01]  /*1510*/  @!P0 SHF.R.U32.HI R0, RZ, 0x2, R3 ;  /* 0x00000002ff008819 */ /* 0x000fe20000011603 */
[----:B------:R-:W-:Y:S01]  /*1520*/  IMAD.MOV.U32 R9, RZ, RZ, R11 ;  /* 0x000000ffff097224 */ /* 0x000fe200078e000b */
[----:B------:R-:W0:Y:S02]  /*1530*/  SHFL.DOWN PT, R7, R11, 0x10, R5 ;  /* 0x0a0000000b077989 */ /* 0x000e2400000e0005 */
[----:B------:R-:W-:-:S03]  /*1540*/  @!P0 LOP3.LUT R0, R0, 0xf8, RZ, 0xc0, !PT ;  /* 0x000000f800008812 */ /* 0x000fc600078ec0ff */
[----:B0-----:R-:W-:Y:S01]  /*1550*/  DSETP.GEU.AND P2, PT, R8, R6, PT ;  /* 0x000000060800722a */ /* 0x001fe20003f4e000 */
[----:B------:R-:W-:-:S04]  /*1560*/  @!P0 MOV R8, 0x400 ;  /* 0x0000040000088802 */ /* 0x000fc80000000f00 */
[----:B-1----:R-:W-:Y:S02]  /*1570*/  @!P0 LEA R13, R13, R8, 0x18 ;  /* 0x000000080d0d8211 */ /* 0x002fe400078ec0ff */
[----:B------:R-:W-:Y:S02]  /*1580*/  @!P1 FSEL R2, R6, R2, !P2 ;  /* 0x0000000206029208 */ /* 0x000fe40005000000 */
[----:B------:R-:W-:Y:S01]  /*1590*/  @!P1 FSEL R11, R7, R11, !P2 ;  /* 0x0000000b070b9208 */ /* 0x000fe20005000000 */
[----:B------:R-:W-:Y:S02]  /*15a0*/  @!P0 IMAD.IADD R13, R0, 0x1, R13 ;  /* 0x00000001000d8824 */ /* 0x000fe400078e020d */
[----:B------:R-:W-:Y:S02]  /*15b0*/  IMAD.MOV.U32 R6, RZ, RZ, R2 ;  /* 0x000000ffff067224 */ /* 0x000fe400078e0002 */
[----:B------:R-:W-:-:S05]  /*15c0*/  IMAD.MOV.U32 R7, RZ, RZ, R11 ;  /* 0x000000ffff077224 */ /* 0x000fca00078e000b */
[----:B------:R3:W-:Y:S01]  /*15d0*/  @!P0 STS.64 [R13+0x8], R6 ;  /* 0x000008060d008388 */ /* 0x0007e20000000a00 */
[----:B------:R-:W-:Y:S01]  /*15e0*/  BAR.SYNC.DEFER_BLOCKING 0x0 ;  /* 0x0000000000007b1d */ /* 0x000fe20000010000 */
[----:B------:R-:W-:-:S13]  /*15f0*/  ISETP.NE.AND P0, PT, R3, RZ, PT ;  /* 0x000000ff0300720c */ /* 0x000fda0003f05270 */
[----:B---3--:R-:W-:Y:S05]  /*1600*/  @P0 BRA `(.L_x_17) ;  /* 0x0000004400800947 */ /* 0x008fea0003800000 */
[----:B------:R-:W0:Y:S01]  /*1610*/  S2UR UR5, SR_CgaCtaId ;  /* 0x00000000000579c3 */ /* 0x000e220000008800 */
[----:B------:R-:W-:Y:S01]  /*1620*/  UMOV UR4, 0x400 ;  /* 0x0000040000047882 */ /* 0x000fe20000000000 */
[----:B------:R-:W-:Y:S01]  /*1630*/  ISETP.GT.AND P2, PT, R4, 0x20, PT ;  /* 0x000000200400780c */ /* 0x000fe20003f44270 */
[----:B0-----:R-:W-:-:S09]  /*1640*/  ULEA UR4, UR5, UR4, 0x18 ;  /* 0x0000000405047291 */ /* 0x001fd2000f8ec0ff */
[----:B------:R-:W0:Y:S04]  /*1650*/  LDS.128 R16, [UR4+0x10] ;  /* 0x00001004ff107984 */ /* 0x000e280008000c00 */
[----:B------:R-:W1:Y:S04]  /*1660*/  LDS.128 R12, [UR4+0x20] ;  /* 0x00002004ff0c7984 */ /* 0x000e680008000c00 */
[----:B------:R-:W2:Y:S01]  /*1670*/  LDS.128 R8, [UR4+0x30] ;  /* 0x00003004ff087984 */ /* 0x000ea20008000c00 */
[----:B0-----:R-:W-:-:S06]  /*1680*/  DSETP.GEU.AND P1, PT, R6, R16, PT ;  /* 0x000000100600722a */ /* 0x001fcc0003f2e000 */
[-C--:B------:R-:W-:Y:S02]  /*1690*/  FSEL R3, R16, R6.reuse, !P1 ;  /* 0x0000000610037208 */ /* 0x080fe40004800000 */
[-C--:B------:R-:W-:Y:S02]  /*16a0*/  FSEL R17, R17, R7.reuse, !P1 ;  /* 0x0000000711117208 */ /* 0x080fe40004800000 */
[----:B------:R-:W-:Y:S02]  /*16b0*/  FSEL R6, R3, R6, P2 ;  /* 0x0000000603067208 */ /* 0x000fe40001000000 */
[----:B------:R-:W-:Y:S02]  /*16c0*/  FSEL R7, R17, R7, P2 ;  /* 0x0000000711077208 */ /* 0x000fe40001000000 */
[C---:B------:R-:W-:Y:S01]  /*16d0*/  ISETP.GT.AND P1, PT, R4.reuse, 0x40, PT ;  /* 0x000000400400780c */ /* 0x040fe20003f24270 */
[----:B------:R-:W-:Y:S01]  /*16e0*/  IMAD.MOV.U32 R2, RZ, RZ, R6 ;  /* 0x000000ffff027224 */ /* 0x000fe200078e0006 */
[----:B------:R-:W-:Y:S01]  /*16f0*/  ISETP.GT.AND P2, PT, R4, 0x60, PT ;  /* 0x000000600400780c */ /* 0x000fe20003f44270 */
[----:B------:R-:W-:-:S06]  /*1700*/  IMAD.MOV.U32 R3, RZ, RZ, R7 ;  /* 0x000000ffff037224 */ /* 0x000fcc00078e0007 */
[----:B------:R-:W-:-:S06]  /*1710*/  DSETP.GEU.AND P3, PT, R2, R18, PT ;  /* 0x000000120200722a */ /* 0x000fcc0003f6e000 */
[----:B------:R-:W-:Y:S02]  /*1720*/  @P1 FSEL R6, R18, R6, !P3 ;  /* 0x0000000612061208 */ /* 0x000fe40005800000 */
[----:B------:R-:W-:Y:S02]  /*1730*/  @P1 FSEL R7, R19, R7, !P3 ;  /* 0x0000000713071208 */ /* 0x000fe40005800000 */
[----:B------:R-:W-:Y:S01]  /*1740*/  ISETP.GT.AND P1, PT, R4, 0x80, PT ;  /* 0x000000800400780c */ /* 0x000fe20003f24270 */
[----:B------:R-:W-:Y:S02]  /*1750*/  IMAD.MOV.U32 R2, RZ, RZ, R6 ;  /* 0x000000ffff027224 */ /* 0x000fe400078e0006 */
[----:B------:R-:W-:-:S06]  /*1760*/  IMAD.MOV.U32 R3, RZ, RZ, R7 ;  /* 0x000000ffff037224 */ /* 0x000fcc00078e0007 */
[----:B-1----:R-:W-:Y:S01]  /*1770*/  DSETP.GEU.AND P3, PT, R2, R12, PT ;  /* 0x0000000c0200722a */ /* 0x002fe20003f6e000 */
[----:B------:R-:W0:Y:S05]  /*1780*/  LDS.64 R2, [UR4+0x40] ;  /* 0x00004004ff027984 */ /* 0x000e2a0008000a00 */
[----:B------:R-:W-:Y:S02]  /*1790*/  @P2 FSEL R6, R12, R6, !P3 ;  /* 0x000000060c062208 */ /* 0x000fe40005800000 */
[----:B------:R-:W-:Y:S02]  /*17a0*/  @P2 FSEL R7, R13, R7, !P3 ;  /* 0x000000070d072208 */ /* 0x000fe40005800000 */
[----:B------:R-:W-:-:S04]  /*17b0*/  ISETP.GT.AND P2, PT, R4, 0xa0, PT ;  /* 0x000000a00400780c */ /* 0x000fc80003f44270 */
[----:B------:R-:W-:-:S06]  /*17c0*/  DSETP.GEU.AND P3, PT, R6, R14, PT ;  /* 0x0000000e0600722a */ /* 0x000fcc0003f6e000 */
[----:B------:R-:W-:Y:S02]  /*17d0*/  @P1 FSEL R6, R14, R6, !P3 ;  /* 0x000000060e061208 */ /* 0x000fe40005800000 */
[----:B------:R-:W-:Y:S02]  /*17e0*/  @P1 FSEL R7, R15, R7, !P3 ;  /* 0x000000070f071208 */ /* 0x000fe40005800000 */
[----:B------:R-:W-:-:S04]  /*17f0*/  ISETP.GT.AND P1, PT, R4, 0xc0, PT ;  /* 0x000000c00400780c */ /* 0x000fc80003f24270 */
[----:B--2---:R-:W-:-:S06]  /*1800*/  DSETP.GEU.AND P3, PT, R6, R8, PT ;  /* 0x000000080600722a */ /* 0x004fcc0003f6e000 */
[----:B------:R-:W-:Y:S02]  /*1810*/  @P2 FSEL R6, R8, R6, !P3 ;  /* 0x0000000608062208 */ /* 0x000fe40005800000 */
[----:B------:R-:W-:Y:S02]  /*1820*/  @P2 FSEL R7, R9, R7, !P3 ;  /* 0x0000000709072208 */ /* 0x000fe40005800000 */
[----:B------:R-:W-:-:S04]  /*1830*/  ISETP.GT.AND P2, PT, R4, 0xe0, PT ;  /* 0x000000e00400780c */ /* 0x000fc80003f44270 */
[----:B------:R-:W-:-:S06]  /*1840*/  DSETP.GEU.AND P3, PT, R6, R10, PT ;  /* 0x0000000a0600722a */ /* 0x000fcc0003f6e000 */
[----:B------:R-:W-:Y:S02]  /*1850*/  @P1 FSEL R6, R10, R6, !P3 ;  /* 0x000000060a061208 */ /* 0x000fe40005800000 */
[----:B------:R-:W-:-:S03]  /*1860*/  @P1 FSEL R7, R11, R7, !P3 ;  /* 0x000000070b071208 */ /* 0x000fc60005800000 */
[----:B------:R-:W-:Y:S02]  /*1870*/  IMAD.MOV.U32 R4, RZ, RZ, R6 ;  /* 0x000000ffff047224 */ /* 0x000fe400078e0006 */
[----:B------:R-:W-:-:S06]  /*1880*/  IMAD.MOV.U32 R5, RZ, RZ, R7 ;  /* 0x000000ffff057224 */ /* 0x000fcc00078e0007 */
[----:B0-----:R-:W-:-:S06]  /*1890*/  DSETP.GEU.AND P1, PT, R4, R2, PT ;  /* 0x000000020400722a */ /* 0x001fcc0003f2e000 */
[----:B------:R-:W-:Y:S02]  /*18a0*/  @P2 FSEL R6, R2, R6, !P1 ;  /* 0x0000000602062208 */ /* 0x000fe40004800000 */
[----:B------:R-:W-:Y:S01]  /*18b0*/  @P2 FSEL R7, R3, R7, !P1 ;  /* 0x0000000703072208 */ /* 0x000fe20004800000 */
[----:B------:R-:W-:Y:S06]  /*18c0*/  BRA `(.L_x_17) ;  /* 0x0000004000d07947 */ /* 0x000fec0003800000 */
.L_x_3:
[----:B------:R-:W0:Y:S01]  /*18d0*/  S2R R0, SR_TID.X ;  /* 0x0000000000007919 */ /* 0x000e220000002100 */
[----:B------:R-:W1:Y:S02]  /*18e0*/  LDCU.64 UR4, c[0x0][0x380] ;  /* 0x00007000ff0477ac */ /* 0x000e640008000a00 */
[----:B-1----:R-:W-:Y:S02]  /*18f0*/  IMAD.U32 R2, RZ, RZ, UR4 ;  /* 0x00000004ff027e24 */ /* 0x002fe4000f8e00ff */
[----:B------:R-:W-:Y:S02]  /*1900*/  IMAD.U32 R3, RZ, RZ, UR5 ;  /* 0x00000005ff037e24 */ /* 0x000fe4000f8e00ff */
[----:B0-----:R-:W-:-:S04]  /*1910*/  IMAD.SHL.U32 R5, R0, 0x4, RZ ;  /* 0x0000000400057824 */ /* 0x001fc800078e00ff */
[----:B------:R-:W-:-:S05]  /*1920*/  IMAD.WIDE.U32 R6, R5, 0x8, R2 ;  /* 0x0000000805067825 */ /* 0x000fca00078e0002 */
[----:B------:R-:W2:Y:S04]  /*1930*/  LDG.E.128.CONSTANT R20, desc[UR6][R6.64] ;  /* 0x0000000606147981 */ /* 0x000ea8000c1e9d00 */
[----:B------:R-:W3:Y:S04]  /*1940*/  LDG.E.128.CONSTANT R12, desc[UR6][R6.64+0x10] ;  /* 0x00001006060c7981 */ /* 0x000ee8000c1e9d00 */
[----:B------:R-:W4:Y:S04]  /*1950*/  LDG.E.128.CONSTANT R8, desc[UR6][R6.64+0x2000] ;  /* 0x0020000606087981 */ /* 0x000f28000c1e9d00 */
[----:B------:R0:W5:Y:S01]  /*1960*/  LDG.E.128.CONSTANT R16, desc[UR6][R6.64+0x2010] ;  /* 0x0020100606107981 */ /* 0x000162000c1e9d00 */
[----:B------:R-:W-:Y:S01]  /*1970*/  ISETP.GE.U32.AND P1, PT, R4, 0x1000, PT ;  /* 0x000010000400780c */ /* 0x000fe20003f26070 */
[----:B------:R-:W-:Y:S01]  /*1980*/  UMOV UR4, 0x800 ;  /* 0x0000080000047882 */ /* 0x000fe20000000000 */
[----:B--2---:R-:W-:-:S06]  /*1990*/  DSETP.GEU.AND P0, PT, R20, R22, PT ;  /* 0x000000161400722a */ /* 0x004fcc0003f0e000 */
[----:B------:R-:W-:Y:S02]  /*19a0*/  FSEL R20, R22, R20, !P0 ;  /* 0x0000001416147208 */ /* 0x000fe40004000000 */
[----:B------:R-:W-:-:S06]  /*19b0*/  FSEL R21, R23, R21, !P0 ;  /* 0x0000001517157208 */ /* 0x000fcc0004000000 */
[----:B---3--:R-:W-:-:S06]  /*19c0*/  DSETP.GEU.AND P0, PT, R20, R12, PT ;  /* 0x0000000c1400722a */ /* 0x008fcc0003f0e000 */
[----:B------:R-:W-:Y:S02]  /*19d0*/  FSEL R12, R12, R20, !P0 ;  /* 0x000000140c0c7208 */ /* 0x000fe40004000000 */
[----:B------:R-:W-:-:S06]  /*19e0*/  FSEL R13, R13, R21, !P0 ;  /* 0x000000150d0d7208 */ /* 0x000fcc0004000000 */
[----:B------:R-:W-:-:S06]  /*19f0*/  DSETP.GEU.AND P0, PT, R12, R14, PT ;  /* 0x0000000e0c00722a */ /* 0x000fcc0003f0e000 */
[----:B------:R-:W-:Y:S02]  /*1a00*/  FSEL R12, R14, R12, !P0 ;  /* 0x0000000c0e0c7208 */ /* 0x000fe40004000000 */
[----:B------:R-:W-:-:S06]  /*1a10*/  FSEL R13, R15, R13, !P0 ;  /* 0x0000000d0f0d7208 */ /* 0x000fcc0004000000 */
[----:B----4-:R-:W-:-:S06]  /*1a20*/  DSETP.GEU.AND P0, PT, R12, R8, PT ;  /* 0x000000080c00722a */ /* 0x010fcc0003f0e000 */
[----:B0-----:R-:W-:Y:S02]  /*1a30*/  FSEL R6, R8, R12, !P0 ;  /* 0x0000000c08067208 */ /* 0x001fe40004000000 */
[----:B------:R-:W-:-:S06]  /*1a40*/  FSEL R7, R9, R13, !P0 ;  /* 0x0000000d09077208 */ /* 0x000fcc0004000000 */
[----:B------:R-:W-:-:S06]  /*1a50*/  DSETP.GEU.AND P0, PT, R6, R10, PT ;  /* 0x0000000a0600722a */ /* 0x000fcc0003f0e000 */
[----:B------:R-:W-:Y:S02]  /*1a60*/  FSEL R6, R10, R6, !P0 ;  /* 0x000000060a067208 */ /* 0x000fe40004000000 */
[----:B------:R-:W-:-:S06]  /*1a70*/  FSEL R7, R11, R7, !P0 ;  /* 0x000000070b077208 */ /* 0x000fcc0004000000 */
[----:B-----5:R-:W-:-:S06]  /*1a80*/  DSETP.GEU.AND P0, PT, R6, R16, PT ;  /* 0x000000100600722a */ /* 0x020fcc0003f0e000 */
[----:B------:R-:W-:Y:S02]  /*1a90*/  FSEL R6, R16, R6, !P0 ;  /* 0x0000000610067208 */ /* 0x000fe40004000000 */
[----:B------:R-:W-:-:S06]  /*1aa0*/  FSEL R7, R17, R7, !P0 ;  /* 0x0000000711077208 */ /* 0x000fcc0004000000 */
[----:B------:R-:W-:-:S06]  /*1ab0*/  DSETP.GEU.AND P0, PT, R6, R18, PT ;  /* 0x000000120600722a */ /* 0x000fcc0003f0e000 */
[----:B------:R-:W-:Y:S02]  /*1ac0*/  FSEL R6, R18, R6, !P0 ;  /* 0x0000000612067208 */ /* 0x000fe40004000000 */
[----:B------:R-:W-:Y:S01]  /*1ad0*/  FSEL R7, R19, R7, !P0 ;  /* 0x0000000713077208 */ /* 0x000fe20004000000 */
[----:B------:R-:W-:Y:S06]  /*1ae0*/  @!P1 BRA `(.L_x_18) ;  /* 0x0000000000a49947 */ /* 0x000fec0003800000 */
[----:B------:R-:W0:Y:S01]  /*1af0*/  LDC R24, c[0x0][0x390] ;  /* 0x0000e400ff187b82 */ /* 0x000e220000000800 */
[----:B------:R-:W-:Y:S01]  /*1b00*/  VIADD R25, R4, 0xfffff800 ;  /* 0xfffff80004197836 */ /* 0x000fe20000000000 */
[----:B------:R-:W-:-:S06]  /*1b10*/  UMOV UR4, 0x800 ;  /* 0x0000080000047882 */ /* 0x000fcc0000000000 */
[----:B------:R-:W1:Y:S02]  /*1b20*/  LDC.64 R2, c[0x0][0x380] ;  /* 0x0000e000ff027b82 */ /* 0x000e640000000a00 */
.L_x_20:
[----:B------:R-:W-:-:S04]  /*1b30*/  VIADD R27, R5, UR4 ;  /* 0x00000004051b7c36 */ /* 0x000fc80008000000 */
[----:B-1----:R-:W-:-:S05]  /*1b40*/  IMAD.WIDE.U32 R26, R27, 0x8, R2 ;  /* 0x000000081b1a7825 */ /* 0x002fca00078e0002 */
[----:B------:R-:W2:Y:S04]  /*1b50*/  LDG.E.128.CONSTANT R12, desc[UR6][R26.64] ;  /* 0x000000061a0c7981 */ /* 0x000ea8000c1e9d00 */
[----:B------:R-:W3:Y:S04]  /*1b60*/  LDG.E.128.CONSTANT R16, desc[UR6][R26.64+0x10] ;  /* 0x000010061a107981 */ /* 0x000ee8000c1e9d00 */
[----:B------:R-:W4:Y:S04]  /*1b70*/  LDG.E.128.CONSTANT R20, desc[UR6][R26.64+0x2000] ;  /* 0x002000061a147981 */ /* 0x000f28000c1e9d00 */
[----:B------:R-:W5:Y:S01]  /*1b80*/  LDG.E.128.CONSTANT R8, desc[UR6][R26.64+0x2010] ;  /* 0x002010061a087981 */ /* 0x000f62000c1e9d00 */
[----:B0-----:R-:W-:Y:S01]  /*1b90*/  IMAD.MOV.U32 R4, RZ, RZ, R24 ;  /* 0x000000ffff047224 */ /* 0x001fe200078e0018 */
[----:B--2---:R-:W-:-:S06]  /*1ba0*/  DSETP.GEU.AND P0, PT, R6, R12, PT ;  /* 0x0000000c0600722a */ /* 0x004fcc0003f0e000 */
[----:B------:R-:W-:Y:S02]  /*1bb0*/  FSEL R6, R12, R6, !P0 ;  /* 0x000000060c067208 */ /* 0x000fe40004000000 */
[----:B------:R-:W-:-:S06]  /*1bc0*/  FSEL R7, R13, R7, !P0 ;  /* 0x000000070d077208 */ /* 0x000fcc0004000000 */
[----:B------:R-:W-:-:S06]  /*1bd0*/  DSETP.GEU.AND P0, PT, R6, R14, PT ;  /* 0x0000000e0600722a */ /* 0x000fcc0003f0e000 */
        /* <DEDUP_REMOVED lines=14> */
[----:B-----5:R-:W-:-:S06]  /*1cc0*/  DSETP.GEU.AND P0, PT, R6, R8, PT ;  /* 0x000000080600722a */ /* 0x020fcc0003f0e000 */
[----:B------:R-:W-:Y:S01]  /*1cd0*/  FSEL R6, R8, R6, !P0 ;  /* 0x0000000608067208 */ /* 0x000fe20004000000 */
[----:B------:R-:W-:Y:S01]  /*1ce0*/  VIADD R8, R4, -UR4 ;  /* 0x8000000404087c36 */ /* 0x000fe20008000000 */
[----:B------:R-:W-:-:S04]  /*1cf0*/  FSEL R7, R9, R7, !P0 ;  /* 0x0000000709077208 */ /* 0x000fc80004000000 */
[----:B------:R-:W-:Y:S02]  /*1d00*/  ISETP.GE.AND P1, PT, R8, 0x800, PT ;  /* 0x000008000800780c */ /* 0x000fe40003f26270 */
[----:B------:R-:W-:-:S06]  /*1d10*/  DSETP.GEU.AND P0, PT, R6, R10, PT ;  /* 0x0000000a0600722a */ /* 0x000fcc0003f0e000 */
[----:B------:R-:W-:Y:S02]  /*1d20*/  FSEL R6, R10, R6, !P0 ;  /* 0x000000060a067208 */ /* 0x000fe40004000000 */
[----:B------:R-:W-:-:S03]  /*1d30*/  FSEL R7, R11, R7, !P0 ;  /* 0x000000070b077208 */ /* 0x000fc60004000000 */
[----:B------:R-:W-:Y:S05]  /*1d40*/  @!P1 BRA `(.L_x_19) ;  /* 0x0000000c00009947 */ /* 0x000fea0003800000 */
[----:B------:R-:W-:-:S06]  /*1d50*/  UIADD3 UR4, UPT, UPT, UR4, 0x800, URZ ;  /* 0x0000080004047890 */ /* 0x000fcc000fffe0ff */
[----:B------:R-:W-:-:S13]  /*1d60*/  ISETP.LT.AND P0, PT, R25, UR4, PT ;  /* 0x0000000419007c0c */ /* 0x000fda000bf01270 */
[----:B------:R-:W-:Y:S05]  /*1d70*/  @!P0 BRA `(.L_x_20) ;  /* 0xfffffffc006c8947 */ /* 0x000fea000383ffff */
.L_x_18:
[----:B------:R-:W-:-:S13]  /*1d80*/  ISETP.LE.AND P0, PT, R4, UR4, PT ;  /* 0x0000000404007c0c */ /* 0x000fda000bf03270 */
[----:B------:R-:W-:Y:S05]  /*1d90*/  @P0 BRA `(.L_x_19) ;  /* 0x0000000800ec0947 */ /* 0x000fea0003800000 */
[----:B------:R-:W-:Y:S01]  /*1da0*/  VIADD R41, R4, -UR4 ;  /* 0x8000000404297c36 */ /* 0x000fe20008000000 */
[----:B------:R-:W-:Y:S04]  /*1db0*/  BSSY.RECONVERGENT B1, `(.L_x_19) ;  /* 0x00000b9000017945 */ /* 0x000fe80003800200 */
[----:B------:R-:W-:-:S13]  /*1dc0*/  ISETP.GE.AND P0, PT, R0, R41, PT ;  /* 0x000000290000720c */ /* 0x000fda0003f06270 */
[----:B------:R-:W-:Y:S05]  /*1dd0*/  @P0 BRA `(.L_x_21) ;  /* 0x0000000800d80947 */ /* 0x000fea0003800000 */
[----:B------:R-:W-:Y:S01]  /*1de0*/  LOP3.LUT R5, RZ, R0, RZ, 0x33, !PT ;  /* 0x00000000ff057212 */ /* 0x000fe200078e33ff */
[----:B------:R-:W-:Y:S01]  /*1df0*/  BSSY.RECONVERGENT B2, `(.L_x_22) ;  /* 0x0000016000027945 */ /* 0x000fe20003800200 */
[----:B------:R-:W-:Y:S02]  /*1e00*/  IMAD.MOV.U32 R40, RZ, RZ, R0 ;  /* 0x000000ffff287224 */ /* 0x000fe400078e0000 */
[----:B------:R-:W-:-:S04]  /*1e10*/  IADD3 R4, PT, PT, R4, -UR4, R5 ;  /* 0x8000000404047c10 */ /* 0x000fc8000fffe005 */
[C---:B------:R-:W-:Y:S02]  /*1e20*/  LOP3.LUT R5, R4.reuse, 0x300, RZ, 0xc0, !PT ;  /* 0x0000030004057812 */ /* 0x040fe400078ec0ff */
[----:B------:R-:W-:Y:S02]  /*1e30*/  ISETP.GE.U32.AND P2, PT, R4, 0x300, PT ;  /* 0x000003000400780c */ /* 0x000fe40003f46070 */
[----:B------:R-:W-:-:S13]  /*1e40*/  ISETP.NE.AND P0, PT, R5, 0x300, PT ;  /* 0x000003000500780c */ /* 0x000fda0003f05270 */
[----:B------:R-:W-:Y:S05]  /*1e50*/  @!P0 BRA `(.L_x_23) ;  /* 0x00000000003c8947 */ /* 0x000fea0003800000 */
[----:B------:R-:W-:Y:S01]  /*1e60*/  LEA.HI R4, R4, 0x1, RZ, 0x18 ;  /* 0x0000000104047811 */ /* 0x000fe200078fc0ff */
[----:B------:R-:W-:Y:S02]  /*1e70*/  VIADD R9, R0, UR4 ;  /* 0x0000000400097c36 */ /* 0x000fe40008000000 */
[----:B------:R-:W-:Y:S01]  /*1e80*/  IMAD.MOV.U32 R40, RZ, RZ, R0 ;  /* 0x000000ffff287224 */ /* 0x000fe200078e0000 */
[----:B------:R-:W-:-:S05]  /*1e90*/  LOP3.LUT R4, R4, 0x3, RZ, 0xc0, !PT ;  /* 0x0000000304047812 */ /* 0x000fca00078ec0ff */
[----:B------:R-:W-:-:S07]  /*1ea0*/  IMAD.MOV R8, RZ, RZ, -R4 ;  /* 0x000000ffff087224 */ /* 0x000fce00078e0a04 */
.L_x_24:
[----:B------:R-:W-:-:S06]  /*1eb0*/  IMAD.WIDE.U32 R4, R9, 0x8, R2 ;  /* 0x0000000809047825 */ /* 0x000fcc00078e0002 */
[----:B------:R-:W2:Y:S01]  /*1ec0*/  LDG.E.64.CONSTANT R4, desc[UR6][R4.64] ;  /* 0x0000000604047981 */ /* 0x000ea2000c1e9b00 */
[----:B------:R-:W-:Y:S02]  /*1ed0*/  VIADD R8, R8, 0x1 ;  /* 0x0000000108087836 */ /* 0x000fe40000000000 */
[----:B------:R-:W-:Y:S02]  /*1ee0*/  VIADD R40, R40, 0x100 ;  /* 0x0000010028287836 */ /* 0x000fe40000000000 */
[----:B------:R-:W-:Y:S01]  /*1ef0*/  VIADD R9, R9, 0x100 ;  /* 0x0000010009097836 */ /* 0x000fe20000000000 */
[----:B------:R-:W-:Y:S01]  /*1f00*/  ISETP.NE.AND P1, PT, R8, RZ, PT ;  /* 0x000000ff0800720c */ /* 0x000fe20003f25270 */
[----:B--2---:R-:W-:-:S06]  /*1f10*/  DSETP.GEU.AND P0, PT, R6, R4, PT ;  /* 0x000000040600722a */ /* 0x004fcc0003f0e000 */
[----:B------:R-:W-:Y:S02]  /*1f20*/  FSEL R6, R4, R6, !P0 ;  /* 0x0000000604067208 */ /* 0x000fe40004000000 */
[----:B------:R-:W-:-:S04]  /*1f30*/  FSEL R7, R5, R7, !P0 ;  /* 0x0000000705077208 */ /* 0x000fc80004000000 */
[----:B------:R-:W-:Y:S05]  /*1f40*/  @P1 BRA `(.L_x_24) ;  /* 0xfffffffc00d81947 */ /* 0x000fea000383ffff */
.L_x_23:
[----:B------:R-:W-:Y:S05]  /*1f50*/  BSYNC.RECONVERGENT B2 ;  /* 0x0000000000027941 */ /* 0x000fea0003800200 */
.L_x_22:
[----:B------:R-:W-:Y:S05]  /*1f60*/  @!P2 BRA `(.L_x_21) ;  /* 0x000000080074a947 */ /* 0x000fea0003800000 */
[----:B------:R-:W0:Y:S01]  /*1f70*/  LDCU.64 UR8, c[0x0][0x380] ;  /* 0x00007000ff0877ac */ /* 0x000e220008000a00 */
[----:B------:R-:W-:Y:S01]  /*1f80*/  IMAD.IADD R9, R41, 0x1, -R40 ;  /* 0x0000000129097824 */ /* 0x000fe200078e0a28 */
[C---:B------:R-:W-:Y:S01]  /*1f90*/  IADD3 R5, P0, PT, R40.reuse, UR4, RZ ;  /* 0x0000000428057c10 */ /* 0x040fe2000ff1e0ff */
[----:B------:R-:W-:Y:S01]  /*1fa0*/  BSSY.RECONVERGENT B2, `(.L_x_25) ;  /* 0x0000059000027945 */ /* 0x000fe20003800200 */
[----:B------:R-:W-:Y:S02]  /*1fb0*/  VIADD R43, R40, UR4 ;  /* 0x00000004282b7c36 */ /* 0x000fe40008000000 */
[----:B------:R-:W-:Y:S01]  /*1fc0*/  ISETP.GT.AND P1, PT, R9, 0xc00, PT ;  /* 0x00000c000900780c */ /* 0x000fe20003f24270 */
[----:B------:R-:W-:Y:S01]  /*1fd0*/  IMAD.X R8, RZ, RZ, RZ, P0 ;  /* 0x000000ffff087224 */ /* 0x000fe200000e06ff */
[----:B0-----:R-:W-:-:S04]  /*1fe0*/  LEA R4, P0, R5, UR8, 0x3 ;  /* 0x0000000805047c11 */ /* 0x001fc8000f8018ff */
[----:B------:R-:W-:Y:S02]  /*1ff0*/  LEA.HI.X R5, R5, UR9, R8, 0x3, P0 ;  /* 0x0000000905057c11 */ /* 0x000fe400080f1c08 */
[----:B------:R-:W-:-:S05]  /*2000*/  IADD3 R4, P0, PT, R4, 0x1000, RZ ;  /* 0x0000100004047810 */ /* 0x000fca0007f1e0ff */
[----:B------:R-:W-:Y:S01]  /*2010*/  IMAD.X R5, RZ, RZ, R5, P0 ;  /* 0x000000ffff057224 */ /* 0x000fe200000e0605 */
[----:B------:R-:W-:Y:S01]  /*2020*/  PLOP3.LUT P0, PT, PT, PT, PT, 0x80, 0x8 ;  /* 0x000000000008781c */ /* 0x000fe20003f0f070 */
[----:B------:R-:W-:-:S12]  /*2030*/  @!P1 BRA `(.L_x_26) ;  /* 0x00000004003c9947 */ /* 0x000fd80003800000 */
[----:B------:R-:W-:Y:S01]  /*2040*/  PLOP3.LUT P0, PT, PT, PT, PT, 0x8, 0x80 ;  /* 0x000000000080781c */ /* 0x000fe20003f0e170 */
[----:B------:R-:W-:-:S12]  /*2050*/  VIADD R45, R41, 0xfffff400 ;  /* 0xfffff400292d7836 */ /* 0x000fd80000000000 */
.L_x_27:
[C---:B------:R-:W-:Y:S01]  /*2060*/  IMAD.WIDE.U32 R38, R43.reuse, 0x8, R2 ;  /* 0x000000082b267825 */ /* 0x040fe200078e0002 */
[----:B------:R-:W2:Y:S04]  /*2070*/  LDG.E.64.CONSTANT R8, desc[UR6][R4.64+-0x800] ;  /* 0xfff8000604087981 */ /* 0x000ea8000c1e9b00 */
[----:B------:R-:W3:Y:S04]  /*2080*/  LDG.E.64.CONSTANT R10, desc[UR6][R4.64] ;  /* 0x00000006040a7981 */ /* 0x000ee8000c1e9b00 */
[----:B------:R-:W4:Y:S01]  /*2090*/  LDG.E.64.CONSTANT R38, desc[UR6][R38.64] ;  /* 0x0000000626267981 */ /* 0x000f22000c1e9b00 */
[----:B------:R-:W-:-:S03]  /*20a0*/  VIADD R15, R43, 0x400 ;  /* 0x000004002b0f7836 */ /* 0x000fc60000000000 */
[----:B------:R-:W5:Y:S01]  /*20b0*/  LDG.E.64.CONSTANT R12, desc[UR6][R4.64+0x800] ;  /* 0x00080006040c7981 */ /* 0x000f62000c1e9b00 */
[----:B------:R-:W-:-:S03]  /*20c0*/  IMAD.WIDE.U32 R14, R15, 0x8, R2 ;  /* 0x000000080f0e7825 */ /* 0x000fc600078e0002 */
[----:B------:R-:W5:Y:S04]  /*20d0*/  LDG.E.64.CONSTANT R16, desc[UR6][R4.64+0x1800] ;  /* 0x0018000604107981 */ /* 0x000f68000c1e9b00 */
[----:B------:R-:W5:Y:S04]  /*20e0*/  LDG.E.64.CONSTANT R14, desc[UR6][R14.64] ;  /* 0x000000060e0e7981 */ /* 0x000f68000c1e9b00 */
[----:B------:R-:W5:Y:S01]  /*20f0*/  LDG.E.64.CONSTANT R18, desc[UR6][R4.64+0x2000] ;  /* 0x0020000604127981 */ /* 0x000f62000c1e9b00 */
        /* <DEDUP_REMOVED lines=11> */
[----:B------:R-:W5:Y:S04]  /*21b0*/  LDG.E.64.CONSTANT R34, desc[UR6][R4.64+0x6000] ;  /* 0x0060000604227981 */ /* 0x000f68000c1e9b00 */
[----:B------:R0:W5:Y:S01]  /*21c0*/  LDG.E.64.CONSTANT R36, desc[UR6][R4.64+0x6800] ;  /* 0x0068000604247981 */ /* 0x000162000c1e9b00 */
[----:B------:R-:W-:-:S05]  /*21d0*/  VIADD R40, R40, 0x1000 ;  /* 0x0000100028287836 */ /* 0x000fca0000000000 */
[----:B------:R-:W-:Y:S02]  /*21e0*/  ISETP.GE.AND P2, PT, R40, R45, PT ;  /* 0x0000002d2800720c */ /* 0x000fe40003f46270 */
[----:B0-----:R-:W-:Y:S01]  /*21f0*/  IADD3 R4, P3, PT, R4, 0x8000, RZ ;  /* 0x0000800004047810 */ /* 0x001fe20007f7e0ff */
[----:B------:R-:W-:-:S04]  /*2200*/  VIADD R43, R43, 0x1000 ;  /* 0x000010002b2b7836 */ /* 0x000fc80000000000 */
[----:B------:R-:W-:Y:S01]  /*2210*/  IMAD.X R5, RZ, RZ, R5, P3 ;  /* 0x000000ffff057224 */ /* 0x000fe200018e0605 */
[----:B----4-:R-:W-:-:S06]  /*2220*/  DSETP.GEU.AND P1, PT, R6, R38, PT ;  /* 0x000000260600722a */ /* 0x010fcc0003f2e000 */
[----:B------:R-:W-:Y:S02]  /*2230*/  FSEL R6, R38, R6, !P1 ;  /* 0x0000000626067208 */ /* 0x000fe40004800000 */
[----:B------:R-:W-:-:S06]  /*2240*/  FSEL R7, R39, R7, !P1 ;  /* 0x0000000727077208 */ /* 0x000fcc0004800000 */
[----:B--2---:R-:W-:-:S06]  /*2250*/  DSETP.GEU.AND P1, PT, R6, R8, PT ;  /* 0x000000080600722a */ /* 0x004fcc0003f2e000 */
[----:B------:R-:W-:Y:S02]  /*2260*/  FSEL R6, R8, R6, !P1 ;  /* 0x0000000608067208 */ /* 0x000fe40004800000 */
[----:B------:R-:W-:-:S06]  /*2270*/  FSEL R7, R9, R7, !P1 ;  /* 0x0000000709077208 */ /* 0x000fcc0004800000 */
[----:B---3--:R-:W-:-:S06]  /*2280*/  DSETP.GEU.AND P1, PT, R6, R10, PT ;  /* 0x0000000a0600722a */ /* 0x008fcc0003f2e000 */
[----:B------:R-:W-:Y:S02]  /*2290*/  FSEL R6, R10, R6, !P1 ;  /* 0x000000060a067208 */ /* 0x000fe40004800000 */
[----:B------:R-:W-:-:S06]  /*22a0*/  FSEL R7, R11, R7, !P1 ;  /* 0x000000070b077208 */ /* 0x000fcc0004800000 */
[----:B-----5:R-:W-:-:S06]  /*22b0*/  DSETP.GEU.AND P1, PT, R6, R12, PT ;  /* 0x0000000c0600722a */ /* 0x020fcc0003f2e000 */
        /* <DEDUP_REMOVED lines=39> */
.L_x_26:
[----:B------:R-:W-:Y:S05]  /*2530*/  BSYNC.RECONVERGENT B2 ;  /* 0x0000000000027941 */ /* 0x000fea0003800200 */
.L_x_25:
[----:B------:R-:W-:Y:S01]  /*2540*/  IMAD.IADD R8, R41, 0x1, -R40 ;  /* 0x0000000129087824 */ /* 0x000fe200078e0a28 */
[----:B------:R-:W-:Y:S04]  /*2550*/  BSSY.RECONVERGENT B2, `(.L_x_28) ;  /* 0x000002b000027945 */ /* 0x000fe80003800200 */
[----:B------:R-:W-:-:S13]  /*2560*/  ISETP.GT.AND P1, PT, R8, 0x400, PT ;  /* 0x000004000800780c */ /* 0x000fda0003f24270 */
[----:B------:R-:W-:Y:S05]  /*2570*/  @!P1 BRA `(.L_x_29) ;  /* 0x0000000000a09947 */ /* 0x000fea0003800000 */
        /* <DEDUP_REMOVED lines=9> */
[----:B------:R-:W5:Y:S04]  /*2610*/  LDG.E.64.CONSTANT R22, desc[UR6][R4.64+0x2000] ;  /* 0x0020000604167981 */ /* 0x000f68000c1e9b00 */
[----:B------:R0:W5:Y:S01]  /*2620*/  LDG.E.64.CONSTANT R8, desc[UR6][R4.64+0x2800] ;  /* 0x0028000604087981 */ /* 0x000162000c1e9b00 */
[----:B------:R-:W-:-:S02]  /*2630*/  VIADD R40, R40, 0x800 ;  /* 0x0000080028287836 */ /* 0x000fc40000000000 */
[----:B------:R-:W-:Y:S01]  /*2640*/  VIADD R43, R43, 0x800 ;  /* 0x000008002b2b7836 */ /* 0x000fe20000000000 */
[----:B0-----:R-:W-:-:S05]  /*2650*/  IADD3 R4, P2, PT, R4, 0x4000, RZ ;  /* 0x0000400004047810 */ /* 0x001fca0007f5e0ff */
        /* <DEDUP_REMOVED lines=22> */
[----:B------:R-:W-:Y:S01]  /*27c0*/  DSETP.GEU.AND P1, PT, R6, R8, PT ;  /* 0x000000080600722a */ /* 0x000fe20003f2e000 */
[----:B------:R-:W-:-:S05]  /*27d0*/  PLOP3.LUT P0, PT, PT, PT, PT, 0x8, 0x80 ;  /* 0x000000000080781c */ /* 0x000fca0003f0e170 */
[----:B------:R-:W-:Y:S02]  /*27e0*/  FSEL R6, R8, R6, !P1 ;  /* 0x0000000608067208 */ /* 0x000fe40004800000 */
[----:B------:R-:W-:-:S07]  /*27f0*/  FSEL R7, R9, R7, !P1 ;  /* 0x0000000709077208 */ /* 0x000fce0004800000 */
.L_x_29:
[----:B------:R-:W-:Y:S05]  /*2800*/  BSYNC.RECONVERGENT B2 ;  /* 0x0000000000027941 */ /* 0x000fea0003800200 */
.L_x_28:
[----:B------:R-:W-:-:S13]  /*2810*/  ISETP.LT.OR P0, PT, R40, R41, P0 ;  /* 0x000000292800720c */ /* 0x000fda0000701670 */
[----:B------:R-:W-:Y:S05]  /*2820*/  @!P0 BRA `(.L_x_21) ;  /* 0x0000000000448947 */ /* 0x000fea0003800000 */
[----:B------:R-:W-:Y:S01]  /*2830*/  IMAD.WIDE.U32 R2, R43, 0x8, R2 ;  /* 0x000000082b027825 */ /* 0x000fe200078e0002 */
[----:B------:R-:W2:Y:S04]  /*2840*/  LDG.E.64.CONSTANT R8, desc[UR6][R4.64+-0x800] ;  /* 0xfff8000604087981 */ /* 0x000ea8000c1e9b00 */
[----:B------:R-:W3:Y:S04]  /*2850*/  LDG.E.64.CONSTANT R10, desc[UR6][R4.64] ;  /* 0x00000006040a7981 */ /* 0x000ee8000c1e9b00 */
[----:B------:R-:W4:Y:S04]  /*2860*/  LDG.E.64.CONSTANT R2, desc[UR6][R2.64] ;  /* 0x0000000602027981 */ /* 0x000f28000c1e9b00 */
[----:B------:R-:W5:Y:S01]  /*2870*/  LDG.E.64.CONSTANT R12, desc[UR6][R4.64+0x800] ;  /* 0x00080006040c7981 */ /* 0x000f62000c1e9b00 */
        /* <DEDUP_REMOVED lines=11> */
[----:B------:R-:W-:-:S07]  /*2930*/  FSEL R7, R13, R3, !P0 ;  /* 0x000000030d077208 */ /* 0x000fce0004000000 */
.L_x_21:
[----:B------:R-:W-:Y:S05]  /*2940*/  BSYNC.RECONVERGENT B1 ;  /* 0x0000000000017941 */ /* 0x000fea0003800200 */
.L_x_19:
[----:B------:R-:W0:Y:S01]  /*2950*/  S2R R10, SR_LANEID ;  /* 0x00000000000a7919 */ /* 0x000e220000000000 */
[----:B------:R-:W-:Y:S04]  /*2960*/  SHFL.DOWN PT, R2, R6, 0x1, 0x1f ;  /* 0x08201f0006027f89 */ /* 0x000fe800000e0000 */
        /* <DEDUP_REMOVED lines=10> */
[----:B------:R-:W-:-:S02]  /*2a10*/  @!P2 MOV R7, 0x400 ;  /* 0x000004000007a802 */ /* 0x000fc40000000f00 */
        /* <DEDUP_REMOVED lines=8> */
[----:B------:R-:W-:Y:S01]  /*2aa0*/  SHFL.DOWN PT, R2, R4, 0x4, 0x1f ;  /* 0x08801f0004027f89 */ /* 0x000fe200000e0000 */
[----:B-1----:R-:W-:-:S03]  /*2ab0*/  @!P2 LEA R7, R8, R7, 0x18 ;  /* 0x000000070807a211 */ /* 0x002fc600078ec0ff */
[----:B------:R-:W0:Y:S02]  /*2ac0*/  SHFL.DOWN PT, R3, R5, 0x4, 0x1f ;  /* 0x08801f0005037f89 */ /* 0x000e2400000e0000 */
[----:B------:R-:W-:Y:S01]  /*2ad0*/  @!P2 IMAD.IADD R9, R6, 0x1, R7 ;  /* 0x000000010609a824 */ /* 0x000fe200078e0207 */
[----:B0-----:R-:W-:-:S06]  /*2ae0*/  DSETP.GEU.AND P0, PT, R4, R2, PT ;  /* 0x000000020400722a */ /* 0x001fcc0003f0e000 */
[----:B------:R-:W-:Y:S02]  /*2af0*/  @!P1 FSEL R4, R2, R4, !P0 ;  /* 0x0000000402049208 */ /* 0x000fe40004000000 */
[----:B------:R-:W-:Y:S02]  /*2b00*/  @!P1 FSEL R5, R3, R5, !P0 ;  /* 0x0000000503059208 */ /* 0x000fe40004000000 */
[----:B------:R-:W-:Y:S01]  /*2b10*/  ISETP.GT.AND P1, PT, R10, 0x17, PT ;  /* 0x000000170a00780c */ /* 0x000fe20003f24270 */
[----:B------:R-:W-:Y:S04]  /*2b20*/  SHFL.DOWN PT, R2, R4, 0x8, 0x1f ;  /* 0x09001f0004027f89 */ /* 0x000fe800000e0000 */
[----:B------:R-:W0:Y:S02]  /*2b30*/  SHFL.DOWN PT, R3, R5, 0x8, 0x1f ;  /* 0x09001f0005037f89 */ /* 0x000e2400000e0000 */
[----:B0-----:R-:W-:-:S06]  /*2b40*/  DSETP.GEU.AND P0, PT, R4, R2, PT ;  /* 0x000000020400722a */ /* 0x001fcc0003f0e000 */
[----:B------:R-:W-:Y:S02]  /*2b50*/  @!P1 FSEL R4, R2, R4, !P0 ;  /* 0x0000000402049208 */ /* 0x000fe40004000000 */
[----:B------:R-:W-:Y:S02]  /*2b60*/  @!P1 FSEL R5, R3, R5, !P0 ;  /* 0x0000000503059208 */ /* 0x000fe40004000000 */
[----:B------:R-:W-:Y:S01]  /*2b70*/  ISETP.GT.AND P1, PT, R10, 0xf, PT ;  /* 0x0000000f0a00780c */ /* 0x000fe20003f24270 */
[----:B------:R-:W-:Y:S04]  /*2b80*/  SHFL.DOWN PT, R2, R4, 0x10, 0x1f ;  /* 0x0a001f0004027f89 */ /* 0x000fe800000e0000 */
[----:B------:R-:W0:Y:S02]  /*2b90*/  SHFL.DOWN PT, R3, R5, 0x10, 0x1f ;  /* 0x0a001f0005037f89 */ /* 0x000e2400000e0000 */
[----:B0-----:R-:W-:-:S06]  /*2ba0*/  DSETP.GEU.AND P0, PT, R4, R2, PT ;  /* 0x000000020400722a */ /* 0x001fcc0003f0e000 */
[----:B------:R-:W-:Y:S02]  /*2bb0*/  FSEL R2, R2, R4, !P0 ;  /* 0x0000000402027208 */ /* 0x000fe40004000000 */
        /* <DEDUP_REMOVED lines=10> */
[----:B--2---:R-:W0:Y:S04]  /*2c60*/  LDS.128 R8, [UR4+0x10] ;  /* 0x00001004ff087984 */ /* 0x004e280008000c00 */
        /* <DEDUP_REMOVED lines=25> */
.L_x_2:
        /* <DEDUP_REMOVED lines=12> */
.L_x_32:
[----:B------:R-:W-:Y:S05]  /*2ec0*/  BSYNC.RECONVERGENT B1 ;  /* 0x0000000000017941 */ /* 0x000fea0003800200 */
.L_x_31:
        /* <DEDUP_REMOVED lines=17> */
.L_x_37:
        /* <DEDUP_REMOVED lines=12> */
.L_x_36:
[----:B------:R-:W-:Y:S05]  /*30a0*/  BSYNC.RECONVERGENT B2 ;  /* 0x0000000000027941 */ /* 0x000fea0003800200 */
.L_x_35:
        /* <DEDUP_REMOVED lines=9> */
.L_x_40:
        /* <DEDUP_REMOVED lines=74> */
.L_x_39:
[----:B------:R-:W-:Y:S05]  /*35e0*/  BSYNC.RECONVERGENT B2 ;  /* 0x0000000000027941 */ /* 0x000fea0003800200 */
.L_x_38:
        /* <DEDUP_REMOVED lines=42> */
.L_x_42:
[----:B------:R-:W-:Y:S05]  /*3890*/  BSYNC.RECONVERGENT B2 ;  /* 0x0000000000027941 */ /* 0x000fea0003800200 */
.L_x_41:
        /* <DEDUP_REMOVED lines=20> */
.L_x_34:
[----:B------:R-:W-:Y:S05]  /*39e0*/  BSYNC.RECONVERGENT B1 ;  /* 0x0000000000017941 */ /* 0x000fea0003800200 */
.L_x_33:
        /* <DEDUP_REMOVED lines=14> */
[----:B------:R-:W-:Y:S01]  /*3ad0*/  IMAD.MOV.U32 R2, RZ, RZ, R9 ;  /* 0x000000ffff027224 */ /* 0x000fe200078e0009 */
[----:B------:R-:W-:Y:S01]  /*3ae0*/  @!P2 MOV R4, 0x400 ;  /* 0x000004000004a802 */ /* 0x000fe20000000f00 */
[----:B------:R-:W-:Y:S01]  /*3af0*/  IMAD.MOV.U32 R3, RZ, RZ, R11 ;  /* 0x000000ffff037224 */ /* 0x000fe200078e000b */
[----:B------:R-:W0:Y:S01]  /*3b00*/  SHFL.DOWN PT, R7, R11, 0x2, 0x1f ;  /* 0x08401f000b077f89 */ /* 0x000e2200000e0000 */
[----:B------:R-:W-:Y:S01]  /*3b10*/  @!P2 SHF.R.U32.HI R0, RZ, 0x2, R5 ;  /* 0x00000002ff00a819 */ /* 0x000fe20000011605 */
[----:B------:R-:W1:Y:S03]  /*3b20*/  @!P2 S2R R13, SR_CgaCtaId ;  /* 0x00000000000da919 */ /* 0x000e660000008800 */
[----:B------:R-:W-:Y:S01]  /*3b30*/  @!P2 LOP3.LUT R0, R0, 0xf8, RZ, 0xc0, !PT ;  /* 0x000000f80000a812 */ /* 0x000fe200078ec0ff */
[----:B0-----:R-:W-:-:S06]  /*3b40*/  DSETP.GEU.AND P0, PT, R2, R6, PT ;  /* 0x000000060200722a */ /* 0x001fcc0003f0e000 */
[----:B------:R-:W-:Y:S02]  /*3b50*/  @!P1 FSEL R9, R6, R9, !P0 ;  /* 0x0000000906099208 */ /* 0x000fe40004000000 */
[----:B------:R-:W-:Y:S02]  /*3b60*/  @!P1 FSEL R11, R7, R11, !P0 ;  /* 0x0000000b070b9208 */ /* 0x000fe40004000000 */
[----:B------:R-:W-:Y:S01]  /*3b70*/  ISETP.GT.AND P1, PT, R8, 0x1b, PT ;  /* 0x0000001b0800780c */ /* 0x000fe20003f24270 */
[----:B------:R-:W-:Y:S01]  /*3b80*/  SHFL.DOWN PT, R2, R9, 0x4, 0x1f ;  /* 0x08801f0009027f89 */ /* 0x000fe200000e0000 */
[----:B------:R-:W-:Y:S01]  /*3b90*/  IMAD.MOV.U32 R6, RZ, RZ, R9 ;  /* 0x000000ffff067224 */ /* 0x000fe200078e0009 */
[----:B-1----:R-:W-:Y:S01]  /*3ba0*/  @!P2 LEA R13, R13, R4, 0x18 ;  /* 0x000000040d0da211 */ /* 0x002fe200078ec0ff */
[----:B------:R-:W-:Y:S01]  /*3bb0*/  IMAD.MOV.U32 R7, RZ, RZ, R11 ;  /* 0x000000ffff077224 */ /* 0x000fe200078e000b */
[----:B------:R-:W0:Y:S03]  /*3bc0*/  SHFL.DOWN PT, R3, R11, 0x4, 0x1f ;  /* 0x08801f000b037f89 */ /* 0x000e2600000e0000 */
[----:B------:R-:W-:-:S02]  /*3bd0*/  @!P2 IMAD.IADD R13, R0, 0x1, R13 ;  /* 0x00000001000da824 */ /* 0x000fc400078e020d */
[----:B0-----:R-:W-:-:S06]  /*3be0*/  DSETP.GEU.AND P0, PT, R6, R2, PT ;  /* 0x000000020600722a */ /* 0x001fcc0003f0e000 */
[----:B------:R-:W-:Y:S02]  /*3bf0*/  @!P1 FSEL R9, R2, R9, !P0 ;  /* 0x0000000902099208 */ /* 0x000fe40004000000 */
[----:B------:R-:W-:Y:S02]  /*3c00*/  @!P1 FSEL R11, R3, R11, !P0 ;  /* 0x0000000b030b9208 */ /* 0x000fe40004000000 */
[----:B------:R-:W-:Y:S01]  /*3c10*/  ISETP.GT.AND P1, PT, R8, 0x17, PT ;  /* 0x000000170800780c */ /* 0x000fe20003f24270 */
[----:B------:R-:W-:Y:S01]  /*3c20*/  SHFL.DOWN PT, R2, R9, 0x8, 0x1f ;  /* 0x09001f0009027f89 */ /* 0x000fe200000e0000 */
[----:B------:R-:W-:Y:S02]  /*3c30*/  IMAD.MOV.U32 R6, RZ, RZ, R9 ;  /* 0x000000ffff067224 */ /* 0x000fe400078e0009 */
[----:B------:R-:W-:Y:S01]  /*3c40*/  IMAD.MOV.U32 R7, RZ, RZ, R11 ;  /* 0x000000ffff077224 */ /* 0x000fe200078e000b */
[----:B------:R-:W0:Y:S05]  /*3c50*/  SHFL.DOWN PT, R3, R11, 0x8, 0x1f ;  /* 0x09001f000b037f89 */ /* 0x000e2a00000e0000 */
        /* <DEDUP_REMOVED lines=20> */
[----:B------:R-:W0:Y:S04]  /*3da0*/  LDS.128 R8, [UR4+0x10] ;  /* 0x00001004ff087984 */ /* 0x000e280008000c00 */
[----:B-1----:R-:W1:Y:S01]  /*3db0*/  LDS.128 R12, [UR4+0x20] ;  /* 0x00002004ff0c7984 */ /* 0x002e620008000c00 */
        /* <DEDUP_REMOVED lines=24> */
.L_x_43:
        /* <DEDUP_REMOVED lines=20> */
[----:B------:R-:W0:Y:S05]  /*4080*/  SHFL.DOWN PT, R7, R0, 0x2, R11 ;  /* 0x0840000000077989 */ /* 0x000e2a00000e000b */
[----:B0-----:R-:W-:-:S06]  /*4090*/  DSETP.GEU.AND P0, PT, R2, R6, PT ;  /* 0x000000060200722a */ /* 0x001fcc0003f0e000 */
[----:B------:R-:W-:Y:S01]  /*40a0*/  @!P1 FSEL R9, R6, R9, !P0 ;  /* 0x0000000906099208 */ /* 0x000fe20004000000 */
[----:B------:R-:W-:Y:S01]  /*40b0*/  VIADD R6, R8, 0x4 ;  /* 0x0000000408067836 */ /* 0x000fe20000000000 */
[----:B------:R-:W-:-:S03]  /*40c0*/  @!P1 FSEL R0, R7, R0, !P0 ;  /* 0x0000000007009208 */ /* 0x000fc60004000000 */
[----:B------:R-:W-:Y:S01]  /*40d0*/  SHFL.DOWN PT, R2, R9, 0x4, R11 ;  /* 0x0880000009027989 */ /* 0x000fe200000e000b */
[----:B------:R-:W-:Y:S01]  /*40e0*/  ISETP.GT.AND P1, PT, R6, R11, PT ;  /* 0x0000000b0600720c */ /* 0x000fe20003f24270 */
[----:B------:R-:W-:Y:S02]  /*40f0*/  IMAD.MOV.U32 R6, RZ, RZ, R9 ;  /* 0x000000ffff067224 */ /* 0x000fe400078e0009 */
[----:B------:R-:W0:Y:S01]  /*4100*/  SHFL.DOWN PT, R3, R0, 0x4, R11 ;  /* 0x0880000000037989 */ /* 0x000e2200000e000b */
[----:B------:R-:W-:-:S06]  /*4110*/  IMAD.MOV.U32 R7, RZ, RZ, R0 ;  /* 0x000000ffff077224 */ /* 0x000fcc00078e0000 */
[----:B0-----:R-:W-:Y:S01]  /*4120*/  DSETP.GEU.AND P0, PT, R6, R2, PT ;  /* 0x000000020600722a */ /* 0x001fe20003f0e000 */
[----:B------:R-:W-:-:S05]  /*4130*/  VIADD R6, R8, 0x8 ;  /* 0x0000000808067836 */ /* 0x000fca0000000000 */
        /* <DEDUP_REMOVED lines=15> */
[----:B------:R-:W-:Y:S02]  /*4230*/  IMAD.MOV.U32 R6, RZ, RZ, R9 ;  /* 0x000000ffff067224 */ /* 0x000fe400078e0009 */
[----:B------:R-:W-:Y:S01]  /*4240*/  IMAD.MOV.U32 R7, RZ, RZ, R0 ;  /* 0x000000ffff077224 */ /* 0x000fe200078e0000 */
[----:B------:R-:W0:Y:S05]  /*4250*/  SHFL.DOWN PT, R3, R0, 0x10, R11 ;  /* 0x0a00000000037989 */ /* 0x000e2a00000e000b */
[----:B0-----:R-:W-:Y:S01]  /*4260*/  DSETP.GEU.AND P1, PT, R6, R2, PT ;  /* 0x000000020600722a */ /* 0x001fe20003f2e000 */
[----:B------:R-:W-:-:S02]  /*4270*/  @!P0 MOV R7, 0x400 ;  /* 0x0000040000078802 */ /* 0x000fc40000000f00 */
[----:B------:R-:W-:Y:S02]  /*4280*/  @!P0 SHF.R.U32.HI R6, RZ, 0x2, R5 ;  /* 0x00000002ff068819 */ /* 0x000fe40000011605 */
[----:B-1----:R-:W-:Y:S02]  /*4290*/  @!P0 LEA R7, R10, R7, 0x18 ;  /* 0x000000070a078211 */ /* 0x002fe400078ec0ff */
[----:B------:R-:W-:Y:S02]  /*42a0*/  @!P0 LOP3.LUT R6, R6, 0xf8, RZ, 0xc0, !PT ;  /* 0x000000f806068812 */ /* 0x000fe400078ec0ff */
[----:B------:R-:W-:Y:S02]  /*42b0*/  @!P2 FSEL R9, R2, R9, !P1 ;  /* 0x000000090209a208 */ /* 0x000fe40004800000 */
[----:B------:R-:W-:Y:S01]  /*42c0*/  @!P2 FSEL R0, R3, R0, !P1 ;  /* 0x000000000300a208 */ /* 0x000fe20004800000 */
[----:B------:R-:W-:Y:S02]  /*42d0*/  @!P0 IMAD.IADD R3, R6, 0x1, R7 ;  /* 0x0000000106038824 */ /* 0x000fe400078e0207 */
[----:B------:R-:W-:-:S02]  /*42e0*/  IMAD.MOV.U32 R6, RZ, RZ, R9 ;  /* 0x000000ffff067224 */ /* 0x000fc400078e0009 */
[----:B------:R-:W-:-:S05]  /*42f0*/  IMAD.MOV.U32 R7, RZ, RZ, R0 ;  /* 0x000000ffff077224 */ /* 0x000fca00078e0000 */
[----:B------:R1:W-:Y:S01]  /*4300*/  @!P0 STS.64 [R3+0x8], R6 ;  /* 0x0000080603008388 */ /* 0x0003e20000000a00 */
[----:B------:R-:W-:Y:S01]  /*4310*/  BAR.SYNC.DEFER_BLOCKING 0x0 ;  /* 0x0000000000007b1d */ /* 0x000fe20000010000 */
[----:B------:R-:W-:-:S13]  /*4320*/  ISETP.NE.AND P0, PT, R5, RZ, PT ;  /* 0x000000ff0500720c */ /* 0x000fda0003f05270 */
[----:B-1----:R-:W-:Y:S05]  /*4330*/  @P0 BRA `(.L_x_17) ;  /* 0x0000001800340947 */ /* 0x002fea0003800000 */
[----:B------:R-:W0:Y:S01]  /*4340*/  S2UR UR5, SR_CgaCtaId ;  /* 0x00000000000579c3 */ /* 0x000e220000008800 */
[----:B------:R-:W-:Y:S01]  /*4350*/  UMOV UR4, 0x400 ;  /* 0x0000040000047882 */ /* 0x000fe20000000000 */
[C---:B------:R-:W-:Y:S02]  /*4360*/  ISETP.GT.AND P3, PT, R4.reuse, 0x20, PT ;  /* 0x000000200400780c */ /* 0x040fe40003f64270 */
        /* <DEDUP_REMOVED lines=10> */
[----:B------:R-:W-:Y:S01]  /*4410*/  ISETP.GT.AND P1, PT, R4, 0x60, PT ;  /* 0x000000600400780c */ /* 0x000fe20003f24270 */
[----:B------:R-:W-:Y:S02]  /*4420*/  IMAD.MOV.U32 R2, RZ, RZ, R6 ;  /* 0x000000ffff027224 */ /* 0x000fe400078e0006 */
        /* <DEDUP_REMOVED lines=29> */
.L_x_30:
[----:B------:R-:W0:Y:S01]  /*4600*/  S2R R41, SR_TID.X ;  /* 0x0000000000297919 */ /* 0x000e220000002100 */
[----:B------:R-:W0:Y:S02]  /*4610*/  LDC.64 R6, c[0x0][0x380] ;  /* 0x0000e000ff067b82 */ /* 0x000e240000000a00 */
[----:B0-----:R-:W-:-:S05]  /*4620*/  IMAD.WIDE.U32 R6, R41, 0x8, R6 ;  /* 0x0000000829067825 */ /* 0x001fca00078e0006 */
[----:B------:R-:W2:Y:S04]  /*4630*/  LDG.E.64.CONSTANT R20, desc[UR6][R6.64] ;  /* 0x0000000606147981 */ /* 0x000ea8000c1e9b00 */
[----:B------:R-:W2:Y:S04]  /*4640*/  LDG.E.64.CONSTANT R2, desc[UR6][R6.64+0x800] ;  /* 0x0008000606027981 */ /* 0x000ea8000c1e9b00 */
[----:B------:R-:W3:Y:S04]  /*4650*/  LDG.E.64.CONSTANT R8, desc[UR6][R6.64+0x1000] ;  /* 0x0010000606087981 */ /* 0x000ee8000c1e9b00 */
[----:B------:R-:W4:Y:S04]  /*4660*/  LDG.E.64.CONSTANT R10, desc[UR6][R6.64+0x1800] ;  /* 0x00180006060a7981 */ /* 0x000f28000c1e9b00 */
[----:B------:R-:W5:Y:S04]  /*4670*/  LDG.E.64.CONSTANT R12, desc[UR6][R6.64+0x2000] ;  /* 0x00200006060c7981 */ /* 0x000f68000c1e9b00 */
[----:B------:R-:W5:Y:S04]  /*4680*/  LDG.E.64.CONSTANT R14, desc[UR6][R6.64+0x2800] ;  /* 0x00280006060e7981 */ /* 0x000f68000c1e9b00 */
[----:B------:R-:W5:Y:S04]  /*4690*/  LDG.E.64.CONSTANT R16, desc[UR6][R6.64+0x3000] ;  /* 0x0030000606107981 */ /* 0x000f68000c1e9b00 */
[----:B------:R-:W5:Y:S01]  /*46a0*/  LDG.E.64.CONSTANT R18, desc[UR6][R6.64+0x3800] ;  /* 0x0038000606127981 */ /* 0x000f62000c1e9b00 */
[----:B------:R-:W-:Y:S01]  /*46b0*/  ISETP.GE.U32.AND P1, PT, R4, 0x1000, PT ;  /* 0x000010000400780c */ /* 0x000fe20003f26070 */
[----:B------:R-:W-:Y:S01]  /*46c0*/  IMAD.MOV.U32 R45, RZ, RZ, 0x800 ;  /* 0x00000800ff2d7424 */ /* 0x000fe200078e00ff */
[----:B--2---:R-:W-:-:S06]  /*46d0*/  DSETP.GEU.AND P0, PT, R20, R2, PT ;  /* 0x000000021400722a */ /* 0x004fcc0003f0e000 */
        /* <DEDUP_REMOVED lines=21> */
[----:B------:R-:W0:Y:S01]  /*4830*/  LDC R24, c[0x0][0x390] ;  /* 0x0000e400ff187b82 */ /* 0x000e220000000800 */
[----:B------:R-:W-:Y:S02]  /*4840*/  VIADD R0, R4, 0xfffff800 ;  /* 0xfffff80004007836 */ /* 0x000fe40000000000 */
[----:B------:R-:W-:-:S07]  /*4850*/  IMAD.MOV.U32 R45, RZ, RZ, 0x800 ;  /* 0x00000800ff2d7424 */ /* 0x000fce00078e00ff */
.L_x_46:
[----:B------:R-:W-:-:S05]  /*4860*/  IMAD.WIDE R4, R45, 0x8, R6 ;  /* 0x000000082d047825 */ /* 0x000fca00078e0206 */
[----:B------:R-:W2:Y:S04]  /*4870*/  LDG.E.64.CONSTANT R10, desc[UR6][R4.64] ;  /* 0x00000006040a7981 */ /* 0x000ea8000c1e9b00 */
[----:B------:R-:W3:Y:S04]  /*4880*/  LDG.E.64.CONSTANT R12, desc[UR6][R4.64+0x800] ;  /* 0x00080006040c7981 */ /* 0x000ee8000c1e9b00 */
[----:B------:R-:W4:Y:S04]  /*4890*/  LDG.E.64.CONSTANT R14, desc[UR6][R4.64+0x1000] ;  /* 0x00100006040e7981 */ /* 0x000f28000c1e9b00 */
[----:B------:R-:W5:Y:S04]  /*48a0*/  LDG.E.64.CONSTANT R16, desc[UR6][R4.64+0x1800] ;  /* 0x0018000604107981 */ /* 0x000f68000c1e9b00 */
[----:B------:R-:W5:Y:S04]  /*48b0*/  LDG.E.64.CONSTANT R18, desc[UR6][R4.64+0x2000] ;  /* 0x0020000604127981 */ /* 0x000f68000c1e9b00 */
[----:B------:R-:W5:Y:S04]  /*48c0*/  LDG.E.64.CONSTANT R20, desc[UR6][R4.64+0x2800] ;  /* 0x0028000604147981 */ /* 0x000f68000c1e9b00 */
[----:B------:R-:W5:Y:S04]  /*48d0*/  LDG.E.64.CONSTANT R22, desc[UR6][R4.64+0x3000] ;  /* 0x0030000604167981 */ /* 0x000f68000c1e9b00 */
[----:B------:R0:W5:Y:S02]  /*48e0*/  LDG.E.64.CONSTANT R8, desc[UR6][R4.64+0x3800] ;  /* 0x0038000604087981 */ /* 0x000164000c1e9b00 */
[----:B0-----:R-:W-:-:S04]  /*48f0*/  IMAD.MOV.U32 R4, RZ, RZ, R24 ;  /* 0x000000ffff047224 */ /* 0x001fc800078e0018 */
[----:B------:R-:W-:-:S05]  /*4900*/  IMAD.IADD R5, R4, 0x1, -R45 ;  /* 0x0000000104057824 */ /* 0x000fca00078e0a2d */
[----:B------:R-:W-:Y:S01]  /*4910*/  ISETP.GE.AND P1, PT, R5, 0x800, PT ;  /* 0x000008000500780c */ /* 0x000fe20003f26270 */
        /* <DEDUP_REMOVED lines=25> */
[----:B------:R-:W-:-:S05]  /*4ab0*/  VIADD R45, R45, 0x800 ;  /* 0x000008002d2d7836 */ /* 0x000fca0000000000 */
[----:B------:R-:W-:-:S13]  /*4ac0*/  ISETP.GT.AND P0, PT, R45, R0, PT ;  /* 0x000000002d00720c */ /* 0x000fda0003f04270 */
[----:B------:R-:W-:Y:S05]  /*4ad0*/  @!P0 BRA `(.L_x_46) ;  /* 0xfffffffc00608947 */ /* 0x000fea000383ffff */
.L_x_44:
[----:B------:R-:W-:-:S13]  /*4ae0*/  ISETP.GE.AND P0, PT, R45, R4, PT ;  /* 0x000000042d00720c */ /* 0x000fda0003f06270 */
[----:B------:R-:W-:Y:S05]  /*4af0*/  @P0 BRA `(.L_x_45) ;  /* 0x0000000800fc0947 */ /* 0x000fea0003800000 */
[----:B------:R-:W-:Y:S01]  /*4b00*/  IMAD.IADD R0, R4, 0x1, -R45 ;  /* 0x0000000104007824 */ /* 0x000fe200078e0a2d */
[----:B------:R-:W-:Y:S04]  /*4b10*/  BSSY.RECONVERGENT B1, `(.L_x_45) ;  /* 0x00000bd000017945 */ /* 0x000fe80003800200 */
[----:B------:R-:W-:-:S13]  /*4b20*/  ISETP.GE.AND P0, PT, R41, R0, PT ;  /* 0x000000002900720c */ /* 0x000fda0003f06270 */
[----:B------:R-:W-:Y:S05]  /*4b30*/  @P0 BRA `(.L_x_47) ;  /* 0x0000000800e80947 */ /* 0x000fea0003800000 */
[----:B------:R-:W-:Y:S01]  /*4b40*/  LOP3.LUT R5, RZ, R41, RZ, 0x33, !PT ;  /* 0x00000029ff057212 */ /* 0x000fe200078e33ff */
[----:B------:R-:W-:Y:S01]  /*4b50*/  BSSY.RECONVERGENT B2, `(.L_x_48) ;  /* 0x0000017000027945 */ /* 0x000fe20003800200 */
[----:B------:R-:W-:Y:S02]  /*4b60*/  IMAD.MOV.U32 R43, RZ, RZ, R41 ;  /* 0x000000ffff2b7224 */ /* 0x000fe400078e0029 */
[----:B------:R-:W-:-:S04]  /*4b70*/  IADD3 R4, PT, PT, -R45, R4, R5 ;  /* 0x000000042d047210 */ /* 0x000fc80007ffe105 */
[C---:B------:R-:W-:Y:S02]  /*4b80*/  LOP3.LUT R5, R4.reuse, 0x300, RZ, 0xc0, !PT ;  /* 0x0000030004057812 */ /* 0x040fe400078ec0ff */
[----:B------:R-:W-:Y:S02]  /*4b90*/  ISETP.GE.U32.AND P2, PT, R4, 0x300, PT ;  /* 0x000003000400780c */ /* 0x000fe40003f46070 */
[----:B------:R-:W-:-:S13]  /*4ba0*/  ISETP.NE.AND P0, PT, R5, 0x300, PT ;  /* 0x000003000500780c */ /* 0x000fda0003f05270 */
[----:B------:R-:W-:Y:S05]  /*4bb0*/  @!P0 BRA `(.L_x_49) ;  /* 0x0000000000408947 */ /* 0x000fea0003800000 */
[----:B------:R-:W0:Y:S01]  /*4bc0*/  LDC.64 R6, c[0x0][0x380] ;  /* 0x0000e000ff067b82 */ /* 0x000e220000000a00 */
[----:B------:R-:W-:Y:S01]  /*4bd0*/  LEA.HI R4, R4, 0x1, RZ, 0x18 ;  /* 0x0000000104047811 */ /* 0x000fe200078fc0ff */
[----:B------:R-:W-:Y:S02]  /*4be0*/  IMAD.IADD R9, R41, 0x1, R45 ;  /* 0x0000000129097824 */ /* 0x000fe400078e022d */
[----:B------:R-:W-:Y:S01]  /*4bf0*/  IMAD.MOV.U32 R43, RZ, RZ, R41 ;  /* 0x000000ffff2b7224 */ /* 0x000fe200078e0029 */
[----:B------:R-:W-:-:S05]  /*4c00*/  LOP3.LUT R4, R4, 0x3, RZ, 0xc0, !PT ;  /* 0x0000000304047812 */ /* 0x000fca00078ec0ff */
[----:B------:R-:W-:-:S07]  /*4c10*/  IMAD.MOV R8, RZ, RZ, -R4 ;  /* 0x000000ffff087224 */ /* 0x000fce00078e0a04 */
.L_x_50:
[----:B0-----:R-:W-:-:S06]  /*4c20*/  IMAD.WIDE.U32 R4, R9, 0x8, R6 ;  /* 0x0000000809047825 */ /* 0x001fcc00078e0006 */
        /* <DEDUP_REMOVED lines=9> */
.L_x_49:
[----:B------:R-:W-:Y:S05]  /*4cc0*/  BSYNC.RECONVERGENT B2 ;  /* 0x0000000000027941 */ /* 0x000fea0003800200 */
.L_x_48:
[----:B------:R-:W-:Y:S05]  /*4cd0*/  @!P2 BRA `(.L_x_47) ;  /* 0x000000080080a947 */ /* 0x000fea0003800000 */
[----:B------:R-:W0:Y:S01]  /*4ce0*/  LDCU.64 UR4, c[0x0][0x380] ;  /* 0x00007000ff0477ac */ /* 0x000e220008000a00 */
[----:B------:R-:W-:Y:S01]  /*4cf0*/  IMAD.IADD R7, R0, 0x1, -R43 ;  /* 0x0000000100077824 */ /* 0x000fe200078e0a2b */
[C---:B------:R-:W-:Y:S01]  /*4d00*/  IADD3 R5, P0, PT, R43.reuse, R45, RZ ;  /* 0x0000002d2b057210 */ /* 0x040fe20007f1e0ff */
[----:B------:R-:W-:Y:S01]  /*4d10*/  BSSY.RECONVERGENT B2, `(.L_x_51) ;  /* 0x000005a000027945 */ /* 0x000fe20003800200 */
[----:B------:R-:W-:Y:S02]  /*4d20*/  IMAD.IADD R45, R43, 0x1, R45 ;  /* 0x000000012b2d7824 */ /* 0x000fe400078e022d */
        /* <DEDUP_REMOVED lines=8> */
[----:B------:R-:W0:Y:S01]  /*4db0*/  LDC.64 R6, c[0x0][0x380] ;  /* 0x0000e000ff067b82 */ /* 0x000e220000000a00 */
[----:B------:R-:W-:Y:S01]  /*4dc0*/  PLOP3.LUT P0, PT, PT, PT, PT, 0x8, 0x80 ;  /* 0x000000000080781c */ /* 0x000fe20003f0e170 */
[----:B------:R-:W-:-:S12]  /*4dd0*/  VIADD R40, R0, 0xfffff400 ;  /* 0xfffff40000287836 */ /* 0x000fd80000000000 */
.L_x_53:
[C---:B0-----:R-:W-:Y:S01]  /*4de0*/  IMAD.WIDE.U32 R38, R45.reuse, 0x8, R6 ;  /* 0x000000082d267825 */ /* 0x041fe200078e0006 */
        /* <DEDUP_REMOVED lines=76> */
.L_x_52:
[----:B------:R-:W-:Y:S05]  /*52b0*/  BSYNC.RECONVERGENT B2 ;  /* 0x0000000000027941 */ /* 0x000fea0003800200 */
.L_x_51:
[----:B------:R-:W-:Y:S01]  /*52c0*/  IMAD.IADD R6, R0, 0x1, -R43 ;  /* 0x0000000100067824 */ /* 0x000fe200078e0a2b */
[----:B------:R-:W-:Y:S04]  /*52d0*/  BSSY.RECONVERGENT B2, `(.L_x_54) ;  /* 0x000002c000027945 */ /* 0x000fe80003800200 */
[----:B------:R-:W-:-:S13]  /*52e0*/  ISETP.GT.AND P1, PT, R6, 0x400, PT ;  /* 0x000004000600780c */ /* 0x000fda0003f24270 */
[----:B------:R-:W-:Y:S05]  /*52f0*/  @!P1 BRA `(.L_x_55) ;  /* 0x0000000000a49947 */ /* 0x000fea0003800000 */
[----:B------:R-:W0:Y:S01]  /*5300*/  LDC.64 R16, c[0x0][0x380] ;  /* 0x0000e000ff107b82 */ /* 0x000e220000000a00 */
[----:B------:R-:W2:Y:S04]  /*5310*/  LDG.E.64.CONSTANT R10, desc[UR6][R4.64+-0x800] ;  /* 0xfff80006040a7981 */ /* 0x000ea8000c1e9b00 */
[----:B------:R-:W3:Y:S01]  /*5320*/  LDG.E.64.CONSTANT R12, desc[UR6][R4.64] ;  /* 0x00000006040c7981 */ /* 0x000ee2000c1e9b00 */
[----:B------:R-:W-:-:S03]  /*5330*/  VIADD R7, R45, 0x400 ;  /* 0x000004002d077836 */ /* 0x000fc60000000000 */
[----:B------:R-:W4:Y:S04]  /*5340*/  LDG.E.64.CONSTANT R14, desc[UR6][R4.64+0x800] ;  /* 0x00080006040e7981 */ /* 0x000f28000c1e9b00 */
[----:B------:R-:W5:Y:S04]  /*5350*/  LDG.E.64.CONSTANT R18, desc[UR6][R4.64+0x1800] ;  /* 0x0018000604127981 */ /* 0x000f68000c1e9b00 */
[----:B------:R-:W5:Y:S01]  /*5360*/  LDG.E.64.CONSTANT R20, desc[UR6][R4.64+0x2000] ;  /* 0x0020000604147981 */ /* 0x000f62000c1e9b00 */
[----:B0-----:R-:W-:-:S06]  /*5370*/  IMAD.WIDE.U32 R8, R45, 0x8, R16 ;  /* 0x000000082d087825 */ /* 0x001fcc00078e0010 */
[----:B------:R-:W2:Y:S01]  /*5380*/  LDG.E.64.CONSTANT R8, desc[UR6][R8.64] ;  /* 0x0000000608087981 */ /* 0x000ea2000c1e9b00 */
[----:B------:R-:W-:-:S03]  /*5390*/  IMAD.WIDE.U32 R16, R7, 0x8, R16 ;  /* 0x0000000807107825 */ /* 0x000fc600078e0010 */
[----:B------:R0:W5:Y:S04]  /*53a0*/  LDG.E.64.CONSTANT R6, desc[UR6][R4.64+0x2800] ;  /* 0x0028000604067981 */ /* 0x000168000c1e9b00 */
[----:B------:R-:W5:Y:S01]  /*53b0*/  LDG.E.64.CONSTANT R16, desc[UR6][R16.64] ;  /* 0x0000000610107981 */ /* 0x000f62000c1e9b00 */
[----:B------:R-:W-:Y:S01]  /*53c0*/  VIADD R43, R43, 0x800 ;  /* 0x000008002b2b7836 */ /* 0x000fe20000000000 */
[----:B0-----:R-:W-:Y:S01]  /*53d0*/  IADD3 R4, P2, PT, R4, 0x4000, RZ ;  /* 0x0000400004047810 */ /* 0x001fe20007f5e0ff */
[----:B------:R-:W-:-:S04]  /*53e0*/  VIADD R45, R45, 0x800 ;  /* 0x000008002d2d7836 */ /* 0x000fc80000000000 */
[----:B------:R-:W-:Y:S01]  /*53f0*/  IMAD.X R5, RZ, RZ, R5, P2 ;  /* 0x000000ffff057224 */ /* 0x000fe200010e0605 */
        /* <DEDUP_REMOVED lines=25> */
.L_x_55:
[----:B------:R-:W-:Y:S05]  /*5590*/  BSYNC.RECONVERGENT B2 ;  /* 0x0000000000027941 */ /* 0x000fea0003800200 */
.L_x_54:
[----:B------:R-:W-:-:S13]  /*55a0*/  ISETP.LT.OR P0, PT, R43, R0, P0 ;  /* 0x000000002b00720c */ /* 0x000fda0000701670 */
[----:B------:R-:W-:Y:S05]  /*55b0*/  @!P0 BRA `(.L_x_47) ;  /* 0x0000000000488947 */ /* 0x000fea0003800000 */
[----:B------:R-:W0:Y:S01]  /*55c0*/  LDC.64 R6, c[0x0][0x380] ;  /* 0x0000e000ff067b82 */ /* 0x000e220000000a00 */
[----:B------:R-:W2:Y:S04]  /*55d0*/  LDG.E.64.CONSTANT R8, desc[UR6][R4.64+-0x800] ;  /* 0xfff8000604087981 */ /* 0x000ea8000c1e9b00 */
[----:B------:R-:W3:Y:S04]  /*55e0*/  LDG.E.64.CONSTANT R10, desc[UR6][R4.64] ;  /* 0x00000006040a7981 */ /* 0x000ee8000c1e9b00 */
[----:B------:R-:W4:Y:S01]  /*55f0*/  LDG.E.64.CONSTANT R12, desc[UR6][R4.64+0x800] ;  /* 0x00080006040c7981 */ /* 0x000f22000c1e9b00 */
[----:B0-----:R-:W-:-:S06]  /*5600*/  IMAD.WIDE.U32 R6, R45, 0x8, R6 ;  /* 0x000000082d067825 */ /* 0x001fcc00078e0006 */
[----:B------:R-:W5:Y:S02]  /*5610*/  LDG.E.64.CONSTANT R6, desc[UR6][R6.64] ;  /* 0x0000000606067981 */ /* 0x000f64000c1e9b00 */
[----:B-----5:R-:W-:-:S06]  /*5620*/  DSETP.GEU.AND P0, PT, R2, R6, PT ;  /* 0x000000060200722a */ /* 0x020fcc0003f0e000 */
        /* <DEDUP_REMOVED lines=10> */
[----:B------:R-:W-:-:S07]  /*56d0*/  FSEL R3, R13, R3, !P0 ;  /* 0x000000030d037208 */ /* 0x000fce0004000000 */
.L_x_47:
[----:B------:R-:W-:Y:S05]  /*56e0*/  BSYNC.RECONVERGENT B1 ;  /* 0x0000000000017941 */ /* 0x000fea0003800200 */
.L_x_45:
        /* <DEDUP_REMOVED lines=54> */
[----:B------:R-:W1:Y:S01]  /*5a50*/  S2UR UR5, SR_CgaCtaId ;  /* 0x00000000000579c3 */ /* 0x000e620000008800 */
[----:B------:R-:W-:Y:S02]  /*5a60*/  UMOV UR4, 0x400 ;  /* 0x0000040000047882 */ /* 0x000fe40000000000 */
[----:B-1----:R-:W-:-:S09]  /*5a70*/  ULEA UR4, UR5, UR4, 0x18 ;  /* 0x0000000405047291 */ /* 0x002fd2000f8ec0ff */
[----:B0-----:R-:W0:Y:S04]  /*5a80*/  LDS.128 R8, [UR4+0x10] ;  /* 0x00001004ff087984 */ /* 0x001e280008000c00 */
        /* <DEDUP_REMOVED lines=23> */
[----:B------:R-:W-:-:S07]  /*5c00*/  FSEL R7, R3, R5, !P1 ;  /* 0x0000000503077208 */ /* 0x000fce0004800000 */
.L_x_17:
[----:B------:R-:W-:Y:S05]  /*5c10*/  BSYNC.RECONVERGENT B0 ;  /* 0x0000000000007941 */ /* 0x000fea0003800200 */
.L_x_1:
[----:B------:R-:W-:Y:S05]  /*5c20*/  @P0 EXIT ;  /* 0x000000000000094d */ /* 0x000fea0003800000 */
[----:B------:R-:W4:Y:S01]  /*5c30*/  LDCU.64 UR8, c[0x0][0x398] ;  /* 0x00007300ff0877ac */ /* 0x000f220008000a00 */
[----:B---3--:R-:W3:Y:S01]  /*5c40*/  LDC.64 R4, c[0x0][0x388] ;  /* 0x0000e200ff047b82 */ /* 0x008ee20000000a00 */
[----:B------:R-:W0:Y:S01]  /*5c50*/  LDCU.64 UR4, c[0x0][0x398] ;  /* 0x00007300ff0477ac */ /* 0x000e220008000a00 */
[----:B----4-:R-:W-:-:S06]  /*5c60*/  DSETP.GT.AND P0, PT, R6, UR8, PT ;  /* 0x0000000806007e2a */ /* 0x010fcc000bf04000 */
[----:B012---:R-:W-:Y:S02]  /*5c70*/  FSEL R2, R6, UR4, P0 ;  /* 0x0000000406027c08 */ /* 0x007fe40008000000 */
[----:B------:R-:W-:-:S05]  /*5c80*/  FSEL R3, R7, UR5, P0 ;  /* 0x0000000507037c08 */ /* 0x000fca0008000000 */
[----:B---3--:R-:W-:Y:S01]  /*5c90*/  STG.E.64 desc[UR6][R4.64], R2 ;  /* 0x0000000204007986 */ /* 0x008fe2000c101b06 */
[----:B------:R-:W-:Y:S05]  /*5ca0*/  EXIT ;  /* 0x000000000000794d */ /* 0x000fea0003800000 */
.L_x_56:
[----:B------:R-:W-:-:S00]  /*5cb0*/  BRA `(.L_x_56) ;  /* 0xfffffffc00fc7947 */ /* 0x000fc0000383ffff */
[----:B------:R-:W-:-:S00]  /*5cc0*/  NOP ;  /* 0x0000000000007918 */ /* 0x000fc00000000000 */
        /* <DEDUP_REMOVED lines=11> */
.L_x_249:


//--------------------- .text._ZN3cub18CUB_300001_SM_10006detail6reduce18DeviceReduceKernelINS2_10policy_hubIdyN4cuda3__47maximumIdEEE10Policy1000EN6thrust24THRUST_300001_SM_1000_NS10device_ptrIdEEyS8_dNS5_3std3__410__identityEEEvT0_PT3_T1_NS0_13GridEvenShareISL_EET2_T4_ --------------------------
	.section	.text._ZN3cub18CUB_300001_SM_10006detail6reduce18DeviceReduceKernelINS2_10policy_hubIdyN4cuda3__47maximumIdEEE10Policy1000EN6thrust24THRUST_300001_SM_1000_NS10device_ptrIdEEyS8_dNS5_3std3__410__identityEEEvT0_PT3_T1_NS0_13GridEvenShareISL_EET2_T4_,"ax",@progbits
	.align	128
        .global         _ZN3cub18CUB_300001_SM_10006detail6reduce18DeviceReduceKernelINS2_10policy_hubIdyN4cuda3__47maximumIdEEE10Policy1000EN6thrust24THRUST_300001_SM_1000_NS10device_ptrIdEEyS8_dNS5_3std3__410__identityEEEvT0_PT3_T1_NS0_13GridEvenShareISL_EET2_T4_
        .type           _ZN3cub18CUB_300001_SM_10006detail6reduce18DeviceReduceKernelINS2_10policy_hubIdyN4cuda3__47maximumIdEEE10Policy1000EN6thrust24THRUST_300001_SM_1000_NS10device_ptrIdEEyS8_dNS5_3std3__410__identityEEEvT0_PT3_T1_NS0_13GridEvenShareISL_EET2_T4_,@function
        .size           _ZN3cub18CUB_300001_SM_10006detail6reduce18DeviceReduceKernelINS2_10policy_hubIdyN4cuda3__47maximumIdEEE10Policy1000EN6thrust24THRUST_300001_SM_1000_NS10device_ptrIdEEyS8_dNS5_3std3__410__identityEEEvT0_PT3_T1_NS0_13GridEvenShareISL_EET2_T4_,(.L_x_250 - _ZN3cub18CUB_300001_SM_10006detail6reduce18DeviceReduceKernelINS2_10policy_hubIdyN4cuda3__47maximumIdEEE10Policy1000EN6thrust24THRUST_300001_SM_1000_NS10device_ptrIdEEyS8_dNS5_3std3__410__identityEEEvT0_PT3_T1_NS0_13GridEvenShareISL_EET2_T4_)
        .other          _ZN3cub18CUB_300001_SM_10006detail6reduce18DeviceReduceKernelINS2_10policy_hubIdyN4cuda3__47maximumIdEEE10Policy1000EN6thrust24THRUST_300001_SM_1000_NS10device_ptrIdEEyS8_dNS5_3std3__410__identityEEEvT0_PT3_T1_NS0_13GridEvenShareISL_EET2_T4_,@"STO_CUDA_ENTRY STV_DEFAULT"
_ZN3cub18CUB_300001_SM_10006detail6reduce18DeviceReduceKernelINS2_10policy_hubIdyN4cuda3__47maximumIdEEE10Policy1000EN6thrust24THRUST_300001_SM_1000_NS10device_ptrIdEEyS8_dNS5_3std3__410__identityEEEvT0_PT3_T1_NS0_13GridEvenShareISL_EET2_T4_:
.text._ZN3cub18CUB_300001_SM_10006detail6reduce18DeviceReduceKernelINS2_10policy_hubIdyN4cuda3__47maximumIdEEE10Policy1000EN6thrust24THRUST_300001_SM_1000_NS10device_ptrIdEEyS8_dNS5_3std3__410__identityEEEvT0_PT3_T1_NS0_13GridEvenShareISL_EET2_T4_:
[----:B------:R-:W-:Y:S08]  /*0000*/  LDC R1, c[0x0][0x37c] ;  /* 0x0000df00ff017b82 */ /* 0x000ff00000000800 */
[----:B------:R-:W0:Y:S01]  /*0010*/  S2UR UR16, SR_CTAID.X ;  /* 0x00000000001079c3 */ /* 0x000e220000002500 */
[----:B------:R-:W1:Y:S01]  /*0020*/  LDCU.64 UR8, c[0x0][0x3b8] ;  /* 0x00007700ff0877ac */ /* 0x000e620008000a00 */
[----:B------:R-:W-:Y:S01]  /*0030*/  BSSY.RECONVERGENT B0, `(.L_x_57) ;  /* 0x000030b000007945 */ /* 0x000fe20003800200 */
[----:B------:R-:W2:Y:S01]  /*0040*/  LDCU UR5, c[0x0][0x3c0] ;  /* 0x00007800ff0577ac */ /* 0x000ea20008000800 */
[----:B------:R-:W3:Y:S01]  /*0050*/  LDCU.64 UR14, c[0x0][0x358] ;  /* 0x00006b00ff0e77ac */ /* 0x000ee20008000a00 */
[----:B-1----:R-:W-:-:S02]  /*0060*/  IMAD.U32 R4, RZ, RZ, UR8 ;  /* 0x00000008ff047e24 */ /* 0x002fc4000f8e00ff */
[----:B------:R-:W-:Y:S01]  /*0070*/  IMAD.U32 R3, RZ, RZ, UR9 ;  /* 0x00000009ff037e24 */ /* 0x000fe2000f8e00ff */
[----:B--2---:R-:W-:Y:S02]  /*0080*/  USHF.L.U32 UR5, UR5, 0xb, URZ ;  /* 0x0000000b05057899 */ /* 0x004fe400080006ff */
[----:B0-----:R-:W-:Y:S02]  /*0090*/  USHF.L.U32 UR7, UR16, 0xb, URZ ;  /* 0x0000000b10077899 */ /* 0x001fe400080006ff */
[----:B------:R-:W-:-:S04]  /*00a0*/  USHF.R.S32.HI UR4, URZ, 0x1f, UR5 ;  /* 0x0000001fff047899 */ /* 0x000fc80008011405 */
[----:B------:R-:W-:-:S04]  /*00b0*/  IADD3 R5, P1, PT, R4, -UR7, RZ ;  /* 0x8000000704057c10 */ /* 0x000fc8000ff3e0ff */
[----:B------:R-:W-:Y:S02]  /*00c0*/  ISETP.GT.U32.AND P0, PT, R5, 0x7ff, PT ;  /* 0x000007ff0500780c */ /* 0x000fe40003f04070 */
[----:B------:R-:W-:-:S04]  /*00d0*/  IADD3.X R2, PT, PT, R3, -0x1, RZ, P1, !PT ;  /* 0xffffffff03027810 */ /* 0x000fc80000ffe4ff */
[----:B------:R-:W-:-:S13]  /*00e0*/  ISETP.GT.U32.AND.EX P0, PT, R2, RZ, PT, P0 ;  /* 0x000000ff0200720c */ /* 0x000fda0003f04100 */
[----:B---3--:R-:W-:Y:S05]  /*00f0*/  @P0 BRA `(.L_x_58) ;  /* 0x0000001400ec0947 */ /* 0x008fea0003800000 */
[----:B------:R-:W0:Y:S01]  /*0100*/  S2R R0, SR_TID.X ;  /* 0x0000000000007919 */ /* 0x000e220000002100 */
[----:B------:R-:W-:Y:S01]  /*0110*/  VIADD R3, R4, -UR7 ;  /* 0x8000000704037c36 */ /* 0x000fe20008000000 */
[----:B------:R-:W-:Y:S01]  /*0120*/  BSSY.RECONVERGENT B1, `(.L_x_59) ;  /* 0x000000a000017945 */ /* 0x000fe20003800200 */
[----:B------:R-:W-:-:S03]  /*0130*/  CS2R R10, SRZ ;  /* 0x00000000000a7805 */ /* 0x000fc6000001ff00 */
[----:B0-----:R-:W-:Y:S01]  /*0140*/  ISETP.GE.AND P0, PT, R0, R3, PT ;  /* 0x000000030000720c */ /* 0x001fe20003f06270 */
[----:B------:R-:W-:-:S12]  /*0150*/  IMAD.MOV.U32 R2, RZ, RZ, R0 ;  /* 0x000000ffff027224 */ /* 0x000fd800078e0000 */
[----:B------:R-:W-:Y:S05]  /*0160*/  @P0 BRA `(.L_x_60) ;  /* 0x0000000000140947 */ /* 0x000fea0003800000 */
[----:B------:R-:W0:Y:S01]  /*0170*/  LDC.64 R10, c[0x0][0x380] ;  /* 0x0000e000ff0a7b82 */ /* 0x000e220000000a00 */
[----:B------:R-:W-:-:S04]  /*0180*/  VIADD R5, R0, UR7 ;  /* 0x0000000700057c36 */ /* 0x000fc80008000000 */
[----:B0-----:R-:W-:-:S06]  /*0190*/  IMAD.WIDE.U32 R10, R5, 0x8, R10 ;  /* 0x00000008050a7825 */ /* 0x001fcc00078e000a */
[----:B------:R-:W5:Y:S01]  /*01a0*/  LDG.E.64 R10, desc[UR14][R10.64] ;  /* 0x0000000e0a0a7981 */ /* 0x000f62000c1e1b00 */
[----:B------:R-:W-:-:S07]  /*01b0*/  VIADD R2, R0, 0x100 ;  /* 0x0000010000027836 */ /* 0x000fce0000000000 */
.L_x_60:
[----:B------:R-:W-:Y:S05]  /*01c0*/  BSYNC.RECONVERGENT B1 ;  /* 0x0000000000017941 */ /* 0x000fea0003800200 */
.L_x_59:
[----:B------:R-:W-:Y:S01]  /*01d0*/  ISETP.GE.AND P0, PT, R2, R3, PT ;  /* 0x000000030200720c */ /* 0x000fe20003f06270 */
[----:B------:R-:W-:-:S12]  /*01e0*/  BSSY.RECONVERGENT B1, `(.L_x_61) ;  /* 0x00000b3000017945 */ /* 0x000fd80003800200 */
[----:B------:R-:W-:Y:S05]  /*01f0*/  @P0 BRA `(.L_x_62) ;  /* 0x0000000800c40947 */ /* 0x000fea0003800000 */
[----:B------:R-:W-:Y:S01]  /*0200*/  LOP3.LUT R5, RZ, R2, RZ, 0x33, !PT ;  /* 0x00000002ff057212 */ /* 0x000fe200078e33ff */
[----:B------:R-:W-:Y:S03]  /*0210*/  BSSY.RECONVERGENT B2, `(.L_x_63) ;  /* 0x0000057000027945 */ /* 0x000fe60003800200 */
[----:B------:R-:W-:-:S04]  /*0220*/  IADD3 R6, PT, PT, R4, -UR7, R5 ;  /* 0x8000000704067c10 */ /* 0x000fc8000fffe005 */
[C---:B------:R-:W-:Y:S02]  /*0230*/  ISETP.GE.U32.AND P1, PT, R6.reuse, 0xf00, PT ;  /* 0x00000f000600780c */ /* 0x040fe40003f26070 */
[----:B------:R-:W-:-:S04]  /*0240*/  LEA.HI R4, R6, 0x1, RZ, 0x18 ;  /* 0x0000000106047811 */ /* 0x000fc800078fc0ff */
[----:B------:R-:W-:-:S04]  /*0250*/  LOP3.LUT R5, R4, 0xf, RZ, 0xc0, !PT ;  /* 0x0000000f04057812 */ /* 0x000fc800078ec0ff */
[----:B------:R-:W-:-:S03]  /*0260*/  ISETP.NE.AND P0, PT, R5, RZ, PT ;  /* 0x000000ff0500720c */ /* 0x000fc60003f05270 */
[----:B------:R-:W-:Y:S10]  /*0270*/  @!P1 BRA `(.L_x_64) ;  /* 0x0000000400409947 */ /* 0x000ff40003800000 */
[----:B------:R-:W0:Y:S01]  /*0280*/  LDCU.64 UR8, c[0x0][0x380] ;  /* 0x00007000ff0877ac */ /* 0x000e220008000a00 */
[----:B------:R-:W-:Y:S01]  /*0290*/  IMAD.WIDE.U32 R6, R2, 0x8, RZ ;  /* 0x0000000802067825 */ /* 0x000fe200078e00ff */
[----:B------:R-:W-:Y:S01]  /*02a0*/  LOP3.LUT R26, R4, 0x1fffff0, RZ, 0xc0, !PT ;  /* 0x01fffff0041a7812 */ /* 0x000fe200078ec0ff */
[----:B------:R-:W-:-:S04]  /*02b0*/  UIMAD.WIDE.U32 UR4, UR16, 0x4000, URZ ;  /* 0x00004000100478a5 */ /* 0x000fc8000f8e00ff */
[----:B------:R-:W-:Y:S02]  /*02c0*/  IMAD.MOV R26, RZ, RZ, -R26 ;  /* 0x000000ffff1a7224 */ /* 0x000fe400078e0a1a */
[----:B------:R-:W-:Y:S02]  /*02d0*/  LOP3.LUT R6, R6, UR4, RZ, 0xfc, !PT ;  /* 0x0000000406067c12 */ /* 0x000fe4000f8efcff */
[----:B------:R-:W-:Y:S02]  /*02e0*/  LOP3.LUT R7, R7, UR5, RZ, 0xfc, !PT ;  /* 0x0000000507077c12 */ /* 0x000fe4000f8efcff */
[----:B0-----:R-:W-:-:S04]  /*02f0*/  IADD3 R6, P1, PT, R6, UR8, RZ ;  /* 0x0000000806067c10 */ /* 0x001fc8000ff3e0ff */
[----:B------:R-:W-:-:S04]  /*0300*/  IADD3 R6, P2, PT, R6, 0x4000, RZ ;  /* 0x0000400006067810 */ /* 0x000fc80007f5e0ff */
[----:B------:R-:W-:-:S09]  /*0310*/  IADD3.X R7, PT, PT, RZ, UR9, R7, P2, P1 ;  /* 0x00000009ff077c10 */ /* 0x000fd200097e2407 */
.L_x_65:
[----:B------:R-:W2:Y:S04]  /*0320*/  LDG.E.64 R8, desc[UR14][R6.64+-0x4000] ;  /* 0xffc0000e06087981 */ /* 0x000ea8000c1e1b00 */
[----:B------:R-:W3:Y:S04]  /*0330*/  LDG.E.64 R12, desc[UR14][R6.64+-0x3800] ;  /* 0xffc8000e060c7981 */ /* 0x000ee8000c1e1b00 */
[----:B------:R-:W4:Y:S04]  /*0340*/  LDG.E.64 R14, desc[UR14][R6.64+-0x3000] ;  /* 0xffd0000e060e7981 */ /* 0x000f28000c1e1b00 */
[----:B------:R-:W4:Y:S04]  /*0350*/  LDG.E.64 R16, desc[UR14][R6.64+-0x2800] ;  /* 0xffd8000e06107981 */ /* 0x000f28000c1e1b00 */
[----:B------:R-:W4:Y:S04]  /*0360*/  LDG.E.64 R18, desc[UR14][R6.64+-0x2000] ;  /* 0xffe0000e06127981 */ /* 0x000f28000c1e1b00 */
[----:B------:R-:W4:Y:S04]  /*0370*/  LDG.E.64 R20, desc[UR14][R6.64+-0x1800] ;  /* 0xffe8000e06147981 */ /* 0x000f28000c1e1b00 */
[----:B------:R-:W4:Y:S04]  /*0380*/  LDG.E.64 R22, desc[UR14][R6.64+-0x1000] ;  /* 0xfff0000e06167981 */ /* 0x000f28000c1e1b00 */
[----:B------:R-:W4:Y:S01]  /*0390*/  LDG.E.64 R24, desc[UR14][R6.64+-0x800] ;  /* 0xfff8000e06187981 */ /* 0x000f22000c1e1b00 */
[----:B--2--5:R-:W-:-:S06]  /*03a0*/  DSETP.GEU.AND P1, PT, R10, R8, PT ;  /* 0x000000080a00722a */ /* 0x024fcc0003f2e000 */
[----:B------:R-:W-:Y:S02]  /*03b0*/  FSEL R10, R8, R10, !P1 ;  /* 0x0000000a080a7208 */ /* 0x000fe40004800000 */
[----:B------:R-:W-:Y:S02]  /*03c0*/  FSEL R11, R9, R11, !P1 ;  /* 0x0000000b090b7208 */ /* 0x000fe40004800000 */
[----:B------:R-:W2:Y:S04]  /*03d0*/  LDG.E.64 R8, desc[UR14][R6.64] ;  /* 0x0000000e06087981 */ /* 0x000ea8000c1e1b00 */
[----:B---3--:R-:W-:-:S06]  /*03e0*/  DSETP.GEU.AND P1, PT, R10, R12, PT ;  /* 0x0000000c0a00722a */ /* 0x008fcc0003f2e000 */
[----:B------:R-:W-:Y:S02]  /*03f0*/  FSEL R12, R12, R10, !P1 ;  /* 0x0000000a0c0c7208 */ /* 0x000fe40004800000 */
[----:B------:R-:W-:Y:S02]  /*0400*/  FSEL R13, R13, R11, !P1 ;  /* 0x0000000b0d0d7208 */ /* 0x000fe40004800000 */
[----:B------:R-:W3:Y:S04]  /*0410*/  LDG.E.64 R10, desc[UR14][R6.64+0x800] ;  /* 0x0008000e060a7981 */ /* 0x000ee8000c1e1b00 */
[----:B----4-:R-:W-:-:S06]  /*0420*/  DSETP.GEU.AND P1, PT, R12, R14, PT ;  /* 0x0000000e0c00722a */ /* 0x010fcc0003f2e000 */
[----:B------:R-:W-:Y:S02]  /*0430*/  FSEL R14, R14, R12, !P1 ;  /* 0x0000000c0e0e7208 */ /* 0x000fe40004800000 */
[----:B------:R-:W-:Y:S02]  /*0440*/  FSEL R15, R15, R13, !P1 ;  /* 0x0000000d0f0f7208 */ /* 0x000fe40004800000 */
[----:B------:R-:W4:Y:S04]  /*0450*/  LDG.E.64 R12, desc[UR14][R6.64+0x1000] ;  /* 0x0010000e060c7981 */ /* 0x000f28000c1e1b00 */
[----:B------:R-:W-:-:S06]  /*0460*/  DSETP.GEU.AND P1, PT, R14, R16, PT ;  /* 0x000000100e00722a */ /* 0x000fcc0003f2e000 */
        /* <DEDUP_REMOVED lines=18> */
[----:B------:R0:W4:Y:S01]  /*0590*/  LDG.E.64 R24, desc[UR14][R6.64+0x3800] ;  /* 0x0038000e06187981 */ /* 0x000122000c1e1b00 */
[----:B------:R-:W-:-:S05]  /*05a0*/  VIADD R26, R26, 0x10 ;  /* 0x000000101a1a7836 */ /* 0x000fca0000000000 */
[----:B------:R-:W-:Y:S02]  /*05b0*/  ISETP.NE.AND P2, PT, R26, RZ, PT ;  /* 0x000000ff1a00720c */ /* 0x000fe40003f45270 */
[----:B0-----:R-:W-:Y:S01]  /*05c0*/  IADD3 R6, P3, PT, R6, 0x8000, RZ ;  /* 0x0000800006067810 */ /* 0x001fe20007f7e0ff */
[----:B------:R-:W-:-:S04]  /*05d0*/  VIADD R2, R2, 0x1000 ;  /* 0x0000100002027836 */ /* 0x000fc80000000000 */
[----:B------:R-:W-:Y:S01]  /*05e0*/  IMAD.X R7, RZ, RZ, R7, P3 ;  /* 0x000000ffff077224 */ /* 0x000fe200018e0607 */
        /* <DEDUP_REMOVED lines=24> */
[----:B------:R-:W-:Y:S06]  /*0770*/  @P2 BRA `(.L_x_65) ;  /* 0xfffffff800e82947 */ /* 0x000fec000383ffff */
.L_x_64:
[----:B------:R-:W-:Y:S05]  /*0780*/  BSYNC.RECONVERGENT B2 ;  /* 0x0000000000027941 */ /* 0x000fea0003800200 */
.L_x_63:
[----:B------:R-:W-:Y:S05]  /*0790*/  @!P0 BRA `(.L_x_62) ;  /* 0x00000004005c8947 */ /* 0x000fea0003800000 */
[----:B------:R-:W-:Y:S01]  /*07a0*/  ISETP.GE.U32.AND P1, PT, R5, 0x8, PT ;  /* 0x000000080500780c */ /* 0x000fe20003f26070 */
[----:B------:R-:W-:Y:S01]  /*07b0*/  BSSY.RECONVERGENT B2, `(.L_x_66) ;  /* 0x000002a000027945 */ /* 0x000fe20003800200 */
[----:B------:R-:W-:-:S04]  /*07c0*/  LOP3.LUT R26, R4, 0x7, RZ, 0xc0, !PT ;  /* 0x00000007041a7812 */ /* 0x000fc800078ec0ff */
[----:B------:R-:W-:-:S07]  /*07d0*/  ISETP.NE.AND P0, PT, R26, RZ, PT ;  /* 0x000000ff1a00720c */ /* 0x000fce0003f05270 */
[----:B------:R-:W-:Y:S06]  /*07e0*/  @!P1 BRA `(.L_x_67) ;  /* 0x0000000000989947 */ /* 0x000fec0003800000 */
[----:B------:R-:W0:Y:S01]  /*07f0*/  LDCU.64 UR4, c[0x0][0x380] ;  /* 0x00007000ff0477ac */ /* 0x000e220008000a00 */
[----:B------:R-:W-:-:S04]  /*0800*/  IADD3 R5, P1, PT, R2, UR7, RZ ;  /* 0x0000000702057c10 */ /* 0x000fc8000ff3e0ff */
[----:B------:R-:W-:Y:S02]  /*0810*/  LEA.HI.X.SX32 R6, R2, RZ, 0x1, P1 ;  /* 0x000000ff02067211 */ /* 0x000fe400008f0eff */
[----:B0-----:R-:W-:-:S04]  /*0820*/  LEA R24, P1, R5, UR4, 0x3 ;  /* 0x0000000405187c11 */ /* 0x001fc8000f8218ff */
[----:B------:R-:W-:-:S05]  /*0830*/  LEA.HI.X R25, R5, UR5, R6, 0x3, P1 ;  /* 0x0000000505197c11 */ /* 0x000fca00088f1c06 */
        /* <DEDUP_REMOVED lines=32> */
[----:B------:R-:W-:-:S07]  /*0a40*/  FSEL R11, R23, R7, !P1 ;  /* 0x00000007170b7208 */ /* 0x000fce0004800000 */
.L_x_67:
[----:B------:R-:W-:Y:S05]  /*0a50*/  BSYNC.RECONVERGENT B2 ;  /* 0x0000000000027941 */ /* 0x000fea0003800200 */
.L_x_66:
        /* <DEDUP_REMOVED lines=28> */
.L_x_69:
[----:B------:R-:W-:Y:S05]  /*0c20*/  BSYNC.RECONVERGENT B2 ;  /* 0x0000000000027941 */ /* 0x000fea0003800200 */
.L_x_68:
[----:B------:R-:W-:Y:S05]  /*0c30*/  @!P0 BRA `(.L_x_62) ;  /* 0x0000000000348947 */ /* 0x000fea0003800000 */
[----:B------:R-:W0:Y:S01]  /*0c40*/  LDC.64 R6, c[0x0][0x380] ;  /* 0x0000e000ff067b82 */ /* 0x000e220000000a00 */
[----:B------:R-:W-:Y:S02]  /*0c50*/  IMAD.U32 R5, RZ, RZ, UR16 ;  /* 0x00000010ff057e24 */ /* 0x000fe4000f8e00ff */
[----:B------:R-:W-:Y:S02]  /*0c60*/  IMAD.MOV R8, RZ, RZ, -R4 ;  /* 0x000000ffff087224 */ /* 0x000fe400078e0a04 */
[----:B0-----:R-:W-:-:S07]  /*0c70*/  IMAD.WIDE.U32 R4, R5, 0x4000, R6 ;  /* 0x0000400005047825 */ /* 0x001fce00078e0006 */
.L_x_70:
[----:B------:R-:W-:-:S06]  /*0c80*/  IMAD.WIDE R6, R2, 0x8, R4 ;  /* 0x0000000802067825 */ /* 0x000fcc00078e0204 */
[----:B------:R-:W2:Y:S01]  /*0c90*/  LDG.E.64 R6, desc[UR14][R6.64] ;  /* 0x0000000e06067981 */ /* 0x000ea2000c1e1b00 */
[----:B------:R-:W-:Y:S02]  /*0ca0*/  VIADD R8, R8, 0x1 ;  /* 0x0000000108087836 */ /* 0x000fe40000000000 */
[----:B------:R-:W-:-:S03]  /*0cb0*/  VIADD R2, R2, 0x100 ;  /* 0x0000010002027836 */ /* 0x000fc60000000000 */
[----:B------:R-:W-:Y:S01]  /*0cc0*/  ISETP.NE.AND P1, PT, R8, RZ, PT ;  /* 0x000000ff0800720c */ /* 0x000fe20003f25270 */
[----:B--2--5:R-:W-:-:S06]  /*0cd0*/  DSETP.GEU.AND P0, PT, R10, R6, PT ;  /* 0x000000060a00722a */ /* 0x024fcc0003f0e000 */
[----:B------:R-:W-:Y:S02]  /*0ce0*/  FSEL R10, R6, R10, !P0 ;  /* 0x0000000a060a7208 */ /* 0x000fe40004000000 */
[----:B------:R-:W-:-:S04]  /*0cf0*/  FSEL R11, R7, R11, !P0 ;  /* 0x0000000b070b7208 */ /* 0x000fc80004000000 */
[----:B------:R-:W-:Y:S05]  /*0d00*/  @P1 BRA `(.L_x_70) ;  /* 0xfffffffc00dc1947 */ /* 0x000fea000383ffff */
.L_x_62:
[----:B------:R-:W-:Y:S05]  /*0d10*/  BSYNC.RECONVERGENT B1 ;  /* 0x0000000000017941 */ /* 0x000fea0003800200 */
.L_x_61:
        /* <DEDUP_REMOVED lines=16> */
[----:B------:R-:W0:Y:S01]  /*0e20*/  SHFL.DOWN PT, R5, R3, 0x2, 0x1f ;  /* 0x08401f0003057f89 */ /* 0x000e2200000e0000 */
[----:B------:R-:W1:Y:S01]  /*0e30*/  @!P2 S2R R8, SR_CgaCtaId ;  /* 0x000000000008a919 */ /* 0x000e620000008800 */
[----:B0-----:R-:W-:-:S06]  /*0e40*/  DSETP.GEU.AND P1, PT, R2, R4, PT ;  /* 0x000000040200722a */ /* 0x001fcc0003f2e000 */
[----:B------:R-:W-:Y:S02]  /*0e50*/  @!P0 FSEL R2, R4, R2, !P1 ;  /* 0x0000000204028208 */ /* 0x000fe40004800000 */
[----:B------:R-:W-:Y:S02]  /*0e60*/  @!P0 FSEL R3, R5, R3, !P1 ;  /* 0x0000000305038208 */ /* 0x000fe40004800000 */
[----:B------:R-:W-:Y:S01]  /*0e70*/  ISETP.GT.AND P0, PT, R9, 0x1b, PT ;  /* 0x0000001b0900780c */ /* 0x000fe20003f04270 */
[----:B------:R-:W-:Y:S01]  /*0e80*/  SHFL.DOWN PT, R4, R2, 0x4, 0x1f ;  /* 0x08801f0002047f89 */ /* 0x000fe200000e0000 */
[----:B-1----:R-:W-:Y:S02]  /*0e90*/  @!P2 LEA R11, R8, R7, 0x18 ;  /* 0x00000007080ba211 */ /* 0x002fe400078ec0ff */
[----:B------:R-:W-:Y:S01]  /*0ea0*/  @!P2 LOP3.LUT R8, R6, 0xf8, RZ, 0xc0, !PT ;  /* 0x000000f80608a812 */ /* 0x000fe200078ec0ff */
[----:B------:R-:W0:Y:S04]  /*0eb0*/  SHFL.DOWN PT, R5, R3, 0x4, 0x1f ;  /* 0x08801f0003057f89 */ /* 0x000e2800000e0000 */
        /* <DEDUP_REMOVED lines=51> */
.L_x_71:
[----:B------:R-:W-:-:S05]  /*11f0*/  LOP3.LUT R2, R0, 0x3e0, RZ, 0xc0, !PT ;  /* 0x000003e000027812 */ /* 0x000fca00078ec0ff */
[----:B------:R-:W-:Y:S01]  /*1200*/  VIADD R4, R2, 0x20 ;  /* 0x0000002002047836 */ /* 0x000fe20000000000 */
[----:B------:R-:W-:-:S04]  /*1210*/  LOP3.LUT R2, RZ, R2, RZ, 0x33, !PT ;  /* 0x00000002ff027212 */ /* 0x000fc800078e33ff */
[----:B------:R-:W-:Y:S01]  /*1220*/  ISETP.GT.AND P0, PT, R4, R3, PT ;  /* 0x000000030400720c */ /* 0x000fe20003f04270 */
[----:B------:R-:W-:-:S05]  /*1230*/  IMAD.IADD R2, R3, 0x1, R2 ;  /* 0x0000000103027824 */ /* 0x000fca00078e0202 */
[----:B------:R-:W-:Y:S02]  /*1240*/  SEL R5, R2, 0x1f, P0 ;  /* 0x0000001f02057807 */ /* 0x000fe40000000000 */
[----:B------:R-:W0:Y:S03]  /*1250*/  S2R R2, SR_LANEID ;  /* 0x0000000000027919 */ /* 0x000e260000000000 */
[----:B-----5:R-:W-:Y:S04]  /*1260*/  SHFL.DOWN PT, R6, R10, 0x1, R5 ;  /* 0x082000000a067989 */ /* 0x020fe800000e0005 */
[----:B------:R-:W1:Y:S02]  /*1270*/  SHFL.DOWN PT, R7, R11, 0x1, R5 ;  /* 0x082000000b077989 */ /* 0x000e6400000e0005 */
[----:B-1----:R-:W-:Y:S01]  /*1280*/  DSETP.GEU.AND P1, PT, R10, R6, PT ;  /* 0x000000060a00722a */ /* 0x002fe20003f2e000 */
[----:B0-----:R-:W-:-:S05]  /*1290*/  ISETP.GE.AND P0, PT, R2, R5, PT ;  /* 0x000000050200720c */ /* 0x001fca0003f06270 */
[-C--:B------:R-:W-:Y:S01]  /*12a0*/  FSEL R9, R6, R10.reuse, !P1 ;  /* 0x0000000a06097208 */ /* 0x080fe20004800000 */
[----:B------:R-:W-:Y:S01]  /*12b0*/  VIADD R6, R2, 0x2 ;  /* 0x0000000202067836 */ /* 0x000fe20000000000 */
[-C--:B------:R-:W-:Y:S02]  /*12c0*/  FSEL R7, R7, R11.reuse, !P1 ;  /* 0x0000000b07077208 */ /* 0x080fe40004800000 */
[----:B------:R-:W-:Y:S02]  /*12d0*/  FSEL R4, R9, R10, !P0 ;  /* 0x0000000a09047208 */ /* 0x000fe40004000000 */
[----:B------:R-:W-:Y:S02]  /*12e0*/  FSEL R7, R7, R11, !P0 ;  /* 0x0000000b07077208 */ /* 0x000fe40004000000 */
[----:B------:R-:W-:Y:S01]  /*12f0*/  ISETP.GT.AND P0, PT, R6, R5, PT ;  /* 0x000000050600720c */ /* 0x000fe20003f04270 */
[----:B------:R-:W-:Y:S01]  /*1300*/  SHFL.DOWN PT, R8, R4, 0x2, R5 ;  /* 0x0840000004087989 */ /* 0x000fe200000e0005 */
[----:B------:R-:W-:-:S03]  /*1310*/  IMAD.MOV.U32 R6, RZ, RZ, R4 ;  /* 0x000000ffff067224 */ /* 0x000fc600078e0004 */
[----:B------:R-:W0:Y:S03]  /*1320*/  SHFL.DOWN PT, R9, R7, 0x2, R5 ;  /* 0x0840000007097989 */ /* 0x000e2600000e0005 */
[----:B0-----:R-:W-:Y:S01]  /*1330*/  DSETP.GEU.AND P1, PT, R6, R8, PT ;  /* 0x000000080600722a */ /* 0x001fe20003f2e000 */
[----:B------:R-:W-:-:S05]  /*1340*/  VIADD R6, R2, 0x4 ;  /* 0x0000000402067836 */ /* 0x000fca0000000000 */
[----:B------:R-:W-:Y:S02]  /*1350*/  @!P0 FSEL R4, R8, R4, !P1 ;  /* 0x0000000408048208 */ /* 0x000fe40004800000 */
[----:B------:R-:W-:Y:S02]  /*1360*/  @!P0 FSEL R7, R9, R7, !P1 ;  /* 0x0000000709078208 */ /* 0x000fe40004800000 */
        /* <DEDUP_REMOVED lines=12> */
[----:B------:R-:W-:Y:S01]  /*1430*/  VIADD R2, R2, 0x10 ;  /* 0x0000001002027836 */ /* 0x000fe20000000000 */
[----:B------:R-:W0:Y:S11]  /*1440*/  SHFL.DOWN PT, R9, R7, 0x8, R5 ;  /* 0x0900000007097989 */ /* 0x000e3600000e0005 */
[----:B------:R-:W1:Y:S01]  /*1450*/  @!P0 S2R R11, SR_CgaCtaId ;  /* 0x00000000000b8919 */ /* 0x000e620000008800 */
[----:B0-----:R-:W-:Y:S01]  /*1460*/  DSETP.GEU.AND P2, PT, R6, R8, PT ;  /* 0x000000080600722a */ /* 0x001fe20003f4e000 */
[----:B------:R-:W-:-:S05]  /*1470*/  @!P0 MOV R6, 0x400 ;  /* 0x0000040000068802 */ /* 0x000fca0000000f00 */
[----:B------:R-:W-:Y:S02]  /*1480*/  @!P1 FSEL R4, R8, R4, !P2 ;  /* 0x0000000408049208 */ /* 0x000fe40005000000 */
[----:B------:R-:W-:Y:S02]  /*1490*/  @!P1 FSEL R7, R9, R7, !P2 ;  /* 0x0000000709079208 */ /* 0x000fe40005000000 */
[----:B------:R-:W-:Y:S01]  /*14a0*/  ISETP.GT.AND P1, PT, R2, R5, PT ;  /* 0x000000050200720c */ /* 0x000fe20003f24270 */
[----:B------:R-:W-:Y:S01]  /*14b0*/  SHFL.DOWN PT, R8, R4, 0x10, R5 ;  /* 0x0a00000004087989 */ /* 0x000fe200000e0005 */
[----:B------:R-:W-:-:S03]  /*14c0*/  @!P0 SHF.R.U32.HI R2, RZ, 0x2, R0 ;  /* 0x00000002ff028819 */ /* 0x000fc60000011600 */
[----:B------:R0:W2:Y:S01]  /*14d0*/  SHFL.DOWN PT, R9, R7, 0x10, R5 ;  /* 0x0a00000007097989 */ /* 0x0000a200000e0005 */
[----:B------:R-:W-:Y:S02]  /*14e0*/  @!P0 LOP3.LUT R2, R2, 0xf8, RZ, 0xc0, !PT ;  /* 0x000000f802028812 */ /* 0x000fe400078ec0ff */
[----:B-1----:R-:W-:-:S05]  /*14f0*/  @!P0 LEA R11, R11, R6, 0x18 ;  /* 0x000000060b0b8211 */ /* 0x002fca00078ec0ff */
[----:B------:R-:W-:Y:S02]  /*1500*/  @!P0 IMAD.IADD R11, R2, 0x1, R11 ;  /* 0x00000001020b8824 */ /* 0x000fe400078e020b */
[----:B0-----:R-:W-:-:S06]  /*1510*/  IMAD.MOV.U32 R5, RZ, RZ, R7 ;  /* 0x000000ffff057224 */ /* 0x001fcc00078e0007 */
[----:B--2---:R-:W-:-:S06]  /*1520*/  DSETP.GEU.AND P2, PT, R4, R8, PT ;  /* 0x000000080400722a */ /* 0x004fcc0003f4e000 */
[----:B------:R-:W-:Y:S02]  /*1530*/  @!P1 FSEL R7, R9, R7, !P2 ;  /* 0x0000000709079208 */ /* 0x000fe40005000000 */
[----:B------:R-:W-:-:S03]  /*1540*/  @!P1 FSEL R4, R8, R4, !P2 ;  /* 0x0000000408049208 */ /* 0x000fc60005000000 */
[----:B------:R-:W-:-:S05]  /*1550*/  IMAD.MOV.U32 R5, RZ, RZ, R7 ;  /* 0x000000ffff057224 */ /* 0x000fca00078e0007 */
[----:B------:R1:W-:Y:S01]  /*1560*/  @!P0 STS.64 [R11+0x8], R4 ;  /* 0x000008040b008388 */ /* 0x0003e20000000a00 */
[----:B------:R-:W-:Y:S01]  /*1570*/  BAR.SYNC.DEFER_BLOCKING 0x0 ;  /* 0x0000000000007b1d */ /* 0x000fe20000010000 */
[----:B------:R-:W-:-:S13]  /*1580*/  ISETP.NE.AND P0, PT, R0, RZ, PT ;  /* 0x000000ff0000720c */ /* 0x000fda0003f05270 */
[----:B-1----:R-:W-:Y:S05]  /*1590*/  @P0 BRA `(.L_x_72) ;  /* 0x0000001800d00947 */ /* 0x002fea0003800000 */
[----:B------:R-:W0:Y:S01]  /*15a0*/  S2UR UR5, SR_CgaCtaId ;  /* 0x00000000000579c3 */ /* 0x000e220000008800 */
[----:B------:R-:W-:Y:S01]  /*15b0*/  UMOV UR4, 0x400 ;  /* 0x0000040000047882 */ /* 0x000fe20000000000 */
[----:B------:R-:W-:Y:S01]  /*15c0*/  ISETP.GT.AND P2, PT, R3, 0x20, PT ;  /* 0x000000200300780c */ /* 0x000fe20003f44270 */
[----:B0-----:R-:W-:-:S09]  /*15d0*/  ULEA UR4, UR5, UR4, 0x18 ;  /* 0x0000000405047291 */ /* 0x001fd2000f8ec0ff */
[----:B------:R-:W0:Y:S04]  /*15e0*/  LDS.128 R12, [UR4+0x10] ;  /* 0x00001004ff0c7984 */ /* 0x000e280008000c00 */
[----:B------:R-:W1:Y:S01]  /*15f0*/  LDS.128 R8, [UR4+0x20] ;  /* 0x00002004ff087984 */ /* 0x000e620008000c00 */
[----:B0-----:R-:W-:-:S06]  /*1600*/  DSETP.GEU.AND P1, PT, R4, R12, PT ;  /* 0x0000000c0400722a */ /* 0x001fcc0003f2e000 */
[-C--:B------:R-:W-:Y:S02]  /*1610*/  FSEL R7, R12, R4.reuse, !P1 ;  /* 0x000000040c077208 */ /* 0x080fe40004800000 */
[-C--:B------:R-:W-:Y:S02]  /*1620*/  FSEL R13, R13, R5.reuse, !P1 ;  /* 0x000000050d0d7208 */ /* 0x080fe40004800000 */
[----:B------:R-:W-:Y:S02]  /*1630*/  FSEL R0, R7, R4, P2 ;  /* 0x0000000407007208 */ /* 0x000fe40001000000 */
[----:B------:R-:W-:Y:S02]  /*1640*/  ISETP.GT.AND P1, PT, R3, 0x40, PT ;  /* 0x000000400300780c */ /* 0x000fe40003f24270 */
[----:B------:R-:W-:Y:S01]  /*1650*/  FSEL R13, R13, R5, P2 ;  /* 0x000000050d0d7208 */ /* 0x000fe20001000000 */
[----:B------:R-:W-:Y:S01]  /*1660*/  IMAD.MOV.U32 R12, RZ, RZ, R0 ;  /* 0x000000ffff0c7224 */ /* 0x000fe200078e0000 */
[----:B------:R-:W-:Y:S01]  /*1670*/  ISETP.GT.AND P2, PT, R3, 0x60, PT ;  /* 0x000000600300780c */ /* 0x000fe20003f44270 */
[----:B------:R-:W0:Y:S04]  /*1680*/  LDS.128 R4, [UR4+0x30] ;  /* 0x00003004ff047984 */ /* 0x000e280008000c00 */
[----:B------:R-:W-:-:S06]  /*1690*/  DSETP.GEU.AND P3, PT, R12, R14, PT ;  /* 0x0000000e0c00722a */ /* 0x000fcc0003f6e000 */
[----:B------:R-:W-:Y:S02]  /*16a0*/  @P1 FSEL R0, R14, R0, !P3 ;  /* 0x000000000e001208 */ /* 0x000fe40005800000 */
[----:B------:R-:W-:Y:S02]  /*16b0*/  @P1 FSEL R13, R15, R13, !P3 ;  /* 0x0000000d0f0d1208 */ /* 0x000fe40005800000 */
[----:B------:R-:W-:Y:S01]  /*16c0*/  ISETP.GT.AND P1, PT, R3, 0x80, PT ;  /* 0x000000800300780c */ /* 0x000fe20003f24270 */
[----:B------:R-:W-:-:S06]  /*16d0*/  IMAD.MOV.U32 R12, RZ, RZ, R0 ;  /* 0x000000ffff0c7224 */ /* 0x000fcc00078e0000 */
[----:B-1----:R-:W-:-:S06]  /*16e0*/  DSETP.GEU.AND P3, PT, R12, R8, PT ;  /* 0x000000080c00722a */ /* 0x002fcc0003f6e000 */
[----:B------:R-:W-:Y:S02]  /*16f0*/  @P2 FSEL R0, R8, R0, !P3 ;  /* 0x0000000008002208 */ /* 0x000fe40005800000 */
[----:B------:R-:W-:Y:S02]  /*1700*/  @P2 FSEL R13, R9, R13, !P3 ;  /* 0x0000000d090d2208 */ /* 0x000fe40005800000 */
[----:B------:R-:W-:Y:S01]  /*1710*/  ISETP.GT.AND P2, PT, R3, 0xa0, PT ;  /* 0x000000a00300780c */ /* 0x000fe20003f44270 */
[----:B------:R-:W-:Y:S01]  /*1720*/  IMAD.MOV.U32 R12, RZ, RZ, R0 ;  /* 0x000000ffff0c7224 */ /* 0x000fe200078e0000 */
[----:B------:R-:W1:Y:S05]  /*1730*/  LDS.64 R8, [UR4+0x40] ;  /* 0x00004004ff087984 */ /* 0x000e6a0008000a00 */
[----:B------:R-:W-:-:S06]  /*1740*/  DSETP.GEU.AND P3, PT, R12, R10, PT ;  /* 0x0000000a0c00722a */ /* 0x000fcc0003f6e000 */
[----:B------:R-:W-:Y:S02]  /*1750*/  @P1 FSEL R0, R10, R0, !P3 ;  /* 0x000000000a001208 */ /* 0x000fe40005800000 */
[----:B------:R-:W-:Y:S02]  /*1760*/  @P1 FSEL R13, R11, R13, !P3 ;  /* 0x0000000d0b0d1208 */ /* 0x000fe40005800000 */
[----:B------:R-:W-:Y:S01]  /*1770*/  ISETP.GT.AND P1, PT, R3, 0xc0, PT ;  /* 0x000000c00300780c */ /* 0x000fe20003f24270 */
[----:B------:R-:W-:Y:S02]  /*1780*/  IMAD.MOV.U32 R10, RZ, RZ, R0 ;  /* 0x000000ffff0a7224 */ /* 0x000fe400078e0000 */
[----:B------:R-:W-:-:S06]  /*1790*/  IMAD.MOV.U32 R11, RZ, RZ, R13 ;  /* 0x000000ffff0b7224 */ /* 0x000fcc00078e000d */
[----:B0-----:R-:W-:-:S06]  /*17a0*/  DSETP.GEU.AND P3, PT, R10, R4, PT ;  /* 0x000000040a00722a */ /* 0x001fcc0003f6e000 */
[----:B------:R-:W-:Y:S02]  /*17b0*/  @P2 FSEL R0, R4, R0, !P3 ;  /* 0x0000000004002208 */ /* 0x000fe40005800000 */
[----:B------:R-:W-:Y:S02]  /*17c0*/  @P2 FSEL R13, R5, R13, !P3 ;  /* 0x0000000d050d2208 */ /* 0x000fe40005800000 */
[----:B------:R-:W-:Y:S01]  /*17d0*/  ISETP.GT.AND P2, PT, R3, 0xe0, PT ;  /* 0x000000e00300780c */ /* 0x000fe20003f44270 */
[----:B------:R-:W-:Y:S02]  /*17e0*/  IMAD.MOV.U32 R4, RZ, RZ, R0 ;  /* 0x000000ffff047224 */ /* 0x000fe400078e0000 */
[----:B------:R-:W-:-:S06]  /*17f0*/  IMAD.MOV.U32 R5, RZ, RZ, R13 ;  /* 0x000000ffff057224 */ /* 0x000fcc00078e000d */
[----:B------:R-:W-:-:S06]  /*1800*/  DSETP.GEU.AND P3, PT, R4, R6, PT ;  /* 0x000000060400722a */ /* 0x000fcc0003f6e000 */
[----:B------:R-:W-:Y:S02]  /*1810*/  @P1 FSEL R0, R6, R0, !P3 ;  /* 0x0000000006001208 */ /* 0x000fe40005800000 */
[----:B------:R-:W-:-:S03]  /*1820*/  @P1 FSEL R13, R7, R13, !P3 ;  /* 0x0000000d070d1208 */ /* 0x000fc60005800000 */
[----:B------:R-:W-:Y:S02]  /*1830*/  IMAD.MOV.U32 R2, RZ, RZ, R0 ;  /* 0x000000ffff027224 */ /* 0x000fe400078e0000 */
[----:B------:R-:W-:-:S06]  /*1840*/  IMAD.MOV.U32 R3, RZ, RZ, R13 ;  /* 0x000000ffff037224 */ /* 0x000fcc00078e000d */
[----:B-1----:R-:W-:-:S06]  /*1850*/  DSETP.GEU.AND P1, PT, R2, R8, PT ;  /* 0x000000080200722a */ /* 0x002fcc0003f2e000 */
[----:B------:R-:W-:Y:S02]  /*1860*/  @P2 FSEL R0, R8, R0, !P1 ;  /* 0x0000000008002208 */ /* 0x000fe40004800000 */
[----:B------:R-:W-:-:S03]  /*1870*/  @P2 FSEL R13, R9, R13, !P1 ;  /* 0x0000000d090d2208 */ /* 0x000fc60004800000 */
[----:B------:R-:W-:Y:S02]  /*1880*/  IMAD.MOV.U32 R4, RZ, RZ, R0 ;  /* 0x000000ffff047224 */ /* 0x000fe400078e0000 */
[----:B------:R-:W-:Y:S01]  /*1890*/  IMAD.MOV.U32 R5, RZ, RZ, R13 ;  /* 0x000000ffff057224 */ /* 0x000fe200078e000d */
[----:B------:R-:W-:Y:S06]  /*18a0*/  BRA `(.L_x_72) ;  /* 0x00000018000c7947 */ /* 0x000fec0003800000 */
.L_x_58:
[----:B------:R-:W0:Y:S01]  /*18b0*/  S2R R0, SR_TID.X ;  /* 0x0000000000007919 */ /* 0x000e220000002100 */
[----:B------:R-:W1:Y:S01]  /*18c0*/  LDC.64 R6, c[0x0][0x380] ;  /* 0x0000e000ff067b82 */ /* 0x000e620000000a00 */
[----:B0-----:R-:W-:-:S04]  /*18d0*/  VIADD R23, R0, UR7 ;  /* 0x0000000700177c36 */ /* 0x001fc80008000000 */
[----:B-1----:R-:W-:-:S05]  /*18e0*/  IMAD.WIDE.U32 R22, R23, 0x8, R6 ;  /* 0x0000000817167825 */ /* 0x002fca00078e0006 */
[----:B------:R-:W2:Y:S04]  /*18f0*/  LDG.E.64 R18, desc[UR14][R22.64] ;  /* 0x0000000e16127981 */ /* 0x000ea8000c1e1b00 */
[----:B------:R-:W2:Y:S04]  /*1900*/  LDG.E.64 R20, desc[UR14][R22.64+0x800] ;  /* 0x0008000e16147981 */ /* 0x000ea8000c1e1b00 */
[----:B------:R-:W3:Y:S04]  /*1910*/  LDG.E.64 R16, desc[UR14][R22.64+0x1000] ;  /* 0x0010000e16107981 */ /* 0x000ee8000c1e1b00 */
[----:B------:R-:W4:Y:S04]  /*1920*/  LDG.E.64 R14, desc[UR14][R22.64+0x1800] ;  /* 0x0018000e160e7981 */ /* 0x000f28000c1e1b00 */
[----:B------:R-:W5:Y:S04]  /*1930*/  LDG.E.64 R12, desc[UR14][R22.64+0x2000] ;  /* 0x0020000e160c7981 */ /* 0x000f68000c1e1b00 */
[----:B------:R-:W5:Y:S04]  /*1940*/  LDG.E.64 R10, desc[UR14][R22.64+0x2800] ;  /* 0x0028000e160a7981 */ /* 0x000f68000c1e1b00 */
[----:B------:R-:W5:Y:S04]  /*1950*/  LDG.E.64 R8, desc[UR14][R22.64+0x3000] ;  /* 0x0030000e16087981 */ /* 0x000f68000c1e1b00 */
[----:B------:R-:W5:Y:S01]  /*1960*/  LDG.E.64 R6, desc[UR14][R22.64+0x3800] ;  /* 0x0038000e16067981 */ /* 0x000f62000c1e1b00 */
        /* <DEDUP_REMOVED lines=18> */
[----:B------:R-:W-:-:S04]  /*1a90*/  ISETP.GE.U32.AND P0, PT, R5, UR5, PT ;  /* 0x0000000505007c0c */ /* 0x000fc8000bf06070 */
[----:B------:R-:W-:Y:S01]  /*1aa0*/  ISETP.GE.U32.AND.EX P0, PT, R2, UR4, PT, P0 ;  /* 0x0000000402007c0c */ /* 0x000fe2000bf06100 */
[----:B------:R-:W-:-:S06]  /*1ab0*/  DSETP.GEU.AND P1, PT, R8, R6, PT ;  /* 0x000000060800722a */ /* 0x000fcc0003f2e000 */
[----:B------:R-:W-:Y:S02]  /*1ac0*/  FSEL R10, R6, R8, !P1 ;  /* 0x00000008060a7208 */ /* 0x000fe40004800000 */
[----:B------:R-:W-:-:S04]  /*1ad0*/  FSEL R11, R7, R9, !P1 ;  /* 0x00000009070b7208 */ /* 0x000fc80004800000 */
[----:B------:R-:W-:Y:S05]  /*1ae0*/  @!P0 BRA `(.L_x_73) ;  /* 0x0000001000408947 */ /* 0x000fea0003800000 */
[----:B------:R-:W-:Y:S01]  /*1af0*/  UIADD3 UR8, UP0, UPT, UR5, UR7, URZ ;  /* 0x0000000705087290 */ /* 0x000fe2000ff1e0ff */
[----:B------:R-:W-:Y:S01]  /*1b00*/  IADD3 R27, P1, PT, R4, -0x800, RZ ;  /* 0xfffff800041b7810 */ /* 0x000fe20007f3e0ff */
[----:B------:R-:W0:Y:S01]  /*1b10*/  LDCU.64 UR12, c[0x0][0x380] ;  /* 0x00007000ff0c77ac */ /* 0x000e220008000a00 */
[----:B------:R-:W-:Y:S02]  /*1b20*/  LOP3.LUT R5, RZ, R0, RZ, 0x33, !PT ;  /* 0x00000000ff057212 */ /* 0x000fe400078e33ff */
[----:B------:R-:W-:Y:S01]  /*1b30*/  IADD3.X R26, PT, PT, R3, -0x1, RZ, P1, !PT ;  /* 0xffffffff031a7810 */ /* 0x000fe20000ffe4ff */
[----:B------:R-:W-:Y:S01]  /*1b40*/  UIADD3.X UR9, UPT, UPT, URZ, UR4, URZ, UP0, !UPT ;  /* 0x00000004ff097290 */ /* 0x000fe200087fe4ff */
[----:B------:R-:W-:Y:S01]  /*1b50*/  ISETP.LT.U32.AND P0, PT, R27, UR8, PT ;  /* 0x000000081b007c0c */ /* 0x000fe2000bf01070 */
[----:B------:R-:W-:Y:S01]  /*1b60*/  UMOV UR6, UR5 ;  /* 0x0000000500067c82 */ /* 0x000fe20008000000 */
[----:B------:R-:W-:Y:S01]  /*1b70*/  IADD3 R9, P2, PT, R0, UR8, RZ ;  /* 0x0000000800097c10 */ /* 0x000fe2000ff5e0ff */
[----:B------:R-:W-:Y:S01]  /*1b80*/  UMOV UR4, URZ ;  /* 0x000000ff00047c82 */ /* 0x000fe20008000000 */
[----:B------:R-:W-:Y:S01]  /*1b90*/  IADD3 R5, PT, PT, R4, -UR5, R5 ;  /* 0x8000000504057c10 */ /* 0x000fe2000fffe005 */
[----:B------:R-:W-:Y:S01]  /*1ba0*/  IMAD.U32 R7, RZ, RZ, UR9 ;  /* 0x00000009ff077e24 */ /* 0x000fe2000f8e00ff */
[----:B------:R-:W-:Y:S01]  /*1bb0*/  UMOV UR10, UR8 ;  /* 0x00000008000a7c82 */ /* 0x000fe20008000000 */
[----:B------:R-:W-:-:S03]  /*1bc0*/  IMAD.X R0, RZ, RZ, UR9, P2 ;  /* 0x00000009ff007e24 */ /* 0x000fc600090e06ff */
[----:B------:R-:W-:Y:S02]  /*1bd0*/  ISETP.GT.U32.AND.EX P0, PT, R7, R26, PT, P0 ;  /* 0x0000001a0700720c */ /* 0x000fe40003f04100 */
[----:B0-----:R-:W-:-:S04]  /*1be0*/  LEA R8, P1, R9, UR12, 0x3 ;  /* 0x0000000c09087c11 */ /* 0x001fc8000f8218ff */
[----:B------:R-:W-:Y:S02]  /*1bf0*/  IADD3 R8, P2, PT, R8, 0x4000, RZ ;  /* 0x0000400008087810 */ /* 0x000fe40007f5e0ff */
[----:B------:R-:W-:Y:S01]  /*1c00*/  LEA.HI.X R9, R9, UR13, R0, 0x3, P1 ;  /* 0x0000000d09097c11 */ /* 0x000fe200088f1c00 */
[----:B------:R-:W-:Y:S01]  /*1c10*/  VIADD R0, R5, -UR7 ;  /* 0x8000000705007c36 */ /* 0x000fe20008000000 */
[----:B------:R-:W-:-:S03]  /*1c20*/  UMOV UR7, UR9 ;  /* 0x0000000900077c82 */ /* 0x000fc60008000000 */
[----:B------:R-:W-:Y:S01]  /*1c30*/  IMAD.X R9, RZ, RZ, R9, P2 ;  /* 0x000000ffff097224 */ /* 0x000fe200010e0609 */
[----:B------:R-:W-:Y:S06]  /*1c40*/  @P0 BRA `(.L_x_74) ;  /* 0x0000000000f40947 */ /* 0x000fec0003800000 */
[----:B------:R-:W0:Y:S01]  /*1c50*/  LDC.64 R2, c[0x0][0x3b8] ;  /* 0x0000ee00ff027b82 */ /* 0x000e220000000a00 */
[----:B------:R-:W1:Y:S01]  /*1c60*/  LDCU.64 UR12, c[0x0][0x380] ;  /* 0x00007000ff0c77ac */ /* 0x000e620008000a00 */
[----:B------:R-:W-:Y:S01]  /*1c70*/  NOP ;  /* 0x0000000000007918 */ /* 0x000fe20000000000 */
.L_x_75:
[----:B------:R-:W2:Y:S02]  /*1c80*/  S2R R4, SR_TID.X ;  /* 0x0000000000047919 */ /* 0x000ea40000002100 */
[----:B--2---:R-:W-:-:S05]  /*1c90*/  IADD3 R4, P0, PT, R4, UR8, RZ ;  /* 0x0000000804047c10 */ /* 0x004fca000ff1e0ff */
[----:B------:R-:W-:Y:S01]  /*1ca0*/  IMAD.X R5, RZ, RZ, UR9, P0 ;  /* 0x00000009ff057e24 */ /* 0x000fe200080e06ff */
[----:B-1----:R-:W-:-:S04]  /*1cb0*/  LEA R24, P0, R4, UR12, 0x3 ;  /* 0x0000000c04187c11 */ /* 0x002fc8000f8018ff */
[----:B------:R-:W-:-:S05]  /*1cc0*/  LEA.HI.X R25, R4, UR13, R5, 0x3, P0 ;  /* 0x0000000d04197c11 */ /* 0x000fca00080f1c05 */
[----:B------:R-:W2:Y:S04]  /*1cd0*/  LDG.E.64 R4, desc[UR14][R24.64] ;  /* 0x0000000e18047981 */ /* 0x000ea8000c1e1b00 */
[----:B------:R-:W3:Y:S04]  /*1ce0*/  LDG.E.64 R6, desc[UR14][R24.64+0x800] ;  /* 0x0008000e18067981 */ /* 0x000ee8000c1e1b00 */
[----:B------:R-:W4:Y:S04]  /*1cf0*/  LDG.E.64 R12, desc[UR14][R24.64+0x1000] ;  /* 0x0010000e180c7981 */ /* 0x000f28000c1e1b00 */
[----:B------:R-:W5:Y:S04]  /*1d00*/  LDG.E.64 R14, desc[UR14][R24.64+0x1800] ;  /* 0x0018000e180e7981 */ /* 0x000f68000c1e1b00 */
[----:B------:R-:W5:Y:S04]  /*1d10*/  LDG.E.64 R16, desc[UR14][R24.64+0x2000] ;  /* 0x0020000e18107981 */ /* 0x000f68000c1e1b00 */
[----:B------:R-:W5:Y:S04]  /*1d20*/  LDG.E.64 R18, desc[UR14][R24.64+0x2800] ;  /* 0x0028000e18127981 */ /* 0x000f68000c1e1b00 */
[----:B------:R-:W5:Y:S04]  /*1d30*/  LDG.E.64 R20, desc[UR14][R24.64+0x3000] ;  /* 0x0030000e18147981 */ /* 0x000f68000c1e1b00 */
[----:B------:R-:W5:Y:S01]  /*1d40*/  LDG.E.64 R22, desc[UR14][R24.64+0x3800] ;  /* 0x0038000e18167981 */ /* 0x000f62000c1e1b00 */
[----:B------:R-:W-:-:S02]  /*1d50*/  USHF.R.S32.HI UR11, URZ, 0x1f, UR5 ;  /* 0x0000001fff0b7899 */ /* 0x000fc40008011405 */
[----:B------:R-:W-:-:S04]  /*1d60*/  UIADD3 UR6, UP0, UPT, UR5, UR10, URZ ;  /* 0x0000000a05067290 */ /* 0x000fc8000ff1e0ff */
[----:B------:R-:W-:Y:S01]  /*1d70*/  UIADD3.X UR7, UPT, UPT, UR11, UR7, URZ, UP0, !UPT ;  /* 0x000000070b077290 */ /* 0x000fe200087fe4ff */
        /* <DEDUP_REMOVED lines=16> */
[----:B------:R-:W-:Y:S01]  /*1e80*/  FSEL R6, R18, R4, !P0 ;  /* 0x0000000412067208 */ /* 0x000fe20004000000 */
[----:B0-----:R-:W-:Y:S01]  /*1e90*/  IMAD.MOV.U32 R4, RZ, RZ, R2 ;  /* 0x000000ffff047224 */ /* 0x001fe200078e0002 */
[----:B------:R-:W-:-:S04]  /*1ea0*/  FSEL R7, R19, R5, !P0 ;  /* 0x0000000513077208 */ /* 0x000fc80004000000 */
[----:B------:R-:W-:Y:S02]  /*1eb0*/  IADD3 R5, P2, PT, R4, -UR8, RZ ;  /* 0x8000000804057c10 */ /* 0x000fe4000ff5e0ff */
[----:B------:R-:W-:-:S06]  /*1ec0*/  DSETP.GEU.AND P0, PT, R6, R20, PT ;  /* 0x000000140600722a */ /* 0x000fcc0003f0e000 */
[----:B------:R-:W-:Y:S02]  /*1ed0*/  FSEL R6, R20, R6, !P0 ;  /* 0x0000000614067208 */ /* 0x000fe40004000000 */
[----:B------:R-:W-:Y:S02]  /*1ee0*/  FSEL R7, R21, R7, !P0 ;  /* 0x0000000715077208 */ /* 0x000fe40004000000 */
[----:B------:R-:W-:Y:S02]  /*1ef0*/  ISETP.GE.U32.AND P0, PT, R5, UR5, PT ;  /* 0x0000000505007c0c */ /* 0x000fe4000bf06070 */
[----:B------:R-:W-:Y:S02]  /*1f00*/  IADD3.X R5, PT, PT, R3, ~UR9, RZ, P2, !PT ;  /* 0x8000000903057c10 */ /* 0x000fe400097fe4ff */
[----:B------:R-:W-:Y:S02]  /*1f10*/  DSETP.GEU.AND P1, PT, R6, R22, PT ;  /* 0x000000160600722a */ /* 0x000fe40003f2e000 */
[----:B------:R-:W-:-:S04]  /*1f20*/  ISETP.GE.U32.AND.EX P0, PT, R5, UR11, PT, P0 ;  /* 0x0000000b05007c0c */ /* 0x000fc8000bf06100 */
[----:B------:R-:W-:Y:S02]  /*1f30*/  FSEL R10, R22, R6, !P1 ;  /* 0x00000006160a7208 */ /* 0x000fe40004800000 */
[----:B------:R-:W-:-:S07]  /*1f40*/  FSEL R11, R23, R7, !P1 ;  /* 0x00000007170b7208 */ /* 0x000fce0004800000 */
[----:B------:R-:W-:Y:S05]  /*1f50*/  @!P0 BRA `(.L_x_73) ;  /* 0x0000000c00248947 */ /* 0x000fea0003800000 */
[----:B------:R-:W-:Y:S02]  /*1f60*/  UIADD3 UR8, UP0, UPT, UR5, UR8, URZ ;  /* 0x0000000805087290 */ /* 0x000fe4000ff1e0ff */
[----:B------:R-:W-:Y:S01]  /*1f70*/  IMAD.U32 R5, RZ, RZ, UR5 ;  /* 0x00000005ff057e24 */ /* 0x000fe2000f8e00ff */
[----:B------:R-:W-:Y:S01]  /*1f80*/  UIADD3 UR4, UPT, UPT, UR4, 0x1, URZ ;  /* 0x0000000104047890 */ /* 0x000fe2000fffe0ff */
[----:B------:R-:W-:Y:S01]  /*1f90*/  VIADD R0, R0, -UR5 ;  /* 0x8000000500007c36 */ /* 0x000fe20008000000 */
[----:B------:R-:W-:Y:S01]  /*1fa0*/  UIADD3.X UR9, UPT, UPT, UR11, UR9, URZ, UP0, !UPT ;  /* 0x000000090b097290 */ /* 0x000fe200087fe4ff */
[----:B------:R-:W-:Y:S01]  /*1fb0*/  IMAD.WIDE R8, R5, 0x8, R8 ;  /* 0x0000000805087825 */ /* 0x000fe200078e0208 */
[----:B------:R-:W-:Y:S01]  /*1fc0*/  ISETP.LT.U32.AND P0, PT, R27, UR8, PT ;  /* 0x000000081b007c0c */ /* 0x000fe2000bf01070 */
[----:B------:R-:W-:-:S03]  /*1fd0*/  UMOV UR10, UR6 ;  /* 0x00000006000a7c82 */ /* 0x000fc60008000000 */
[----:B------:R-:W-:-:S05]  /*1fe0*/  IMAD.U32 R7, RZ, RZ, UR9 ;  /* 0x00000009ff077e24 */ /* 0x000fca000f8e00ff */
[----:B------:R-:W-:-:S13]  /*1ff0*/  ISETP.GT.U32.AND.EX P0, PT, R7, R26, PT, P0 ;  /* 0x0000001a0700720c */ /* 0x000fda0003f04100 */
[----:B------:R-:W-:Y:S05]  /*2000*/  @!P0 BRA `(.L_x_75) ;  /* 0xfffffffc001c8947 */ /* 0x000fea000383ffff */
[----:B------:R-:W-:-:S05]  /*2010*/  UMOV UR6, UR5 ;  /* 0x0000000500067c82 */ /* 0x000fca0008000000 */
.L_x_74:
[----:B------:R-:W0:Y:S01]  /*2020*/  S2R R7, SR_TID.X ;  /* 0x0000000000077919 */ /* 0x000e220000002100 */
[C---:B------:R-:W-:Y:S01]  /*2030*/  VIADD R2, R4.reuse, -UR8 ;  /* 0x8000000804027c36 */ /* 0x040fe20008000000 */
[----:B------:R-:W-:Y:S01]  /*2040*/  ISETP.LE.U32.AND P1, PT, R4, UR8, PT ;  /* 0x0000000804007c0c */ /* 0x000fe2000bf23070 */
[----:B------:R-:W-:Y:S01]  /*2050*/  IMAD.U32 R6, RZ, RZ, UR9 ;  /* 0x00000009ff067e24 */ /* 0x000fe2000f8e00ff */
[----:B------:R-:W-:Y:S02]  /*2060*/  BSSY.RECONVERGENT B1, `(.L_x_73) ;  /* 0x00000b8000017945 */ /* 0x000fe40003800200 */
[----:B0-----:R-:W-:-:S04]  /*2070*/  ISETP.GE.AND P0, PT, R7, R2, PT ;  /* 0x000000020700720c */ /* 0x001fc80003f06270 */
[----:B------:R-:W-:-:S13]  /*2080*/  ISETP.GE.U32.OR.EX P0, PT, R6, R3, P0, P1 ;  /* 0x000000030600720c */ /* 0x000fda0000706510 */
[----:B------:R-:W-:Y:S05]  /*2090*/  @P0 BRA `(.L_x_76) ;  /* 0x0000000800d00947 */ /* 0x000fea0003800000 */
[----:B------:R-:W0:Y:S01]  /*20a0*/  LDC R2, c[0x0][0x3c0] ;  /* 0x0000f000ff027b82 */ /* 0x000e220000000800 */
[----:B------:R-:W-:Y:S01]  /*20b0*/  USHF.L.U32 UR5, UR16, 0xb, URZ ;  /* 0x0000000b10057899 */ /* 0x000fe200080006ff */
[----:B------:R-:W-:Y:S01]  /*20c0*/  LOP3.LUT R3, RZ, R7, RZ, 0x33, !PT ;  /* 0x00000007ff037212 */ /* 0x000fe200078e33ff */
[----:B------:R-:W-:Y:S02]  /*20d0*/  BSSY.RECONVERGENT B2, `(.L_x_77) ;  /* 0x0000055000027945 */ /* 0x000fe40003800200 */
[----:B------:R-:W-:-:S06]  /*20e0*/  UIADD3 UR5, UPT, UPT, UR5, UR6, URZ ;  /* 0x0000000605057290 */ /* 0x000fcc000fffe0ff */
[----:B------:R-:W-:Y:S01]  /*20f0*/  IADD3 R4, PT, PT, R4, -UR5, R3 ;  /* 0x8000000504047c10 */ /* 0x000fe2000fffe003 */
[----:B0-----:R-:W-:-:S04]  /*2100*/  IMAD R3, R2, UR4, RZ ;  /* 0x0000000402037c24 */ /* 0x001fc8000f8e02ff */
[----:B------:R-:W-:-:S05]  /*2110*/  IMAD R2, R3, -0x800, R4 ;  /* 0xfffff80003027824 */ /* 0x000fca00078e0204 */
[C---:B------:R-:W-:Y:S02]  /*2120*/  ISETP.GE.U32.AND P1, PT, R2.reuse, 0xf00, PT ;  /* 0x00000f000200780c */ /* 0x040fe40003f26070 */
[----:B------:R-:W-:Y:S01]  /*2130*/  LEA.HI R3, R2, 0x1, RZ, 0x18 ;  /* 0x0000000102037811 */ /* 0x000fe200078fc0ff */
[----:B------:R-:W-:-:S03]  /*2140*/  IMAD.MOV.U32 R2, RZ, RZ, R7 ;  /* 0x000000ffff027224 */ /* 0x000fc600078e0007 */
[----:B------:R-:W-:-:S04]  /*2150*/  LOP3.LUT R4, R3, 0xf, RZ, 0xc0, !PT ;  /* 0x0000000f03047812 */ /* 0x000fc800078ec0ff */
[----:B------:R-:W-:-:S03]  /*2160*/  ISETP.NE.AND P0, PT, R4, RZ, PT ;  /* 0x000000ff0400720c */ /* 0x000fc60003f05270 */
[----:B------:R-:W-:Y:S10]  /*2170*/  @!P1 BRA `(.L_x_78) ;  /* 0x0000000400289947 */ /* 0x000ff40003800000 */
[----:B------:R-:W-:-:S04]  /*2180*/  LEA.HI R2, R0, 0x1, RZ, 0x18 ;  /* 0x0000000100027811 */ /* 0x000fc800078fc0ff */
[----:B------:R-:W-:Y:S01]  /*2190*/  LOP3.LUT R5, R2, 0x1fffff0, RZ, 0xc0, !PT ;  /* 0x01fffff002057812 */ /* 0x000fe200078ec0ff */
[----:B------:R-:W-:-:S04]  /*21a0*/  IMAD.MOV.U32 R2, RZ, RZ, R7 ;  /* 0x000000ffff027224 */ /* 0x000fc800078e0007 */
[----:B------:R-:W-:-:S07]  /*21b0*/  IMAD.MOV R5, RZ, RZ, -R5 ;  /* 0x000000ffff057224 */ /* 0x000fce00078e0a05 */
.L_x_79:
        /* <DEDUP_REMOVED lines=8> */
[----:B--2---:R-:W-:-:S06]  /*2240*/  DSETP.GEU.AND P1, PT, R10, R6, PT ;  /* 0x000000060a00722a */ /* 0x004fcc0003f2e000 */
        /* <DEDUP_REMOVED lines=11> */
[----:B-----5:R-:W-:-:S06]  /*2300*/  DSETP.GEU.AND P1, PT, R10, R16, PT ;  /* 0x000000100a00722a */ /* 0x020fcc0003f2e000 */
[----:B------:R-:W-:Y:S02]  /*2310*/  FSEL R10, R16, R10, !P1 ;  /* 0x0000000a100a7208 */ /* 0x000fe40004800000 */
[----:B------:R-:W-:Y:S02]  /*2320*/  FSEL R11, R17, R11, !P1 ;  /* 0x0000000b110b7208 */ /* 0x000fe40004800000 */
[----:B------:R-:W5:Y:S04]  /*2330*/  LDG.E.64 R16, desc[UR14][R8.64+0x1800] ;  /* 0x0018000e08107981 */ /* 0x000f68000c1e1b00 */
[----:B------:R-:W-:-:S06]  /*2340*/  DSETP.GEU.AND P1, PT, R10, R14, PT ;  /* 0x0000000e0a00722a */ /* 0x000fcc0003f2e000 */
        /* <DEDUP_REMOVED lines=14> */
[----:B------:R0:W5:Y:S01]  /*2430*/  LDG.E.64 R24, desc[UR14][R8.64+0x3800] ;  /* 0x0038000e08187981 */ /* 0x000162000c1e1b00 */
        /* <DEDUP_REMOVED lines=30> */
.L_x_78:
[----:B------:R-:W-:Y:S05]  /*2620*/  BSYNC.RECONVERGENT B2 ;  /* 0x0000000000027941 */ /* 0x000fea0003800200 */
.L_x_77:
[----:B------:R-:W-:Y:S05]  /*2630*/  @!P0 BRA `(.L_x_76) ;  /* 0x0000000400688947 */ /* 0x000fea0003800000 */
[----:B------:R-:W-:Y:S01]  /*2640*/  ISETP.GE.U32.AND P1, PT, R4, 0x8, PT ;  /* 0x000000080400780c */ /* 0x000fe20003f26070 */
[----:B------:R-:W-:Y:S01]  /*2650*/  BSSY.RECONVERGENT B2, `(.L_x_80) ;  /* 0x0000029000027945 */ /* 0x000fe20003800200 */
[----:B------:R-:W-:-:S04]  /*2660*/  LOP3.LUT R24, R3, 0x7, RZ, 0xc0, !PT ;  /* 0x0000000703187812 */ /* 0x000fc800078ec0ff */
[----:B------:R-:W-:-:S07]  /*2670*/  ISETP.NE.AND P0, PT, R24, RZ, PT ;  /* 0x000000ff1800720c */ /* 0x000fce0003f05270 */
[----:B------:R-:W-:Y:S06]  /*2680*/  @!P1 BRA `(.L_x_81) ;  /* 0x0000000000949947 */ /* 0x000fec0003800000 */
[----:B------:R-:W-:-:S05]  /*2690*/  IADD3 R4, P1, PT, R2, UR8, RZ ;  /* 0x0000000802047c10 */ /* 0x000fca000ff3e0ff */
[----:B------:R-:W-:Y:S01]  /*26a0*/  IMAD.X R5, RZ, RZ, UR9, P1 ;  /* 0x00000009ff057e24 */ /* 0x000fe200088e06ff */
[----:B------:R-:W-:-:S04]  /*26b0*/  LEA R20, P1, R4, UR12, 0x3 ;  /* 0x0000000c04147c11 */ /* 0x000fc8000f8218ff */
        /* <DEDUP_REMOVED lines=9> */
[----:B------:R-:W-:Y:S01]  /*2750*/  VIADD R2, R2, 0x800 ;  /* 0x0000080002027836 */ /* 0x000fe20000000000 */
        /* <DEDUP_REMOVED lines=24> */
.L_x_81:
[----:B------:R-:W-:Y:S05]  /*28e0*/  BSYNC.RECONVERGENT B2 ;  /* 0x0000000000027941 */ /* 0x000fea0003800200 */
.L_x_80:
[----:B------:R-:W-:Y:S05]  /*28f0*/  @!P0 BRA `(.L_x_76) ;  /* 0x0000000000b88947 */ /* 0x000fea0003800000 */
[----:B------:R-:W-:Y:S01]  /*2900*/  ISETP.GE.U32.AND P1, PT, R24, 0x4, PT ;  /* 0x000000041800780c */ /* 0x000fe20003f26070 */
[----:B------:R-:W-:Y:S01]  /*2910*/  BSSY.RECONVERGENT B2, `(.L_x_82) ;  /* 0x0000018000027945 */ /* 0x000fe20003800200 */
[----:B------:R-:W-:-:S11]  /*2920*/  LOP3.LUT P0, RZ, R3, 0x3, RZ, 0xc0, !PT ;  /* 0x0000000303ff7812 */ /* 0x000fd6000780c0ff */
[----:B------:R-:W-:Y:S05]  /*2930*/  @!P1 BRA `(.L_x_83) ;  /* 0x0000000000549947 */ /* 0x000fea0003800000 */
[----:B------:R-:W-:-:S05]  /*2940*/  IADD3 R3, P1, PT, R2, UR8, RZ ;  /* 0x0000000802037c10 */ /* 0x000fca000ff3e0ff */
[----:B------:R-:W-:Y:S01]  /*2950*/  IMAD.X R6, RZ, RZ, UR9, P1 ;  /* 0x00000009ff067e24 */ /* 0x000fe200088e06ff */
[----:B------:R-:W-:-:S04]  /*2960*/  LEA R4, P1, R3, UR12, 0x3 ;  /* 0x0000000c03047c11 */ /* 0x000fc8000f8218ff */
[----:B------:R-:W-:-:S05]  /*2970*/  LEA.HI.X R5, R3, UR13, R6, 0x3, P1 ;  /* 0x0000000d03057c11 */ /* 0x000fca00088f1c06 */
[----:B------:R-:W2:Y:S04]  /*2980*/  LDG.E.64 R6, desc[UR14][R4.64] ;  /* 0x0000000e04067981 */ /* 0x000ea8000c1e1b00 */
[----:B------:R-:W3:Y:S04]  /*2990*/  LDG.E.64 R8, desc[UR14][R4.64+0x800] ;  /* 0x0008000e04087981 */ /* 0x000ee8000c1e1b00 */
[----:B------:R-:W4:Y:S04]  /*29a0*/  LDG.E.64 R12, desc[UR14][R4.64+0x1000] ;  /* 0x0010000e040c7981 */ /* 0x000f28000c1e1b00 */
        /* <DEDUP_REMOVED lines=13> */
[----:B------:R-:W-:-:S07]  /*2a80*/  FSEL R11, R15, R7, !P1 ;  /* 0x000000070f0b7208 */ /* 0x000fce0004800000 */
.L_x_83:
[----:B------:R-:W-:Y:S05]  /*2a90*/  BSYNC.RECONVERGENT B2 ;  /* 0x0000000000027941 */ /* 0x000fea0003800200 */
.L_x_82:
[----:B------:R-:W-:Y:S05]  /*2aa0*/  @!P0 BRA `(.L_x_76) ;  /* 0x00000000004c8947 */ /* 0x000fea0003800000 */
[----:B------:R-:W-:Y:S02]  /*2ab0*/  LOP3.LUT R0, R0, 0xffff, RZ, 0xc0, !PT ;  /* 0x0000ffff00007812 */ /* 0x000fe400078ec0ff */
[----:B------:R-:W-:Y:S02]  /*2ac0*/  IADD3 R2, P0, PT, R2, UR10, RZ ;  /* 0x0000000a02027c10 */ /* 0x000fe4000ff1e0ff */
[----:B------:R-:W-:Y:S02]  /*2ad0*/  LEA.HI R0, R0, 0x1, RZ, 0x18 ;  /* 0x0000000100007811 */ /* 0x000fe400078fc0ff */
[----:B------:R-:W-:Y:S01]  /*2ae0*/  LEA R4, P1, R2, UR12, 0x3 ;  /* 0x0000000c02047c11 */ /* 0x000fe2000f8218ff */
[----:B------:R-:W-:Y:S01]  /*2af0*/  IMAD.X R5, RZ, RZ, UR7, P0 ;  /* 0x00000007ff057e24 */ /* 0x000fe200080e06ff */
[----:B------:R-:W-:-:S04]  /*2b00*/  LOP3.LUT R0, R0, 0x3, RZ, 0xc0, !PT ;  /* 0x0000000300007812 */ /* 0x000fc800078ec0ff */
[----:B------:R-:W-:Y:S01]  /*2b10*/  LEA.HI.X R5, R2, UR13, R5, 0x3, P1 ;  /* 0x0000000d02057c11 */ /* 0x000fe200088f1c05 */
[----:B------:R-:W-:-:S07]  /*2b20*/  IMAD.MOV R0, RZ, RZ, -R0 ;  /* 0x000000ffff007224 */ /* 0x000fce00078e0a00 */
.L_x_84:
[----:B------:R-:W-:Y:S02]  /*2b30*/  IMAD.MOV.U32 R2, RZ, RZ, R4 ;  /* 0x000000ffff027224 */ /* 0x000fe400078e0004 */
[----:B------:R-:W-:-:S06]  /*2b40*/  IMAD.MOV.U32 R3, RZ, RZ, R5 ;  /* 0x000000ffff037224 */ /* 0x000fcc00078e0005 */
[----:B------:R-:W2:Y:S01]  /*2b50*/  LDG.E.64 R2, desc[UR14][R2.64] ;  /* 0x0000000e02027981 */ /* 0x000ea2000c1e1b00 */
[----:B------:R-:W-:Y:S01]  /*2b60*/  VIADD R0, R0, 0x1 ;  /* 0x0000000100007836 */ /* 0x000fe20000000000 */
[----:B------:R-:W-:-:S05]  /*2b70*/  IADD3 R4, P1, PT, R4, 0x800, RZ ;  /* 0x0000080004047810 */ /* 0x000fca0007f3e0ff */
[----:B------:R-:W-:Y:S01]  /*2b80*/  IMAD.X R5, RZ, RZ, R5, P1 ;  /* 0x000000ffff057224 */ /* 0x000fe200008e0605 */
[----:B--2---:R-:W-:-:S06]  /*2b90*/  DSETP.GEU.AND P0, PT, R10, R2, PT ;  /* 0x000000020a00722a */ /* 0x004fcc0003f0e000 */
[----:B------:R-:W-:Y:S02]  /*2ba0*/  FSEL R10, R2, R10, !P0 ;  /* 0x0000000a020a7208 */ /* 0x000fe40004000000 */
[----:B------:R-:W-:Y:S02]  /*2bb0*/  FSEL R11, R3, R11, !P0 ;  /* 0x0000000b030b7208 */ /* 0x000fe40004000000 */
[----:B------:R-:W-:-:S13]  /*2bc0*/  ISETP.NE.AND P0, PT, R0, RZ, PT ;  /* 0x000000ff0000720c */ /* 0x000fda0003f05270 */
[----:B------:R-:W-:Y:S05]  /*2bd0*/  @P0 BRA `(.L_x_84) ;  /* 0xfffffffc00d40947 */ /* 0x000fea000383ffff */
.L_x_76:
[----:B------:R-:W-:Y:S05]  /*2be0*/  BSYNC.RECONVERGENT B1 ;  /* 0x0000000000017941 */ /* 0x000fea0003800200 */
.L_x_73:
[----:B------:R-:W0:Y:S01]  /*2bf0*/  S2R R6, SR_LANEID ;  /* 0x0000000000067919 */ /* 0x000e220000000000 */
[----:B------:R-:W-:Y:S04]  /*2c00*/  SHFL.DOWN PT, R2, R10, 0x1, 0x1f ;  /* 0x08201f000a027f89 */ /* 0x000fe800000e0000 */
[----:B------:R-:W1:Y:S01]  /*2c10*/  SHFL.DOWN PT, R3, R11, 0x1, 0x1f ;  /* 0x08201f000b037f89 */ /* 0x000e6200000e0000 */
[----:B------:R-:W2:Y:S01]  /*2c20*/  S2R R9, SR_TID.X ;  /* 0x0000000000097919 */ /* 0x000ea20000002100 */
        /* <DEDUP_REMOVED lines=10> */
[----:B------:R-:W-:-:S02]  /*2cd0*/  @!P2 MOV R7, 0x400 ;  /* 0x000004000007a802 */ /* 0x000fc40000000f00 */
[----:B------:R-:W0:Y:S01]  /*2ce0*/  SHFL.DOWN PT, R3, R5, 0x2, 0x1f ;  /* 0x08401f0005037f89 */ /* 0x000e2200000e0000 */
[----:B------:R-:W1:Y:S02]  /*2cf0*/  @!P2 S2R R8, SR_CgaCtaId ;  /* 0x000000000008a919 */ /* 0x000e640000008800 */
[----:B0-----:R-:W-:-:S06]  /*2d00*/  DSETP.GEU.AND P0, PT, R4, R2, PT ;  /* 0x000000020400722a */ /* 0x001fcc0003f0e000 */
[----:B------:R-:W-:Y:S02]  /*2d10*/  @!P1 FSEL R0, R2, R0, !P0 ;  /* 0x0000000002009208 */ /* 0x000fe40004000000 */
[----:B------:R-:W-:Y:S02]  /*2d20*/  @!P1 FSEL R5, R3, R5, !P0 ;  /* 0x0000000503059208 */ /* 0x000fe40004000000 */
[----:B------:R-:W-:Y:S01]  /*2d30*/  ISETP.GT.AND P1, PT, R6, 0x1b, PT ;  /* 0x0000001b0600780c */ /* 0x000fe20003f24270 */
[----:B------:R-:W-:Y:S01]  /*2d40*/  SHFL.DOWN PT, R2, R0, 0x4, 0x1f ;  /* 0x08801f0000027f89 */ /* 0x000fe200000e0000 */
[----:B------:R-:W-:Y:S01]  /*2d50*/  IMAD.MOV.U32 R4, RZ, RZ, R0 ;  /* 0x000000ffff047224 */ /* 0x000fe200078e0000 */
[----:B-1----:R-:W-:Y:S02]  /*2d60*/  @!P2 LEA R7, R8, R7, 0x18 ;  /* 0x000000070807a211 */ /* 0x002fe400078ec0ff */
[----:B------:R-:W0:Y:S03]  /*2d70*/  SHFL.DOWN PT, R3, R5, 0x4, 0x1f ;  /* 0x08801f0005037f89 */ /* 0x000e2600000e0000 */
[----:B0-----:R-:W-:-:S06]  /*2d80*/  DSETP.GEU.AND P0, PT, R4, R2, PT ;  /* 0x000000020400722a */ /* 0x001fcc0003f0e000 */
[----:B------:R-:W-:Y:S02]  /*2d90*/  @!P1 FSEL R0, R2, R0, !P0 ;  /* 0x0000000002009208 */ /* 0x000fe40004000000 */
[----:B------:R-:W-:Y:S02]  /*2da0*/  @!P1 FSEL R5, R3, R5, !P0 ;  /* 0x0000000503059208 */ /* 0x000fe40004000000 */
[----:B------:R-:W-:Y:S01]  /*2db0*/  ISETP.GT.AND P1, PT, R6, 0x17, PT ;  /* 0x000000170600780c */ /* 0x000fe20003f24270 */
[----:B------:R-:W-:Y:S01]  /*2dc0*/  SHFL.DOWN PT, R2, R0, 0x8, 0x1f ;  /* 0x09001f0000027f89 */ /* 0x000fe200000e0000 */
[----:B------:R-:W-:-:S03]  /*2dd0*/  IMAD.MOV.U32 R4, RZ, RZ, R0 ;  /* 0x000000ffff047224 */ /* 0x000fc600078e0000 */
        /* <DEDUP_REMOVED lines=8> */
[----:B0-----:R-:W-:Y:S01]  /*2e60*/  DSETP.GEU.AND P0, PT, R4, R2, PT ;  /* 0x000000020400722a */ /* 0x001fe20003f0e000 */
[----:B--2---:R-:W-:-:S05]  /*2e70*/  @!P2 SHF.R.U32.HI R4, RZ, 0x2, R9 ;  /* 0x00000002ff04a819 */ /* 0x004fca0000011609 */
[----:B------:R-:W-:Y:S02]  /*2e80*/  FSEL R2, R2, R0, !P0 ;  /* 0x0000000002027208 */ /* 0x000fe40004000000 */
[----:B------:R-:W-:Y:S02]  /*2e90*/  FSEL R3, R3, R5, !P0 ;  /* 0x0000000503037208 */ /* 0x000fe40004000000 */
[----:B------:R-:W-:Y:S02]  /*2ea0*/  ISETP.NE.AND P0, PT, R9, RZ, PT ;  /* 0x000000ff0900720c */ /* 0x000fe40003f05270 */
[----:B------:R-:W-:Y:S02]  /*2eb0*/  @!P2 LOP3.LUT R4, R4, 0xf8, RZ, 0xc0, !PT ;  /* 0x000000f80404a812 */ /* 0x000fe400078ec0ff */
[----:B------:R-:W-:-:S03]  /*2ec0*/  FSEL R5, R5, R3, P1 ;  /* 0x0000000305057208 */ /* 0x000fc60000800000 */
[----:B------:R-:W-:Y:S01]  /*2ed0*/  @!P2 IMAD.IADD R7, R4, 0x1, R7 ;  /* 0x000000010407a824 */ /* 0x000fe200078e0207 */
[----:B------:R-:W-:-:S04]  /*2ee0*/  FSEL R4, R0, R2, P1 ;  /* 0x0000000200047208 */ /* 0x000fc80000800000 */
[----:B------:R0:W-:Y:S01]  /*2ef0*/  @!P2 STS.64 [R7+0x8], R2 ;  /* 0x000008020700a388 */ /* 0x0001e20000000a00 */
[----:B------:R-:W-:Y:S06]  /*2f00*/  BAR.SYNC.DEFER_BLOCKING 0x0 ;  /* 0x0000000000007b1d */ /* 0x000fec0000010000 */
[----:B------:R-:W-:Y:S05]  /*2f10*/  @P0 BRA `(.L_x_72) ;  /* 0x0000000000700947 */ /* 0x000fea0003800000 */
[----:B------:R-:W1:Y:S01]  /*2f20*/  S2UR UR5, SR_CgaCtaId ;  /* 0x00000000000579c3 */ /* 0x000e620000008800 */
[----:B------:R-:W-:Y:S02]  /*2f30*/  UMOV UR4, 0x400 ;  /* 0x0000040000047882 */ /* 0x000fe40000000000 */
[----:B-1----:R-:W-:-:S09]  /*2f40*/  ULEA UR4, UR5, UR4, 0x18 ;  /* 0x0000000405047291 */ /* 0x002fd2000f8ec0ff */
[----:B------:R-:W1:Y:S04]  /*2f50*/  LDS.128 R12, [UR4+0x10] ;  /* 0x00001004ff0c7984 */ /* 0x000e680008000c00 */
[----:B------:R-:W2:Y:S01]  /*2f60*/  LDS.128 R8, [UR4+0x20] ;  /* 0x00002004ff087984 */ /* 0x000ea20008000c00 */
[----:B-1----:R-:W-:-:S06]  /*2f70*/  DSETP.GEU.AND P1, PT, R4, R12, PT ;  /* 0x0000000c0400722a */ /* 0x002fcc0003f2e000 */
[----:B0-----:R-:W-:Y:S02]  /*2f80*/  FSEL R2, R12, R4, !P1 ;  /* 0x000000040c027208 */ /* 0x001fe40004800000 */
[----:B------:R-:W-:Y:S02]  /*2f90*/  FSEL R3, R13, R5, !P1 ;  /* 0x000000050d037208 */ /* 0x000fe40004800000 */
[----:B------:R-:W0:Y:S04]  /*2fa0*/  LDS.128 R4, [UR4+0x30] ;  /* 0x00003004ff047984 */ /* 0x000e280008000c00 */
[----:B------:R-:W-:-:S06]  /*2fb0*/  DSETP.GEU.AND P1, PT, R2, R14, PT ;  /* 0x0000000e0200722a */ /* 0x000fcc0003f2e000 */
[----:B------:R-:W-:Y:S02]  /*2fc0*/  FSEL R2, R14, R2, !P1 ;  /* 0x000000020e027208 */ /* 0x000fe40004800000 */
[----:B------:R-:W-:-:S06]  /*2fd0*/  FSEL R3, R15, R3, !P1 ;  /* 0x000000030f037208 */ /* 0x000fcc0004800000 */
[----:B--2---:R-:W-:-:S06]  /*2fe0*/  DSETP.GEU.AND P1, PT, R2, R8, PT ;  /* 0x000000080200722a */ /* 0x004fcc0003f2e000 */
        /* <DEDUP_REMOVED lines=15> */
.L_x_72:
[----:B------:R-:W-:Y:S05]  /*30e0*/  BSYNC.RECONVERGENT B0 ;  /* 0x0000000000007941 */ /* 0x000fea0003800200 */
.L_x_57:
[----:B------:R-:W-:Y:S05]  /*30f0*/  @P0 EXIT ;  /* 0x000000000000094d */ /* 0x000fea0003800000 */
[----:B------:R-:W2:Y:S02]  /*3100*/  LDCU.64 UR4, c[0x0][0x388] ;  /* 0x00007100ff0477ac */ /* 0x000ea40008000a00 */
[----:B--2---:R-:W-:-:S06]  /*3110*/  UIMAD.WIDE.U32 UR4, UR16, 0x8, UR4 ;  /* 0x00000008100478a5 */ /* 0x004fcc000f8e0004 */
[----:B0-----:R-:W-:Y:S02]  /*3120*/  IMAD.U32 R2, RZ, RZ, UR4 ;  /* 0x00000004ff027e24 */ /* 0x001fe4000f8e00ff */
[----:B------:R-:W-:-:S05]  /*3130*/  IMAD.U32 R3, RZ, RZ, UR5 ;  /* 0x00000005ff037e24 */ /* 0x000fca000f8e00ff */
[----:B------:R-:W-:Y:S01]  /*3140*/  STG.E.64 desc[UR14][R2.64], R4 ;  /* 0x0000000402007986 */ /* 0x000fe2000c101b0e */
[----:B------:R-:W-:Y:S05]  /*3150*/  EXIT ;  /* 0x000000000000794d */ /* 0x000fea0003800000 */
.L_x_85:
        /* <DEDUP_REMOVED lines=10> */
.L_x_250:


//--------------------- .text._ZN3cub18CUB_300001_SM_10006detail6reduce28DeviceReduceSingleTileKernelINS2_10policy_hubIdyN4cuda3__47maximumIdEEE10Policy1000EN6thrust24THRUST_300001_SM_1000_NS10device_ptrIdEEPdyS8_ddNS5_3std3__410__identityEEEvT0_T1_T2_T3_T4_T6_ --------------------------
	.section	.text._ZN3cub18CUB_300001_SM_10006detail6reduce28DeviceReduceSingleTileKernelINS2_10policy_hubIdyN4cuda3__47maximumIdEEE10Policy1000EN6thrust24THRUST_300001_SM_1000_NS10device_ptrIdEEPdyS8_ddNS5_3std3__410__identityEEEvT0_T1_T2_T3_T4_T6_,"ax",@progbits
	.align	128
        .global         _ZN3cub18CUB_300001_SM_10006detail6reduce28DeviceReduceSingleTileKernelINS2_10policy_hubIdyN4cuda3__47maximumIdEEE10Policy1000EN6thrust24THRUST_300001_SM_1000_NS10device_ptrIdEEPdyS8_ddNS5_3std3__410__identityEEEvT0_T1_T2_T3_T4_T6_
        .type           _ZN3cub18CUB_300001_SM_10006detail6reduce28DeviceReduceSingleTileKernelINS2_10policy_hubIdyN4cuda3__47maximumIdEEE10Policy1000EN6thrust24THRUST_300001_SM_1000_NS10device_ptrIdEEPdyS8_ddNS5_3std3__410__identityEEEvT0_T1_T2_T3_T4_T6_,@function
        .size           _ZN3cub18CUB_300001_SM_10006detail6reduce28DeviceReduceSingleTileKernelINS2_10policy_hubIdyN4cuda3__47maximumIdEEE10Policy1000EN6thrust24THRUST_300001_SM_1000_NS10device_ptrIdEEPdyS8_ddNS5_3std3__410__identityEEEvT0_T1_T2_T3_T4_T6_,(.L_x_251 - _ZN3cub18CUB_300001_SM_10006detail6reduce28DeviceReduceSingleTileKernelINS2_10policy_hubIdyN4cuda3__47maximumIdEEE10Policy1000EN6thrust24THRUST_300001_SM_1000_NS10device_ptrIdEEPdyS8_ddNS5_3std3__410__identityEEEvT0_T1_T2_T3_T4_T6_)
        .other          _ZN3cub18CUB_300001_SM_10006detail6reduce28DeviceReduceSingleTileKernelINS2_10policy_hubIdyN4cuda3__47maximumIdEEE10Policy1000EN6thrust24THRUST_300001_SM_1000_NS10device_ptrIdEEPdyS8_ddNS5_3std3__410__identityEEEvT0_T1_T2_T3_T4_T6_,@"STO_CUDA_ENTRY STV_DEFAULT"
_ZN3cub18CUB_300001_SM_10006detail6reduce28DeviceReduceSingleTileKernelINS2_10policy_hubIdyN4cuda3__47maximumIdEEE10Policy1000EN6thrust24THRUST_300001_SM_1000_NS10device_ptrIdEEPdyS8_ddNS5_3std3__410__identityEEEvT0_T1_T2_T3_T4_T6_:
.text._ZN3cub18CUB_300001_SM_10006detail6reduce28DeviceReduceSingleTileKernelINS2_10policy_hubIdyN4cuda3__47maximumIdEEE10Policy1000EN6thrust24THRUST_300001_SM_1000_NS10device_ptrIdEEPdyS8_ddNS5_3std3__410__identityEEEvT0_T1_T2_T3_T4_T6_:
[----:B------:R-:W-:Y:S01]  /*0000*/  LDC R1, c[0x0][0x37c] ;  /* 0x0000df00ff017b82 */ /* 0x000fe20000000800 */
[----:B------:R-:W0:Y:S01]  /*0010*/  LDCU.64 UR4, c[0x0][0x390] ;  /* 0x00007200ff0477ac */ /* 0x000e220008000a00 */
[----:B------:R-:W1:Y:S01]  /*0020*/  LDCU.64 UR6, c[0x0][0x358] ;  /* 0x00006b00ff0677ac */ /* 0x000e620008000a00 */
[----:B0-----:R-:W-:Y:S02]  /*0030*/  IMAD.U32 R8, RZ, RZ, UR4 ;  /* 0x00000004ff087e24 */ /* 0x001fe4000f8e00ff */
[----:B------:R-:W-:-:S03]  /*0040*/  IMAD.U32 R9, RZ, RZ, UR5 ;  /* 0x00000005ff097e24 */ /* 0x000fc6000f8e00ff */
[----:B------:R-:W-:-:S04]  /*0050*/  ISETP.NE.U32.AND P0, PT, R8, RZ, PT ;  /* 0x000000ff0800720c */ /* 0x000fc80003f05070 */
[----:B------:R-:W-:-:S13]  /*0060*/  ISETP.NE.AND.EX P0, PT, R9, RZ, PT, P0 ;  /* 0x000000ff0900720c */ /* 0x000fda0003f05300 */
        /* <DEDUP_REMOVED lines=8> */
.L_x_86:
[----:B------:R-:W-:Y:S01]  /*00f0*/  ISETP.GT.U32.AND P0, PT, R8, 0x7ff, PT ;  /* 0x000007ff0800780c */ /* 0x000fe20003f04070 */
[----:B------:R-:W-:Y:S03]  /*0100*/  BSSY.RECONVERGENT B0, `(.L_x_87) ;  /* 0x00002df000007945 */ /* 0x000fe60003800200 */
[----:B------:R-:W-:-:S13]  /*0110*/  ISETP.GT.U32.AND.EX P0, PT, R9, RZ, PT, P0 ;  /* 0x000000ff0900720c */ /* 0x000fda0003f04100 */
[----:B------:R-:W-:Y:S05]  /*0120*/  @P0 BRA `(.L_x_88) ;  /* 0x0000001400f40947 */ /* 0x000fea0003800000 */
[----:B------:R-:W0:Y:S01]  /*0130*/  S2R R0, SR_TID.X ;  /* 0x0000000000007919 */ /* 0x000e220000002100 */
[----:B------:R-:W-:Y:S01]  /*0140*/  BSSY.RECONVERGENT B1, `(.L_x_89) ;  /* 0x0000009000017945 */ /* 0x000fe20003800200 */
[----:B------:R-:W-:Y:S02]  /*0150*/  CS2R R4, SRZ ;  /* 0x0000000000047805 */ /* 0x000fe4000001ff00 */
[----:B0-----:R-:W-:Y:S01]  /*0160*/  ISETP.GE.U32.AND P0, PT, R0, R8, PT ;  /* 0x000000080000720c */ /* 0x001fe20003f06070 */
[----:B------:R-:W-:-:S12]  /*0170*/  IMAD.MOV.U32 R2, RZ, RZ, R0 ;  /* 0x000000ffff027224 */ /* 0x000fd800078e0000 */
[----:B------:R-:W-:Y:S05]  /*0180*/  @P0 BRA `(.L_x_90) ;  /* 0x0000000000100947 */ /* 0x000fea0003800000 */
[----:B------:R-:W0:Y:S02]  /*0190*/  LDC.64 R4, c[0x0][0x380] ;  /* 0x0000e000ff047b82 */ /* 0x000e240000000a00 */
[----:B0-----:R-:W-:-:S06]  /*01a0*/  IMAD.WIDE.U32 R4, R0, 0x8, R4 ;  /* 0x0000000800047825 */ /* 0x001fcc00078e0004 */
[----:B------:R-:W5:Y:S01]  /*01b0*/  LDG.E.64 R4, desc[UR6][R4.64] ;  /* 0x0000000604047981 */ /* 0x000f62000c1e1b00 */
[----:B------:R-:W-:-:S07]  /*01c0*/  VIADD R2, R0, 0x100 ;  /* 0x0000010000027836 */ /* 0x000fce0000000000 */
.L_x_90:
[----:B------:R-:W-:Y:S05]  /*01d0*/  BSYNC.RECONVERGENT B1 ;  /* 0x0000000000017941 */ /* 0x000fea0003800200 */
.L_x_89:
[----:B------:R-:W-:Y:S01]  /*01e0*/  ISETP.GE.U32.AND P0, PT, R2, R8, PT ;  /* 0x000000080200720c */ /* 0x000fe20003f06070 */
[----:B------:R-:W-:-:S12]  /*01f0*/  BSSY.RECONVERGENT B1, `(.L_x_91) ;  /* 0x00000a7000017945 */ /* 0x000fd80003800200 */
[----:B------:R-:W-:Y:S05]  /*0200*/  @P0 BRA `(.L_x_92) ;  /* 0x0000000800940947 */ /* 0x000fea0003800000 */
[----:B------:R-:W-:Y:S01]  /*0210*/  LOP3.LUT R3, RZ, R2, RZ, 0x33, !PT ;  /* 0x00000002ff037212 */ /* 0x000fe200078e33ff */
[----:B------:R-:W-:Y:S04]  /*0220*/  BSSY.RECONVERGENT B2, `(.L_x_93) ;  /* 0x0000053000027945 */ /* 0x000fe80003800200 */
[----:B------:R-:W-:-:S05]  /*0230*/  IMAD.IADD R6, R3, 0x1, R8 ;  /* 0x0000000103067824 */ /* 0x000fca00078e0208 */
[C---:B------:R-:W-:Y:S02]  /*0240*/  ISETP.GE.U32.AND P1, PT, R6.reuse, 0xf00, PT ;  /* 0x00000f000600780c */ /* 0x040fe40003f26070 */
[----:B------:R-:W-:-:S04]  /*0250*/  LEA.HI R3, R6, 0x1, RZ, 0x18 ;  /* 0x0000000106037811 */ /* 0x000fc800078fc0ff */
[----:B------:R-:W-:-:S04]  /*0260*/  LOP3.LUT R43, R3, 0xf, RZ, 0xc0, !PT ;  /* 0x0000000f032b7812 */ /* 0x000fc800078ec0ff */
[----:B------:R-:W-:-:S03]  /*0270*/  ISETP.NE.AND P0, PT, R43, RZ, PT ;  /* 0x000000ff2b00720c */ /* 0x000fc60003f05270 */
[----:B------:R-:W-:Y:S10]  /*0280*/  @!P1 BRA `(.L_x_94) ;  /* 0x0000000400309947 */ /* 0x000ff40003800000 */
[----:B------:R-:W0:Y:S01]  /*0290*/  LDC.64 R6, c[0x0][0x380] ;  /* 0x0000e000ff067b82 */ /* 0x000e220000000a00 */
[----:B------:R-:W-:-:S05]  /*02a0*/  LOP3.LUT R42, R3, 0x1fffff0, RZ, 0xc0, !PT ;  /* 0x01fffff0032a7812 */ /* 0x000fca00078ec0ff */
[----:B------:R-:W-:Y:S02]  /*02b0*/  IMAD.MOV R42, RZ, RZ, -R42 ;  /* 0x000000ffff2a7224 */ /* 0x000fe400078e0a2a */
[----:B0-----:R-:W-:-:S03]  /*02c0*/  IMAD.WIDE.U32 R6, R2, 0x8, R6 ;  /* 0x0000000802067825 */ /* 0x001fc600078e0006 */
[----:B------:R-:W-:-:S05]  /*02d0*/  IADD3 R6, P1, PT, R6, 0x4000, RZ ;  /* 0x0000400006067810 */ /* 0x000fca0007f3e0ff */
[----:B------:R-:W-:-:S08]  /*02e0*/  IMAD.X R7, RZ, RZ, R7, P1 ;  /* 0x000000ffff077224 */ /* 0x000fd000008e0607 */
.L_x_95:
[----:B------:R-:W2:Y:S04]  /*02f0*/  LDG.E.64 R10, desc[UR6][R6.64+-0x4000] ;  /* 0xffc00006060a7981 */ /* 0x000ea8000c1e1b00 */
[----:B------:R-:W3:Y:S04]  /*0300*/  LDG.E.64 R12, desc[UR6][R6.64+-0x3800] ;  /* 0xffc80006060c7981 */ /* 0x000ee8000c1e1b00 */
[----:B------:R-:W4:Y:S04]  /*0310*/  LDG.E.64 R14, desc[UR6][R6.64+-0x3000] ;  /* 0xffd00006060e7981 */ /* 0x000f28000c1e1b00 */
        /* <DEDUP_REMOVED lines=12> */
[----:B------:R0:W4:Y:S01]  /*03e0*/  LDG.E.64 R40, desc[UR6][R6.64+0x3800] ;  /* 0x0038000606287981 */ /* 0x000122000c1e1b00 */
[----:B------:R-:W-:-:S02]  /*03f0*/  VIADD R42, R42, 0x10 ;  /* 0x000000102a2a7836 */ /* 0x000fc40000000000 */
[----:B------:R-:W-:-:S03]  /*0400*/  VIADD R2, R2, 0x1000 ;  /* 0x0000100002027836 */ /* 0x000fc60000000000 */
[----:B------:R-:W-:Y:S02]  /*0410*/  ISETP.NE.AND P2, PT, R42, RZ, PT ;  /* 0x000000ff2a00720c */ /* 0x000fe40003f45270 */
[----:B0-----:R-:W-:-:S05]  /*0420*/  IADD3 R6, P3, PT, R6, 0x8000, RZ ;  /* 0x0000800006067810 */ /* 0x001fca0007f7e0ff */
[----:B------:R-:W-:Y:S01]  /*0430*/  IMAD.X R7, RZ, RZ, R7, P3 ;  /* 0x000000ffff077224 */ /* 0x000fe200018e0607 */
        /* <DEDUP_REMOVED lines=49> */
.L_x_94:
[----:B------:R-:W-:Y:S05]  /*0750*/  BSYNC.RECONVERGENT B2 ;  /* 0x0000000000027941 */ /* 0x000fea0003800200 */
.L_x_93:
[----:B------:R-:W-:Y:S05]  /*0760*/  @!P0 BRA `(.L_x_92) ;  /* 0x00000004003c8947 */ /* 0x000fea0003800000 */
[----:B------:R-:W-:Y:S01]  /*0770*/  ISETP.GE.U32.AND P1, PT, R43, 0x8, PT ;  /* 0x000000082b00780c */ /* 0x000fe20003f26070 */
[----:B------:R-:W-:Y:S01]  /*0780*/  BSSY.RECONVERGENT B2, `(.L_x_96) ;  /* 0x0000027000027945 */ /* 0x000fe20003800200 */
[----:B------:R-:W-:-:S04]  /*0790*/  LOP3.LUT R26, R3, 0x7, RZ, 0xc0, !PT ;  /* 0x00000007031a7812 */ /* 0x000fc800078ec0ff */
[----:B------:R-:W-:-:S07]  /*07a0*/  ISETP.NE.AND P0, PT, R26, RZ, PT ;  /* 0x000000ff1a00720c */ /* 0x000fce0003f05270 */
[----:B------:R-:W-:Y:S06]  /*07b0*/  @!P1 BRA `(.L_x_97) ;  /* 0x00000000008c9947 */ /* 0x000fec0003800000 */
[----:B------:R-:W0:Y:S02]  /*07c0*/  LDC.64 R10, c[0x0][0x380] ;  /* 0x0000e000ff0a7b82 */ /* 0x000e240000000a00 */
[----:B0-----:R-:W-:-:S05]  /*07d0*/  IMAD.WIDE R10, R2, 0x8, R10 ;  /* 0x00000008020a7825 */ /* 0x001fca00078e020a */
        /* <DEDUP_REMOVED lines=33> */
.L_x_97:
[----:B------:R-:W-:Y:S05]  /*09f0*/  BSYNC.RECONVERGENT B2 ;  /* 0x0000000000027941 */ /* 0x000fea0003800200 */
.L_x_96:
        /* <DEDUP_REMOVED lines=25> */
.L_x_99:
[----:B------:R-:W-:Y:S05]  /*0b90*/  BSYNC.RECONVERGENT B2 ;  /* 0x0000000000027941 */ /* 0x000fea0003800200 */
.L_x_98:
[----:B------:R-:W-:Y:S05]  /*0ba0*/  @!P0 BRA `(.L_x_92) ;  /* 0x00000000002c8947 */ /* 0x000fea0003800000 */
[----:B------:R-:W0:Y:S01]  /*0bb0*/  LDC.64 R10, c[0x0][0x380] ;  /* 0x0000e000ff0a7b82 */ /* 0x000e220000000a00 */
[----:B------:R-:W-:-:S07]  /*0bc0*/  IMAD.MOV R3, RZ, RZ, -R3 ;  /* 0x000000ffff037224 */ /* 0x000fce00078e0a03 */
.L_x_100:
[----:B0-----:R-:W-:-:S06]  /*0bd0*/  IMAD.WIDE R6, R2, 0x8, R10 ;  /* 0x0000000802067825 */ /* 0x001fcc00078e020a */
        /* <DEDUP_REMOVED lines=8> */
.L_x_92:
[----:B------:R-:W-:Y:S05]  /*0c60*/  BSYNC.RECONVERGENT B1 ;  /* 0x0000000000017941 */ /* 0x000fea0003800200 */
.L_x_91:
[----:B------:R-:W-:-:S04]  /*0c70*/  ISETP.GE.U32.AND P0, PT, R8, 0x100, PT ;  /* 0x000001000800780c */ /* 0x000fc80003f06070 */
[----:B------:R-:W-:-:S13]  /*0c80*/  ISETP.GE.U32.AND.EX P0, PT, R9, RZ, PT, P0 ;  /* 0x000000ff0900720c */ /* 0x000fda0003f06100 */
        /* <DEDUP_REMOVED lines=17> */
[----:B------:R-:W1:Y:S04]  /*0da0*/  @!P2 S2R R7, SR_CgaCtaId ;  /* 0x000000000007a919 */ /* 0x000e680000008800 */
        /* <DEDUP_REMOVED lines=19> */
[----:B------:R-:W-:-:S03]  /*0ee0*/  @!P0 FSEL R11, R3, R11, !P1 ;  /* 0x0000000b030b8208 */ /* 0x000fc60004800000 */
[----:B------:R-:W-:Y:S01]  /*0ef0*/  SHFL.DOWN PT, R2, R9, 0x10, 0x1f ;  /* 0x0a001f0009027f89 */ /* 0x000fe200000e0000 */
[----:B------:R-:W-:Y:S02]  /*0f00*/  IMAD.MOV.U32 R4, RZ, RZ, R9 ;  /* 0x000000ffff047224 */ /* 0x000fe400078e0009 */
[----:B------:R-:W-:Y:S01]  /*0f10*/  IMAD.MOV.U32 R5, RZ, RZ, R11 ;  /* 0x000000ffff057224 */ /* 0x000fe200078e000b */
[----:B------:R-:W0:Y:S05]  /*0f20*/  SHFL.DOWN PT, R3, R11, 0x10, 0x1f ;  /* 0x0a001f000b037f89 */ /* 0x000e2a00000e0000 */
[----:B0-----:R-:W-:Y:S01]  /*0f30*/  DSETP.GEU.AND P0, PT, R4, R2, PT ;  /* 0x000000020400722a */ /* 0x001fe20003f0e000 */
[----:B------:R-:W-:-:S04]  /*0f40*/  @!P2 SHF.R.U32.HI R4, RZ, 0x2, R0 ;  /* 0x00000002ff04a819 */ /* 0x000fc80000011600 */
[----:B------:R-:W-:Y:S02]  /*0f50*/  @!P2 LOP3.LUT R6, R4, 0xf8, RZ, 0xc0, !PT ;  /* 0x000000f80406a812 */ /* 0x000fe400078ec0ff */
[----:B------:R-:W-:Y:S02]  /*0f60*/  FSEL R4, R2, R9, !P0 ;  /* 0x0000000902047208 */ /* 0x000fe40004000000 */
[----:B------:R-:W-:Y:S01]  /*0f70*/  FSEL R5, R3, R11, !P0 ;  /* 0x0000000b03057208 */ /* 0x000fe20004000000 */
[----:B------:R-:W-:Y:S01]  /*0f80*/  @!P2 IMAD.IADD R7, R6, 0x1, R7 ;  /* 0x000000010607a824 */ /* 0x000fe200078e0207 */
[----:B------:R-:W-:-:S04]  /*0f90*/  ISETP.GT.AND P0, PT, R8, 0xf, PT ;  /* 0x0000000f0800780c */ /* 0x000fc80003f04270 */
[----:B------:R1:W-:Y:S01]  /*0fa0*/  @!P2 STS.64 [R7+0x8], R4 ;  /* 0x000008040700a388 */ /* 0x0003e20000000a00 */
[----:B------:R-:W-:Y:S01]  /*0fb0*/  BAR.SYNC.DEFER_BLOCKING 0x0 ;  /* 0x0000000000007b1d */ /* 0x000fe20000010000 */
[----:B------:R-:W-:Y:S02]  /*0fc0*/  ISETP.NE.AND P2, PT, R0, RZ, PT ;  /* 0x000000ff0000720c */ /* 0x000fe40003f45270 */
[----:B------:R-:W-:Y:S02]  /*0fd0*/  FSEL R2, R9, R4, P0 ;  /* 0x0000000409027208 */ /* 0x000fe40000000000 */
[----:B------:R-:W-:-:S09]  /*0fe0*/  FSEL R3, R11, R5, P0 ;  /* 0x000000050b037208 */ /* 0x000fd20000000000 */
[----:B-1----:R-:W-:Y:S05]  /*0ff0*/  @P2 BRA `(.L_x_102) ;  /* 0x0000001c00bc2947 */ /* 0x002fea0003800000 */
[----:B------:R-:W0:Y:S01]  /*1000*/  S2UR UR5, SR_CgaCtaId ;  /* 0x00000000000579c3 */ /* 0x000e220000008800 */
[----:B------:R-:W-:Y:S02]  /*1010*/  UMOV UR4, 0x400 ;  /* 0x0000040000047882 */ /* 0x000fe40000000000 */
[----:B0-----:R-:W-:-:S09]  /*1020*/  ULEA UR4, UR5, UR4, 0x18 ;  /* 0x0000000405047291 */ /* 0x001fd2000f8ec0ff */
[----:B------:R-:W0:Y:S04]  /*1030*/  LDS.128 R4, [UR4+0x10] ;  /* 0x00001004ff047984 */ /* 0x000e280008000c00 */
[----:B------:R-:W1:Y:S04]  /*1040*/  LDS.128 R8, [UR4+0x20] ;  /* 0x00002004ff087984 */ /* 0x000e680008000c00 */
[----:B------:R-:W2:Y:S01]  /*1050*/  LDS.128 R12, [UR4+0x30] ;  /* 0x00003004ff0c7984 */ /* 0x000ea20008000c00 */
        /* <DEDUP_REMOVED lines=8> */
[----:B------:R-:W-:Y:S02]  /*10e0*/  FSEL R5, R9, R3, !P0 ;  /* 0x0000000309057208 */ /* 0x000fe40004000000 */
[----:B------:R-:W0:Y:S04]  /*10f0*/  LDS.64 R2, [UR4+0x40] ;  /* 0x00004004ff027984 */ /* 0x000e280008000a00 */
[----:B------:R-:W-:-:S06]  /*1100*/  DSETP.GEU.AND P0, PT, R4, R10, PT ;  /* 0x0000000a0400722a */ /* 0x000fcc0003f0e000 */
[----:B------:R-:W-:Y:S02]  /*1110*/  FSEL R4, R10, R4, !P0 ;  /* 0x000000040a047208 */ /* 0x000fe40004000000 */
[----:B------:R-:W-:-:S06]  /*1120*/  FSEL R5, R11, R5, !P0 ;  /* 0x000000050b057208 */ /* 0x000fcc0004000000 */
[----:B--2---:R-:W-:-:S06]  /*1130*/  DSETP.GEU.AND P0, PT, R4, R12, PT ;  /* 0x0000000c0400722a */ /* 0x004fcc0003f0e000 */
[----:B------:R-:W-:Y:S02]  /*1140*/  FSEL R4, R12, R4, !P0 ;  /* 0x000000040c047208 */ /* 0x000fe40004000000 */
[----:B------:R-:W-:-:S06]  /*1150*/  FSEL R5, R13, R5, !P0 ;  /* 0x000000050d057208 */ /* 0x000fcc0004000000 */
[----:B------:R-:W-:-:S06]  /*1160*/  DSETP.GEU.AND P0, PT, R4, R14, PT ;  /* 0x0000000e0400722a */ /* 0x000fcc0003f0e000 */
[----:B------:R-:W-:Y:S02]  /*1170*/  FSEL R4, R14, R4, !P0 ;  /* 0x000000040e047208 */ /* 0x000fe40004000000 */
[----:B------:R-:W-:-:S06]  /*1180*/  FSEL R5, R15, R5, !P0 ;  /* 0x000000050f057208 */ /* 0x000fcc0004000000 */
[----:B0-----:R-:W-:-:S06]  /*1190*/  DSETP.GEU.AND P0, PT, R4, R2, PT ;  /* 0x000000020400722a */ /* 0x001fcc0003f0e000 */
[----:B------:R-:W-:Y:S02]  /*11a0*/  FSEL R2, R2, R4, !P0 ;  /* 0x0000000402027208 */ /* 0x000fe40004000000 */
[----:B------:R-:W-:Y:S01]  /*11b0*/  FSEL R3, R3, R5, !P0 ;  /* 0x0000000503037208 */ /* 0x000fe20004000000 */
[----:B------:R-:W-:Y:S06]  /*11c0*/  BRA `(.L_x_102) ;  /* 0x0000001c00487947 */ /* 0x000fec0003800000 */
.L_x_101:
[----:B------:R-:W-:Y:S01]  /*11d0*/  LOP3.LUT R2, R0, 0x3e0, RZ, 0xc0, !PT ;  /* 0x000003e000027812 */ /* 0x000fe200078ec0ff */
[----:B------:R-:W0:Y:S03]  /*11e0*/  S2R R12, SR_LANEID ;  /* 0x00000000000c7919 */ /* 0x000e260000000000 */
[----:B------:R-:W-:Y:S01]  /*11f0*/  LOP3.LUT R7, RZ, R2, RZ, 0x33, !PT ;  /* 0x00000002ff077212 */ /* 0x000fe200078e33ff */
[----:B------:R-:W-:-:S04]  /*1200*/  VIADD R3, R2, 0x20 ;  /* 0x0000002002037836 */ /* 0x000fc80000000000 */
[----:B------:R-:W-:Y:S01]  /*1210*/  IMAD.IADD R7, R7, 0x1, R8 ;  /* 0x0000000107077824 */ /* 0x000fe200078e0208 */
[----:B------:R-:W-:-:S04]  /*1220*/  ISETP.GT.U32.AND P0, PT, R3, R8, PT ;  /* 0x000000080300720c */ /* 0x000fc80003f04070 */
        /* <DEDUP_REMOVED lines=29> */
[C---:B------:R-:W-:Y:S02]  /*1400*/  ISETP.NE.AND P0, PT, R12.reuse, RZ, PT ;  /* 0x000000ff0c00720c */ /* 0x040fe40003f05270 */
[----:B------:R-:W0:Y:S11]  /*1410*/  SHFL.DOWN PT, R3, R5, 0x8, R7 ;  /* 0x0900000005037989 */ /* 0x000e3600000e0007 */
[----:B------:R-:W1:Y:S01]  /*1420*/  @!P0 S2R R11, SR_CgaCtaId ;  /* 0x00000000000b8919 */ /* 0x000e620000008800 */
[----:B------:R-:W-:Y:S01]  /*1430*/  @!P0 MOV R6, 0x400 ;  /* 0x0000040000068802 */ /* 0x000fe20000000f00 */
[----:B0-----:R-:W-:Y:S01]  /*1440*/  DSETP.GEU.AND P2, PT, R4, R2, PT ;  /* 0x000000020400722a */ /* 0x001fe20003f4e000 */
[----:B------:R-:W-:-:S05]  /*1450*/  VIADD R4, R12, 0x10 ;  /* 0x000000100c047836 */ /* 0x000fca0000000000 */
[----:B------:R-:W-:Y:S02]  /*1460*/  @!P1 FSEL R10, R2, R10, !P2 ;  /* 0x0000000a020a9208 */ /* 0x000fe40005000000 */
[----:B------:R-:W-:Y:S02]  /*1470*/  @!P1 FSEL R5, R3, R5, !P2 ;  /* 0x0000000503059208 */ /* 0x000fe40005000000 */
[----:B------:R-:W-:Y:S01]  /*1480*/  ISETP.GT.AND P1, PT, R4, R7, PT ;  /* 0x000000070400720c */ /* 0x000fe20003f24270 */
[----:B------:R-:W-:Y:S01]  /*1490*/  SHFL.DOWN PT, R2, R10, 0x10, R7 ;  /* 0x0a0000000a027989 */ /* 0x000fe200000e0007 */
[----:B------:R-:W-:-:S03]  /*14a0*/  IMAD.MOV.U32 R4, RZ, RZ, R10 ;  /* 0x000000ffff047224 */ /* 0x000fc600078e000a */
[----:B------:R-:W0:Y:S01]  /*14b0*/  SHFL.DOWN PT, R3, R5, 0x10, R7 ;  /* 0x0a00000005037989 */ /* 0x000e2200000e0007 */
[----:B-1----:R-:W-:Y:S02]  /*14c0*/  @!P0 LEA R11, R11, R6, 0x18 ;  /* 0x000000060b0b8211 */ /* 0x002fe400078ec0ff */
[----:B0-----:R-:W-:Y:S01]  /*14d0*/  DSETP.GEU.AND P2, PT, R4, R2, PT ;  /* 0x000000020400722a */ /* 0x001fe20003f4e000 */
[----:B------:R-:W-:-:S05]  /*14e0*/  @!P0 SHF.R.U32.HI R4, RZ, 0x2, R0 ;  /* 0x00000002ff048819 */ /* 0x000fca0000011600 */
[----:B------:R-:W-:Y:S02]  /*14f0*/  @!P1 FSEL R10, R2, R10, !P2 ;  /* 0x0000000a020a9208 */ /* 0x000fe40005000000 */
[----:B------:R-:W-:Y:S02]  /*1500*/  @!P1 FSEL R5, R3, R5, !P2 ;  /* 0x0000000503059208 */ /* 0x000fe40005000000 */
[----:B------:R-:W-:Y:S01]  /*1510*/  ISETP.NE.AND P2, PT, R0, RZ, PT ;  /* 0x000000ff0000720c */ /* 0x000fe20003f45270 */
[----:B------:R-:W-:Y:S01]  /*1520*/  IMAD.MOV.U32 R2, RZ, RZ, R10 ;  /* 0x000000ffff027224 */ /* 0x000fe200078e000a */
[----:B------:R-:W-:Y:S01]  /*1530*/  @!P0 LOP3.LUT R4, R4, 0xf8, RZ, 0xc0, !PT ;  /* 0x000000f804048812 */ /* 0x000fe200078ec0ff */
[----:B------:R-:W-:-:S04]  /*1540*/  IMAD.MOV.U32 R3, RZ, RZ, R5 ;  /* 0x000000ffff037224 */ /* 0x000fc800078e0005 */
[----:B------:R-:W-:-:S05]  /*1550*/  @!P0 IMAD.IADD R11, R4, 0x1, R11 ;  /* 0x00000001040b8824 */ /* 0x000fca00078e020b */
[----:B------:R0:W-:Y:S01]  /*1560*/  @!P0 STS.64 [R11+0x8], R2 ;  /* 0x000008020b008388 */ /* 0x0001e20000000a00 */
[----:B------:R-:W-:Y:S06]  /*1570*/  BAR.SYNC.DEFER_BLOCKING 0x0 ;  /* 0x0000000000007b1d */ /* 0x000fec0000010000 */
[----:B------:R-:W-:Y:S05]  /*1580*/  @P2 BRA `(.L_x_102) ;  /* 0x0000001800582947 */ /* 0x000fea0003800000 */
[----:B------:R-:W1:Y:S01]  /*1590*/  S2UR UR5, SR_CgaCtaId ;  /* 0x00000000000579c3 */ /* 0x000e620000008800 */
[----:B------:R-:W-:Y:S01]  /*15a0*/  UMOV UR4, 0x400 ;  /* 0x0000040000047882 */ /* 0x000fe20000000000 */
[C---:B------:R-:W-:Y:S02]  /*15b0*/  ISETP.GT.U32.AND P0, PT, R8.reuse, 0x20, PT ;  /* 0x000000200800780c */ /* 0x040fe40003f04070 */
[----:B------:R-:W-:Y:S02]  /*15c0*/  ISETP.GT.U32.AND P1, PT, R8, 0x40, PT ;  /* 0x000000400800780c */ /* 0x000fe40003f24070 */
[C---:B------:R-:W-:Y:S02]  /*15d0*/  ISETP.GT.U32.AND.EX P0, PT, R9.reuse, RZ, PT, P0 ;  /* 0x000000ff0900720c */ /* 0x040fe40003f04100 */
[----:B------:R-:W-:Y:S01]  /*15e0*/  ISETP.GT.U32.AND.EX P1, PT, R9, RZ, PT, P1 ;  /* 0x000000ff0900720c */ /* 0x000fe20003f24110 */
[----:B-1----:R-:W-:-:S09]  /*15f0*/  ULEA UR4, UR5, UR4, 0x18 ;  /* 0x0000000405047291 */ /* 0x002fd2000f8ec0ff */
[----:B------:R-:W1:Y:S04]  /*1600*/  LDS.128 R16, [UR4+0x10] ;  /* 0x00001004ff107984 */ /* 0x000e680008000c00 */
[----:B------:R-:W2:Y:S01]  /*1610*/  LDS.128 R12, [UR4+0x20] ;  /* 0x00002004ff0c7984 */ /* 0x000ea20008000c00 */
[----:B-1----:R-:W-:-:S06]  /*1620*/  DSETP.GEU.AND P3, PT, R2, R16, PT ;  /* 0x000000100200722a */ /* 0x002fcc0003f6e000 */
[-C--:B------:R-:W-:Y:S02]  /*1630*/  FSEL R5, R16, R2.reuse, !P3 ;  /* 0x0000000210057208 */ /* 0x080fe40005800000 */
[-C--:B0-----:R-:W-:Y:S02]  /*1640*/  FSEL R11, R17, R3.reuse, !P3 ;  /* 0x00000003110b7208 */ /* 0x081fe40005800000 */
[----:B------:R-:W-:Y:S02]  /*1650*/  FSEL R10, R5, R2, P0 ;  /* 0x00000002050a7208 */ /* 0x000fe40000000000 */
[----:B------:R-:W-:Y:S01]  /*1660*/  FSEL R11, R11, R3, P0 ;  /* 0x000000030b0b7208 */ /* 0x000fe20000000000 */
[----:B------:R-:W0:Y:S01]  /*1670*/  LDS.128 R4, [UR4+0x30] ;  /* 0x00003004ff047984 */ /* 0x000e220008000c00 */
[----:B------:R-:W-:Y:S01]  /*1680*/  ISETP.GT.U32.AND P0, PT, R8, 0x60, PT ;  /* 0x000000600800780c */ /* 0x000fe20003f04070 */
[----:B------:R-:W-:Y:S02]  /*1690*/  IMAD.MOV.U32 R2, RZ, RZ, R10 ;  /* 0x000000ffff027224 */ /* 0x000fe400078e000a */
[----:B------:R-:W-:Y:S01]  /*16a0*/  IMAD.MOV.U32 R3, RZ, RZ, R11 ;  /* 0x000000ffff037224 */ /* 0x000fe200078e000b */
[----:B------:R-:W-:-:S05]  /*16b0*/  ISETP.GT.U32.AND.EX P0, PT, R9, RZ, PT, P0 ;  /* 0x000000ff0900720c */ /* 0x000fca0003f04100 */
[----:B------:R-:W-:-:S06]  /*16c0*/  DSETP.GEU.AND P3, PT, R2, R18, PT ;  /* 0x000000120200722a */ /* 0x000fcc0003f6e000 */
[----:B------:R-:W-:Y:S02]  /*16d0*/  @P1 FSEL R10, R18, R10, !P3 ;  /* 0x0000000a120a1208 */ /* 0x000fe40005800000 */
[----:B------:R-:W-:Y:S02]  /*16e0*/  @P1 FSEL R11, R19, R11, !P3 ;  /* 0x0000000b130b1208 */ /* 0x000fe40005800000 */
[----:B------:R-:W-:Y:S01]  /*16f0*/  ISETP.GT.U32.AND P1, PT, R8, 0x80, PT ;  /* 0x000000800800780c */ /* 0x000fe20003f24070 */
[----:B------:R-:W-:Y:S02]  /*1700*/  IMAD.MOV.U32 R2, RZ, RZ, R10 ;  /* 0x000000ffff027224 */ /* 0x000fe400078e000a */
[----:B------:R-:W-:Y:S01]  /*1710*/  IMAD.MOV.U32 R3, RZ, RZ, R11 ;  /* 0x000000ffff037224 */ /* 0x000fe200078e000b */
[----:B------:R-:W-:-:S05]  /*1720*/  ISETP.GT.U32.AND.EX P1, PT, R9, RZ, PT, P1 ;  /* 0x000000ff0900720c */ /* 0x000fca0003f24110 */
[----:B--2---:R-:W-:Y:S01]  /*1730*/  DSETP.GEU.AND P3, PT, R2, R12, PT ;  /* 0x0000000c0200722a */ /* 0x004fe20003f6e000 */
[----:B------:R-:W1:Y:S05]  /*1740*/  LDS.64 R2, [UR4+0x40] ;  /* 0x00004004ff027984 */ /* 0x000e6a0008000a00 */
[----:B------:R-:W-:Y:S02]  /*1750*/  @P0 FSEL R10, R12, R10, !P3 ;  /* 0x0000000a0c0a0208 */ /* 0x000fe40005800000 */
[----:B------:R-:W-:Y:S02]  /*1760*/  @P0 FSEL R11, R13, R11, !P3 ;  /* 0x0000000b0d0b0208 */ /* 0x000fe40005800000 */
[----:B------:R-:W-:-:S04]  /*1770*/  ISETP.GT.U32.AND P0, PT, R8, 0xa0, PT ;  /* 0x000000a00800780c */ /* 0x000fc80003f04070 */
[----:B------:R-:W-:Y:S01]  /*1780*/  DSETP.GEU.AND P3, PT, R10, R14, PT ;  /* 0x0000000e0a00722a */ /* 0x000fe20003f6e000 */
[----:B------:R-:W-:-:S05]  /*1790*/  ISETP.GT.U32.AND.EX P0, PT, R9, RZ, PT, P0 ;  /* 0x000000ff0900720c */ /* 0x000fca0003f04100 */
[----:B------:R-:W-:Y:S02]  /*17a0*/  @P1 FSEL R10, R14, R10, !P3 ;  /* 0x0000000a0e0a1208 */ /* 0x000fe40005800000 */
[----:B------:R-:W-:Y:S02]  /*17b0*/  @P1 FSEL R11, R15, R11, !P3 ;  /* 0x0000000b0f0b1208 */ /* 0x000fe40005800000 */
[----:B------:R-:W-:-:S04]  /*17c0*/  ISETP.GT.U32.AND P1, PT, R8, 0xc0, PT ;  /* 0x000000c00800780c */ /* 0x000fc80003f24070 */
[----:B0-----:R-:W-:Y:S01]  /*17d0*/  DSETP.GEU.AND P3, PT, R10, R4, PT ;  /* 0x000000040a00722a */ /* 0x001fe20003f6e000 */
[----:B------:R-:W-:-:S05]  /*17e0*/  ISETP.GT.U32.AND.EX P1, PT, R9, RZ, PT, P1 ;  /* 0x000000ff0900720c */ /* 0x000fca0003f24110 */
[----:B------:R-:W-:Y:S02]  /*17f0*/  @P0 FSEL R10, R4, R10, !P3 ;  /* 0x0000000a040a0208 */ /* 0x000fe40005800000 */
[----:B------:R-:W-:Y:S02]  /*1800*/  @P0 FSEL R11, R5, R11, !P3 ;  /* 0x0000000b050b0208 */ /* 0x000fe40005800000 */
[----:B------:R-:W-:Y:S01]  /*1810*/  ISETP.GT.U32.AND P0, PT, R8, 0xe0, PT ;  /* 0x000000e00800780c */ /* 0x000fe20003f04070 */
[----:B------:R-:W-:Y:S02]  /*1820*/  IMAD.MOV.U32 R4, RZ, RZ, R10 ;  /* 0x000000ffff047224 */ /* 0x000fe400078e000a */
[----:B------:R-:W-:Y:S01]  /*1830*/  IMAD.MOV.U32 R5, RZ, RZ, R11 ;  /* 0x000000ffff057224 */ /* 0x000fe200078e000b */
[----:B------:R-:W-:-:S05]  /*1840*/  ISETP.GT.U32.AND.EX P0, PT, R9, RZ, PT, P0 ;  /* 0x000000ff0900720c */ /* 0x000fca0003f04100 */
        /* <DEDUP_REMOVED lines=11> */
.L_x_88:
[----:B------:R-:W0:Y:S01]  /*1900*/  S2R R0, SR_TID.X ;  /* 0x0000000000007919 */ /* 0x000e220000002100 */
[----:B------:R-:W0:Y:S02]  /*1910*/  LDC.64 R10, c[0x0][0x380] ;  /* 0x0000e000ff0a7b82 */ /* 0x000e240000000a00 */
[----:B0-----:R-:W-:-:S05]  /*1920*/  IMAD.WIDE.U32 R10, R0, 0x8, R10 ;  /* 0x00000008000a7825 */ /* 0x001fca00078e000a */
        /* <DEDUP_REMOVED lines=23> */
[----:B------:R-:W-:Y:S01]  /*1aa0*/  IMAD.MOV.U32 R3, RZ, RZ, 0x800 ;  /* 0x00000800ff037424 */ /* 0x000fe200078e00ff */
[----:B------:R-:W-:-:S04]  /*1ab0*/  IADD3 R2, P1, PT, R8, -0x800, RZ ;  /* 0xfffff80008027810 */ /* 0x000fc80007f3e0ff */
[----:B------:R-:W-:-:S06]  /*1ac0*/  DSETP.GEU.AND P0, PT, R4, R18, PT ;  /* 0x000000120400722a */ /* 0x000fcc0003f0e000 */
[----:B------:R-:W-:Y:S01]  /*1ad0*/  FSEL R6, R18, R4, !P0 ;  /* 0x0000000412067208 */ /* 0x000fe20004000000 */
[----:B------:R-:W-:Y:S01]  /*1ae0*/  IMAD.MOV.U32 R4, RZ, RZ, RZ ;  /* 0x000000ffff047224 */ /* 0x000fe200078e00ff */
[----:B------:R-:W-:Y:S02]  /*1af0*/  FSEL R7, R19, R5, !P0 ;  /* 0x0000000513077208 */ /* 0x000fe40004000000 */
[----:B------:R-:W-:Y:S02]  /*1b00*/  ISETP.GE.U32.AND P0, PT, R2, 0x800, PT ;  /* 0x000008000200780c */ /* 0x000fe40003f06070 */
[----:B------:R-:W-:Y:S02]  /*1b10*/  IADD3.X R5, PT, PT, R9, -0x1, RZ, P1, !PT ;  /* 0xffffffff09057810 */ /* 0x000fe40000ffe4ff */
[----:B------:R-:W-:Y:S02]  /*1b20*/  DSETP.GEU.AND P1, PT, R6, R20, PT ;  /* 0x000000140600722a */ /* 0x000fe40003f2e000 */
[----:B------:R-:W-:-:S04]  /*1b30*/  ISETP.GE.U32.AND.EX P0, PT, R5, RZ, PT, P0 ;  /* 0x000000ff0500720c */ /* 0x000fc80003f06100 */
[----:B------:R-:W-:Y:S02]  /*1b40*/  FSEL R6, R20, R6, !P1 ;  /* 0x0000000614067208 */ /* 0x000fe40004800000 */
[----:B------:R-:W-:-:S07]  /*1b50*/  FSEL R7, R21, R7, !P1 ;  /* 0x0000000715077208 */ /* 0x000fce0004800000 */
[----:B------:R-:W-:Y:S05]  /*1b60*/  @!P0 BRA `(.L_x_103) ;  /* 0x0000000000bc8947 */ /* 0x000fea0003800000 */
[----:B------:R-:W0:Y:S01]  /*1b70*/  LDC.64 R8, c[0x0][0x390] ;  /* 0x0000e400ff087b82 */ /* 0x000e220000000a00 */
[----:B------:R-:W-:Y:S02]  /*1b80*/  IMAD.MOV.U32 R3, RZ, RZ, 0x800 ;  /* 0x00000800ff037424 */ /* 0x000fe400078e00ff */
[----:B------:R-:W-:-:S07]  /*1b90*/  IMAD.MOV.U32 R4, RZ, RZ, RZ ;  /* 0x000000ffff047224 */ /* 0x000fce00078e00ff */
.L_x_105:
[----:B------:R-:W-:-:S04]  /*1ba0*/  LEA R16, P0, R3, R10, 0x3 ;  /* 0x0000000a03107211 */ /* 0x000fc800078018ff */
[----:B------:R-:W-:-:S05]  /*1bb0*/  LEA.HI.X R17, R3, R11, R4, 0x3, P0 ;  /* 0x0000000b03117211 */ /* 0x000fca00000f1c04 */
        /* <DEDUP_REMOVED lines=28> */
[----:B0-----:R-:W-:Y:S02]  /*1d80*/  IADD3 R12, P1, PT, -R3, R8, RZ ;  /* 0x00000008030c7210 */ /* 0x001fe40007f3e1ff */
[----:B------:R-:W-:Y:S02]  /*1d90*/  FSEL R7, R13, R7, !P0 ;  /* 0x000000070d077208 */ /* 0x000fe40004000000 */
[----:B------:R-:W-:Y:S01]  /*1da0*/  ISETP.GE.U32.AND P0, PT, R12, 0x800, PT ;  /* 0x000008000c00780c */ /* 0x000fe20003f06070 */
[----:B------:R-:W-:-:S03]  /*1db0*/  IMAD.X R12, R9, 0x1, ~R4, P1 ;  /* 0x00000001090c7824 */ /* 0x000fc600008e0e04 */
[----:B------:R-:W-:Y:S02]  /*1dc0*/  DSETP.GEU.AND P1, PT, R6, R14, PT ;  /* 0x0000000e0600722a */ /* 0x000fe40003f2e000 */
[----:B------:R-:W-:-:S04]  /*1dd0*/  ISETP.GE.U32.AND.EX P0, PT, R12, RZ, PT, P0 ;  /* 0x000000ff0c00720c */ /* 0x000fc80003f06100 */
[----:B------:R-:W-:Y:S02]  /*1de0*/  FSEL R6, R14, R6, !P1 ;  /* 0x000000060e067208 */ /* 0x000fe40004800000 */
[----:B------:R-:W-:-:S07]  /*1df0*/  FSEL R7, R15, R7, !P1 ;  /* 0x000000070f077208 */ /* 0x000fce0004800000 */
[----:B------:R-:W-:Y:S05]  /*1e00*/  @!P0 BRA `(.L_x_104) ;  /* 0x0000000c00088947 */ /* 0x000fea0003800000 */
[----:B------:R-:W-:-:S05]  /*1e10*/  IADD3 R3, P0, PT, R3, 0x800, RZ ;  /* 0x0000080003037810 */ /* 0x000fca0007f1e0ff */
[----:B------:R-:W-:Y:S01]  /*1e20*/  IMAD.X R4, RZ, RZ, R4, P0 ;  /* 0x000000ffff047224 */ /* 0x000fe200000e0604 */
[----:B------:R-:W-:-:S04]  /*1e30*/  ISETP.GT.U32.AND P0, PT, R3, R2, PT ;  /* 0x000000020300720c */ /* 0x000fc80003f04070 */
[----:B------:R-:W-:-:S13]  /*1e40*/  ISETP.GT.U32.AND.EX P0, PT, R4, R5, PT, P0 ;  /* 0x000000050400720c */ /* 0x000fda0003f04100 */
[----:B------:R-:W-:Y:S05]  /*1e50*/  @!P0 BRA `(.L_x_105) ;  /* 0xfffffffc00508947 */ /* 0x000fea000383ffff */
.L_x_103:
[----:B------:R-:W-:Y:S01]  /*1e60*/  IMAD.IADD R5, R8, 0x1, -R3 ;  /* 0x0000000108057824 */ /* 0x000fe200078e0a03 */
[----:B------:R-:W-:Y:S01]  /*1e70*/  ISETP.GE.U32.AND P1, PT, R3, R8, PT ;  /* 0x000000080300720c */ /* 0x000fe20003f26070 */
[----:B------:R-:W-:Y:S03]  /*1e80*/  BSSY.RECONVERGENT B1, `(.L_x_104) ;  /* 0x00000ba000017945 */ /* 0x000fe60003800200 */
[----:B------:R-:W-:-:S04]  /*1e90*/  ISETP.GE.AND P0, PT, R0, R5, PT ;  /* 0x000000050000720c */ /* 0x000fc80003f06270 */
[----:B------:R-:W-:-:S13]  /*1ea0*/  ISETP.GE.U32.OR.EX P0, PT, R4, R9, P0, P1 ;  /* 0x000000090400720c */ /* 0x000fda0000706510 */
[----:B------:R-:W-:Y:S05]  /*1eb0*/  @P0 BRA `(.L_x_106) ;  /* 0x0000000800d80947 */ /* 0x000fea0003800000 */
[----:B------:R-:W-:Y:S01]  /*1ec0*/  LOP3.LUT R2, RZ, R0, RZ, 0x33, !PT ;  /* 0x00000000ff027212 */ /* 0x000fe200078e33ff */
[----:B------:R-:W-:Y:S03]  /*1ed0*/  BSSY.RECONVERGENT B2, `(.L_x_107) ;  /* 0x0000058000027945 */ /* 0x000fe60003800200 */
[----:B------:R-:W-:-:S04]  /*1ee0*/  IADD3 R2, PT, PT, -R3, R8, R2 ;  /* 0x0000000803027210 */ /* 0x000fc80007ffe102 */
[C---:B------:R-:W-:Y:S02]  /*1ef0*/  ISETP.GE.U32.AND P1, PT, R2.reuse, 0xf00, PT ;  /* 0x00000f000200780c */ /* 0x040fe40003f26070 */
[----:B------:R-:W-:Y:S01]  /*1f00*/  LEA.HI R5, R2, 0x1, RZ, 0x18 ;  /* 0x0000000102057811 */ /* 0x000fe200078fc0ff */
[----:B------:R-:W-:-:S03]  /*1f10*/  IMAD.MOV.U32 R2, RZ, RZ, R0 ;  /* 0x000000ffff027224 */ /* 0x000fc600078e0000 */
[----:B------:R-:W-:-:S04]  /*1f20*/  LOP3.LUT R42, R5, 0xf, RZ, 0xc0, !PT ;  /* 0x0000000f052a7812 */ /* 0x000fc800078ec0ff */
[----:B------:R-:W-:-:S03]  /*1f30*/  ISETP.NE.AND P0, PT, R42, RZ, PT ;  /* 0x000000ff2a00720c */ /* 0x000fc60003f05270 */
[----:B------:R-:W-:Y:S10]  /*1f40*/  @!P1 BRA `(.L_x_108) ;  /* 0x0000000400409947 */ /* 0x000ff40003800000 */
[----:B------:R-:W0:Y:S01]  /*1f50*/  LDCU.64 UR4, c[0x0][0x380] ;  /* 0x00007000ff0477ac */ /* 0x000e220008000a00 */
[----:B------:R-:W-:Y:S02]  /*1f60*/  IADD3 R9, P1, PT, R0, R3, RZ ;  /* 0x0000000300097210 */ /* 0x000fe40007f3e0ff */
[----:B------:R-:W-:-:S03]  /*1f70*/  LOP3.LUT R43, R5, 0x1fffff0, RZ, 0xc0, !PT ;  /* 0x01fffff0052b7812 */ /* 0x000fc600078ec0ff */
[----:B------:R-:W-:Y:S02]  /*1f80*/  IMAD.X R2, RZ, RZ, R4, P1 ;  /* 0x000000ffff027224 */ /* 0x000fe400008e0604 */
[----:B------:R-:W-:Y:S01]  /*1f90*/  IMAD.MOV R43, RZ, RZ, -R43 ;  /* 0x000000ffff2b7224 */ /* 0x000fe200078e0a2b */
[----:B0-----:R-:W-:-:S04]  /*1fa0*/  LEA R8, P2, R9, UR4, 0x3 ;  /* 0x0000000409087c11 */ /* 0x001fc8000f8418ff */
[----:B------:R-:W-:Y:S02]  /*1fb0*/  IADD3 R8, P1, PT, R8, 0x4000, RZ ;  /* 0x0000400008087810 */ /* 0x000fe40007f3e0ff */
[----:B------:R-:W-:Y:S01]  /*1fc0*/  LEA.HI.X R9, R9, UR5, R2, 0x3, P2 ;  /* 0x0000000509097c11 */ /* 0x000fe200090f1c02 */
[----:B------:R-:W-:-:S04]  /*1fd0*/  IMAD.MOV.U32 R2, RZ, RZ, R0 ;  /* 0x000000ffff027224 */ /* 0x000fc800078e0000 */
[----:B------:R-:W-:-:S07]  /*1fe0*/  IMAD.X R9, RZ, RZ, R9, P1 ;  /* 0x000000ffff097224 */ /* 0x000fce00008e0609 */
.L_x_109:
[----:B------:R-:W2:Y:S04]  /*1ff0*/  LDG.E.64 R10, desc[UR6][R8.64+-0x4000] ;  /* 0xffc00006080a7981 */ /* 0x000ea8000c1e1b00 */
[----:B------:R-:W3:Y:S04]  /*2000*/  LDG.E.64 R12, desc[UR6][R8.64+-0x3800] ;  /* 0xffc80006080c7981 */ /* 0x000ee8000c1e1b00 */
[----:B------:R-:W4:Y:S04]  /*2010*/  LDG.E.64 R14, desc[UR6][R8.64+-0x3000] ;  /* 0xffd00006080e7981 */ /* 0x000f28000c1e1b00 */
[----:B------:R-:W5:Y:S04]  /*2020*/  LDG.E.64 R16, desc[UR6][R8.64+-0x2800] ;  /* 0xffd8000608107981 */ /* 0x000f68000c1e1b00 */
        /* <DEDUP_REMOVED lines=11> */
[----:B------:R0:W5:Y:S01]  /*20e0*/  LDG.E.64 R40, desc[UR6][R8.64+0x3800] ;  /* 0x0038000608287981 */ /* 0x000162000c1e1b00 */
[----:B------:R-:W-:-:S02]  /*20f0*/  VIADD R43, R43, 0x10 ;  /* 0x000000102b2b7836 */ /* 0x000fc40000000000 */
[----:B------:R-:W-:-:S03]  /*2100*/  VIADD R2, R2, 0x1000 ;  /* 0x0000100002027836 */ /* 0x000fc60000000000 */
[----:B------:R-:W-:Y:S02]  /*2110*/  ISETP.NE.AND P2, PT, R43, RZ, PT ;  /* 0x000000ff2b00720c */ /* 0x000fe40003f45270 */
[----:B0-----:R-:W-:-:S05]  /*2120*/  IADD3 R8, P3, PT, R8, 0x8000, RZ ;  /* 0x0000800008087810 */ /* 0x001fca0007f7e0ff */
        /* <DEDUP_REMOVED lines=50> */
.L_x_108:
[----:B------:R-:W-:Y:S05]  /*2450*/  BSYNC.RECONVERGENT B2 ;  /* 0x0000000000027941 */ /* 0x000fea0003800200 */
.L_x_107:
[----:B------:R-:W-:Y:S05]  /*2460*/  @!P0 BRA `(.L_x_106) ;  /* 0x00000004006c8947 */ /* 0x000fea0003800000 */
[----:B------:R-:W-:Y:S01]  /*2470*/  ISETP.GE.U32.AND P1, PT, R42, 0x8, PT ;  /* 0x000000082a00780c */ /* 0x000fe20003f26070 */
[----:B------:R-:W-:Y:S01]  /*2480*/  BSSY.RECONVERGENT B2, `(.L_x_110) ;  /* 0x000002a000027945 */ /* 0x000fe20003800200 */
[----:B------:R-:W-:-:S04]  /*2490*/  LOP3.LUT R26, R5, 0x7, RZ, 0xc0, !PT ;  /* 0x00000007051a7812 */ /* 0x000fc800078ec0ff */
[----:B------:R-:W-:-:S07]  /*24a0*/  ISETP.NE.AND P0, PT, R26, RZ, PT ;  /* 0x000000ff1a00720c */ /* 0x000fce0003f05270 */
[----:B------:R-:W-:Y:S06]  /*24b0*/  @!P1 BRA `(.L_x_111) ;  /* 0x0000000000989947 */ /* 0x000fec0003800000 */
[----:B------:R-:W0:Y:S01]  /*24c0*/  LDCU.64 UR4, c[0x0][0x380] ;  /* 0x00007000ff0477ac */ /* 0x000e220008000a00 */
[----:B------:R-:W-:-:S05]  /*24d0*/  IADD3 R8, P1, PT, R2, R3, RZ ;  /* 0x0000000302087210 */ /* 0x000fca0007f3e0ff */
[----:B------:R-:W-:Y:S01]  /*24e0*/  IMAD.X R9, RZ, RZ, R4, P1 ;  /* 0x000000ffff097224 */ /* 0x000fe200008e0604 */
[----:B0-----:R-:W-:-:S04]  /*24f0*/  LEA R10, P1, R8, UR4, 0x3 ;  /* 0x00000004080a7c11 */ /* 0x001fc8000f8218ff */
        /* <DEDUP_REMOVED lines=34> */
.L_x_111:
[----:B------:R-:W-:Y:S05]  /*2720*/  BSYNC.RECONVERGENT B2 ;  /* 0x0000000000027941 */ /* 0x000fea0003800200 */
.L_x_110:
        /* <DEDUP_REMOVED lines=28> */
.L_x_113:
[----:B------:R-:W-:Y:S05]  /*28f0*/  BSYNC.RECONVERGENT B2 ;  /* 0x0000000000027941 */ /* 0x000fea0003800200 */
.L_x_112:
[----:B------:R-:W-:Y:S05]  /*2900*/  @!P0 BRA `(.L_x_106) ;  /* 0x0000000000448947 */ /* 0x000fea0003800000 */
[----:B------:R-:W0:Y:S01]  /*2910*/  LDCU.64 UR4, c[0x0][0x380] ;  /* 0x00007000ff0477ac */ /* 0x000e220008000a00 */
[----:B------:R-:W-:-:S05]  /*2920*/  IADD3 R3, P0, PT, R2, R3, RZ ;  /* 0x0000000302037210 */ /* 0x000fca0007f1e0ff */
[----:B------:R-:W-:Y:S02]  /*2930*/  IMAD.X R8, RZ, RZ, R4, P0 ;  /* 0x000000ffff087224 */ /* 0x000fe400000e0604 */
[----:B------:R-:W-:Y:S01]  /*2940*/  IMAD.MOV R4, RZ, RZ, -R18 ;  /* 0x000000ffff047224 */ /* 0x000fe200078e0a12 */
[----:B0-----:R-:W-:-:S04]  /*2950*/  LEA R5, P1, R3, UR4, 0x3 ;  /* 0x0000000403057c11 */ /* 0x001fc8000f8218ff */
[----:B------:R-:W-:-:S09]  /*2960*/  LEA.HI.X R8, R3, UR5, R8, 0x3, P1 ;  /* 0x0000000503087c11 */ /* 0x000fd200088f1c08 */
.L_x_114:
[----:B------:R-:W-:Y:S02]  /*2970*/  IMAD.MOV.U32 R2, RZ, RZ, R5 ;  /* 0x000000ffff027224 */ /* 0x000fe400078e0005 */
[----:B------:R-:W-:-:S06]  /*2980*/  IMAD.MOV.U32 R3, RZ, RZ, R8 ;  /* 0x000000ffff037224 */ /* 0x000fcc00078e0008 */
[----:B------:R-:W2:Y:S01]  /*2990*/  LDG.E.64 R2, desc[UR6][R2.64] ;  /* 0x0000000602027981 */ /* 0x000ea2000c1e1b00 */
[----:B------:R-:W-:Y:S01]  /*29a0*/  VIADD R4, R4, 0x1 ;  /* 0x0000000104047836 */ /* 0x000fe20000000000 */
[----:B------:R-:W-:-:S04]  /*29b0*/  IADD3 R5, P2, PT, R5, 0x800, RZ ;  /* 0x0000080005057810 */ /* 0x000fc80007f5e0ff */
[----:B------:R-:W-:Y:S01]  /*29c0*/  ISETP.NE.AND P1, PT, R4, RZ, PT ;  /* 0x000000ff0400720c */ /* 0x000fe20003f25270 */
[----:B------:R-:W-:Y:S01]  /*29d0*/  IMAD.X R8, RZ, RZ, R8, P2 ;  /* 0x000000ffff087224 */ /* 0x000fe200010e0608 */
[----:B--2---:R-:W-:-:S06]  /*29e0*/  DSETP.GEU.AND P0, PT, R6, R2, PT ;  /* 0x000000020600722a */ /* 0x004fcc0003f0e000 */
[----:B------:R-:W-:Y:S02]  /*29f0*/  FSEL R6, R2, R6, !P0 ;  /* 0x0000000602067208 */ /* 0x000fe40004000000 */
[----:B------:R-:W-:-:S03]  /*2a00*/  FSEL R7, R3, R7, !P0 ;  /* 0x0000000703077208 */ /* 0x000fc60004000000 */
[----:B------:R-:W-:Y:S05]  /*2a10*/  @P1 BRA `(.L_x_114) ;  /* 0xfffffffc00d41947 */ /* 0x000fea000383ffff */
.L_x_106:
[----:B------:R-:W-:Y:S05]  /*2a20*/  BSYNC.RECONVERGENT B1 ;  /* 0x0000000000017941 */ /* 0x000fea0003800200 */
.L_x_104:
        /* <DEDUP_REMOVED lines=33> */
[----:B------:R-:W-:-:S03]  /*2c40*/  @!P1 FSEL R5, R3, R5, !P0 ;  /* 0x0000000503059208 */ /* 0x000fc60004000000 */
[----:B------:R-:W-:Y:S04]  /*2c50*/  SHFL.DOWN PT, R2, R4, 0x10, 0x1f ;  /* 0x0a001f0004027f89 */ /* 0x000fe800000e0000 */
[----:B------:R-:W0:Y:S02]  /*2c60*/  SHFL.DOWN PT, R3, R5, 0x10, 0x1f ;  /* 0x0a001f0005037f89 */ /* 0x000e2400000e0000 */
[----:B0-----:R-:W-:-:S06]  /*2c70*/  DSETP.GEU.AND P0, PT, R4, R2, PT ;  /* 0x000000020400722a */ /* 0x001fcc0003f0e000 */
[----:B------:R-:W-:Y:S02]  /*2c80*/  FSEL R2, R2, R4, !P0 ;  /* 0x0000000402027208 */ /* 0x000fe40004000000 */
[----:B------:R-:W-:Y:S02]  /*2c90*/  FSEL R3, R3, R5, !P0 ;  /* 0x0000000503037208 */ /* 0x000fe40004000000 */
[----:B------:R-:W-:-:S03]  /*2ca0*/  ISETP.GT.AND P0, PT, R9, 0xf, PT ;  /* 0x0000000f0900780c */ /* 0x000fc60003f04270 */
[----:B------:R0:W-:Y:S01]  /*2cb0*/  @!P2 STS.64 [R7+0x8], R2 ;  /* 0x000008020700a388 */ /* 0x0001e20000000a00 */
[----:B------:R-:W-:Y:S01]  /*2cc0*/  BAR.SYNC.DEFER_BLOCKING 0x0 ;  /* 0x0000000000007b1d */ /* 0x000fe20000010000 */
[----:B------:R-:W-:Y:S02]  /*2cd0*/  ISETP.NE.AND P2, PT, R0, RZ, PT ;  /* 0x000000ff0000720c */ /* 0x000fe40003f45270 */
[----:B------:R-:W-:Y:S02]  /*2ce0*/  FSEL R0, R4, R2, P0 ;  /* 0x0000000204007208 */ /* 0x000fe40000000000 */
[----:B------:R-:W-:-:S03]  /*2cf0*/  FSEL R5, R5, R3, P0 ;  /* 0x0000000305057208 */ /* 0x000fc60000000000 */
[----:B0-----:R-:W-:Y:S02]  /*2d00*/  IMAD.MOV.U32 R2, RZ, RZ, R0 ;  /* 0x000000ffff027224 */ /* 0x001fe400078e0000 */
[----:B------:R-:W-:-:S04]  /*2d10*/  IMAD.MOV.U32 R3, RZ, RZ, R5 ;  /* 0x000000ffff037224 */ /* 0x000fc800078e0005 */
[----:B------:R-:W-:Y:S05]  /*2d20*/  @P2 BRA `(.L_x_102) ;  /* 0x0000000000702947 */ /* 0x000fea0003800000 */
        /* <DEDUP_REMOVED lines=27> */
[----:B------:R-:W-:-:S07]  /*2ee0*/  FSEL R3, R3, R5, !P0 ;  /* 0x0000000503037208 */ /* 0x000fce0004000000 */
.L_x_102:
[----:B------:R-:W-:Y:S05]  /*2ef0*/  BSYNC.RECONVERGENT B0 ;  /* 0x0000000000007941 */ /* 0x000fea0003800200 */
.L_x_87:
[----:B------:R-:W-:Y:S05]  /*2f00*/  @P2 EXIT ;  /* 0x000000000000294d */ /* 0x000fea0003800000 */
[----:B------:R-:W1:Y:S01]  /*2f10*/  LDCU.64 UR8, c[0x0][0x3a0] ;  /* 0x00007400ff0877ac */ /* 0x000e620008000a00 */
[----:B------:R-:W2:Y:S01]  /*2f20*/  LDC.64 R4, c[0x0][0x388] ;  /* 0x0000e200ff047b82 */ /* 0x000ea20000000a00 */
[----:B------:R-:W0:Y:S01]  /*2f30*/  LDCU.64 UR4, c[0x0][0x3a0] ;  /* 0x00007400ff0477ac */ /* 0x000e220008000a00 */
[----:B-1----:R-:W-:-:S06]  /*2f40*/  DSETP.GT.AND P0, PT, R2, UR8, PT ;  /* 0x0000000802007e2a */ /* 0x002fcc000bf04000 */
[----:B0-----:R-:W-:Y:S02]  /*2f50*/  FSEL R2, R2, UR4, P0 ;  /* 0x0000000402027c08 */ /* 0x001fe40008000000 */
[----:B------:R-:W-:-:S05]  /*2f60*/  FSEL R3, R3, UR5, P0 ;  /* 0x0000000503037c08 */ /* 0x000fca0008000000 */
[----:B--2---:R-:W-:Y:S01]  /*2f70*/  STG.E.64 desc[UR6][R4.64], R2 ;  /* 0x0000000204007986 */ /* 0x004fe2000c101b06 */
[----:B------:R-:W-:Y:S05]  /*2f80*/  EXIT ;  /* 0x000000000000794d */ /* 0x000fea0003800000 */
.L_x_115:
        /* <DEDUP_REMOVED lines=15> */
.L_x_251:


//--------------------- .text._ZN3cub18CUB_300001_SM_10006detail6reduce28DeviceReduceSingleTileKernelINS2_10policy_hubIdjN4cuda3__47maximumIdEEE10Policy1000EPdSB_iS8_ddNS5_3std3__410__identityEEEvT0_T1_T2_T3_T4_T6_ --------------------------
	.section	.text._ZN3cub18CUB_300001_SM_10006detail6reduce28DeviceReduceSingleTileKernelINS2_10policy_hubIdjN4cuda3__47maximumIdEEE10Policy1000EPdSB_iS8_ddNS5_3std3__410__identityEEEvT0_T1_T2_T3_T4_T6_,"ax",@progbits
	.align	128
        .global         _ZN3cub18CUB_300001_SM_10006detail6reduce28DeviceReduceSingleTileKernelINS2_10policy_hubIdjN4cuda3__47maximumIdEEE10Policy1000EPdSB_iS8_ddNS5_3std3__410__identityEEEvT0_T1_T2_T3_T4_T6_
        .type           _ZN3cub18CUB_300001_SM_10006detail6reduce28DeviceReduceSingleTileKernelINS2_10policy_hubIdjN4cuda3__47maximumIdEEE10Policy1000EPdSB_iS8_ddNS5_3std3__410__identityEEEvT0_T1_T2_T3_T4_T6_,@function
        .size           _ZN3cub18CUB_300001_SM_10006detail6reduce28DeviceReduceSingleTileKernelINS2_10policy_hubIdjN4cuda3__47maximumIdEEE10Policy1000EPdSB_iS8_ddNS5_3std3__410__identityEEEvT0_T1_T2_T3_T4_T6_,(.L_x_252 - _ZN3cub18CUB_300001_SM_10006detail6reduce28DeviceReduceSingleTileKernelINS2_10policy_hubIdjN4cuda3__47maximumIdEEE10Policy1000EPdSB_iS8_ddNS5_3std3__410__identityEEEvT0_T1_T2_T3_T4_T6_)
        .other          _ZN3cub18CUB_300001_SM_10006detail6reduce28DeviceReduceSingleTileKernelINS2_10policy_hubIdjN4cuda3__47maximumIdEEE10Policy1000EPdSB_iS8_ddNS5_3std3__410__identityEEEvT0_T1_T2_T3_T4_T6_,@"STO_CUDA_ENTRY STV_DEFAULT"
_ZN3cub18CUB_300001_SM_10006detail6reduce28DeviceReduceSingleTileKernelINS2_10policy_hubIdjN4cuda3__47maximumIdEEE10Policy1000EPdSB_iS8_ddNS5_3std3__410__identityEEEvT0_T1_T2_T3_T4_T6_:
.text._ZN3cub18CUB_300001_SM_10006detail6reduce28DeviceReduceSingleTileKernelINS2_10policy_hubIdjN4cuda3__47maximumIdEEE10Policy1000EPdSB_iS8_ddNS5_3std3__410__identityEEEvT0_T1_T2_T3_T4_T6_:
        /* <DEDUP_REMOVED lines=13> */
.L_x_116:
        /* <DEDUP_REMOVED lines=16> */
.L_x_121:
[----:B------:R-:W-:Y:S05]  /*01d0*/  BSYNC.RECONVERGENT B1 ;  /* 0x0000000000017941 */ /* 0x000fea0003800200 */
.L_x_120:
        /* <DEDUP_REMOVED lines=17> */
.L_x_126:
        /* <DEDUP_REMOVED lines=12> */
.L_x_125:
[----:B------:R-:W-:Y:S05]  /*03b0*/  BSYNC.RECONVERGENT B2 ;  /* 0x0000000000027941 */ /* 0x000fea0003800200 */
.L_x_124:
        /* <DEDUP_REMOVED lines=9> */
.L_x_129:
        /* <DEDUP_REMOVED lines=74> */
.L_x_128:
[----:B------:R-:W-:Y:S05]  /*08f0*/  BSYNC.RECONVERGENT B2 ;  /* 0x0000000000027941 */ /* 0x000fea0003800200 */
.L_x_127:
        /* <DEDUP_REMOVED lines=42> */
.L_x_131:
[----:B------:R-:W-:Y:S05]  /*0ba0*/  BSYNC.RECONVERGENT B2 ;  /* 0x0000000000027941 */ /* 0x000fea0003800200 */
.L_x_130:
        /* <DEDUP_REMOVED lines=20> */
.L_x_123:
[----:B------:R-:W-:Y:S05]  /*0cf0*/  BSYNC.RECONVERGENT B1 ;  /* 0x0000000000017941 */ /* 0x000fea0003800200 */
.L_x_122:
        /* <DEDUP_REMOVED lines=81> */
.L_x_132:
        /* <DEDUP_REMOVED lines=108> */
.L_x_119:
        /* <DEDUP_REMOVED lines=38> */
.L_x_136:
        /* <DEDUP_REMOVED lines=37> */
.L_x_134:
        /* <DEDUP_REMOVED lines=19> */
.L_x_140:
        /* <DEDUP_REMOVED lines=10> */
.L_x_139:
[----:B------:R-:W-:Y:S05]  /*1f50*/  BSYNC.RECONVERGENT B2 ;  /* 0x0000000000027941 */ /* 0x000fea0003800200 */
.L_x_138:
        /* <DEDUP_REMOVED lines=16> */
.L_x_143:
        /* <DEDUP_REMOVED lines=77> */
.L_x_142:
[----:B------:R-:W-:Y:S05]  /*2530*/  BSYNC.RECONVERGENT B2 ;  /* 0x0000000000027941 */ /* 0x000fea0003800200 */
.L_x_141:
        /* <DEDUP_REMOVED lines=44> */
.L_x_145:
[----:B------:R-:W-:Y:S05]  /*2800*/  BSYNC.RECONVERGENT B2 ;  /* 0x0000000000027941 */ /* 0x000fea0003800200 */
.L_x_144:
        /* <DEDUP_REMOVED lines=19> */
.L_x_137:
[----:B------:R-:W-:Y:S05]  /*2940*/  BSYNC.RECONVERGENT B1 ;  /* 0x0000000000017941 */ /* 0x000fea0003800200 */
.L_x_135:
        /* <DEDUP_REMOVED lines=75> */
.L_x_118:
        /* <DEDUP_REMOVED lines=12> */
.L_x_148:
[----:B------:R-:W-:Y:S05]  /*2ec0*/  BSYNC.RECONVERGENT B1 ;  /* 0x0000000000017941 */ /* 0x000fea0003800200 */
.L_x_147:
        /* <DEDUP_REMOVED lines=17> */
.L_x_153:
        /* <DEDUP_REMOVED lines=12> */
.L_x_152:
[----:B------:R-:W-:Y:S05]  /*30a0*/  BSYNC.RECONVERGENT B2 ;  /* 0x0000000000027941 */ /* 0x000fea0003800200 */
.L_x_151:
        /* <DEDUP_REMOVED lines=9> */
.L_x_156:
        /* <DEDUP_REMOVED lines=74> */
.L_x_155:
[----:B------:R-:W-:Y:S05]  /*35e0*/  BSYNC.RECONVERGENT B2 ;  /* 0x0000000000027941 */ /* 0x000fea0003800200 */
.L_x_154:
        /* <DEDUP_REMOVED lines=42> */
.L_x_158:
[----:B------:R-:W-:Y:S05]  /*3890*/  BSYNC.RECONVERGENT B2 ;  /* 0x0000000000027941 */ /* 0x000fea0003800200 */
.L_x_157:
        /* <DEDUP_REMOVED lines=20> */
.L_x_150:
[----:B------:R-:W-:Y:S05]  /*39e0*/  BSYNC.RECONVERGENT B1 ;  /* 0x0000000000017941 */ /* 0x000fea0003800200 */
.L_x_149:
        /* <DEDUP_REMOVED lines=85> */
.L_x_159:
        /* <DEDUP_REMOVED lines=108> */
.L_x_146:
        /* <DEDUP_REMOVED lines=38> */
.L_x_162:
        /* <DEDUP_REMOVED lines=40> */
.L_x_160:
        /* <DEDUP_REMOVED lines=20> */
.L_x_166:
        /* <DEDUP_REMOVED lines=10> */
.L_x_165:
[----:B------:R-:W-:Y:S05]  /*4cc0*/  BSYNC.RECONVERGENT B2 ;  /* 0x0000000000027941 */ /* 0x000fea0003800200 */
.L_x_164:
        /* <DEDUP_REMOVED lines=17> */
.L_x_169:
        /* <DEDUP_REMOVED lines=77> */
.L_x_168:
[----:B------:R-:W-:Y:S05]  /*52b0*/  BSYNC.RECONVERGENT B2 ;  /* 0x0000000000027941 */ /* 0x000fea0003800200 */
.L_x_167:
        /* <DEDUP_REMOVED lines=45> */
.L_x_171:
[----:B------:R-:W-:Y:S05]  /*5590*/  BSYNC.RECONVERGENT B2 ;  /* 0x0000000000027941 */ /* 0x000fea0003800200 */
.L_x_170:
        /* <DEDUP_REMOVED lines=20> */
.L_x_163:
[----:B------:R-:W-:Y:S05]  /*56e0*/  BSYNC.RECONVERGENT B1 ;  /* 0x0000000000017941 */ /* 0x000fea0003800200 */
.L_x_161:
        /* <DEDUP_REMOVED lines=82> */
.L_x_133:
[----:B------:R-:W-:Y:S05]  /*5c10*/  BSYNC.RECONVERGENT B0 ;  /* 0x0000000000007941 */ /* 0x000fea0003800200 */
.L_x_117:
        /* <DEDUP_REMOVED lines=9> */
.L_x_172:
        /* <DEDUP_REMOVED lines=13> */
.L_x_252:


//--------------------- .text._ZN3cub18CUB_300001_SM_10006detail6reduce18DeviceReduceKernelINS2_10policy_hubIdjN4cuda3__47maximumIdEEE10Policy1000EN6thrust24THRUST_300001_SM_1000_NS10device_ptrIdEEjS8_dNS5_3std3__410__identityEEEvT0_PT3_T1_NS0_13GridEvenShareISL_EET2_T4_ --------------------------
	.section	.text._ZN3cub18CUB_300001_SM_10006detail6reduce18DeviceReduceKernelINS2_10policy_hubIdjN4cuda3__47maximumIdEEE10Policy1000EN6thrust24THRUST_300001_SM_1000_NS10device_ptrIdEEjS8_dNS5_3std3__410__identityEEEvT0_PT3_T1_NS0_13GridEvenShareISL_EET2_T4_,"ax",@progbits
	.align	128
        .global         _ZN3cub18CUB_300001_SM_10006detail6reduce18DeviceReduceKernelINS2_10policy_hubIdjN4cuda3__47maximumIdEEE10Policy1000EN6thrust24THRUST_300001_SM_1000_NS10device_ptrIdEEjS8_dNS5_3std3__410__identityEEEvT0_PT3_T1_NS0_13GridEvenShareISL_EET2_T4_
        .type           _ZN3cub18CUB_300001_SM_10006detail6reduce18DeviceReduceKernelINS2_10policy_hubIdjN4cuda3__47maximumIdEEE10Policy1000EN6thrust24THRUST_300001_SM_1000_NS10device_ptrIdEEjS8_dNS5_3std3__410__identityEEEvT0_PT3_T1_NS0_13GridEvenShareISL_EET2_T4_,@function
        .size           _ZN3cub18CUB_300001_SM_10006detail6reduce18DeviceReduceKernelINS2_10policy_hubIdjN4cuda3__47maximumIdEEE10Policy1000EN6thrust24THRUST_300001_SM_1000_NS10device_ptrIdEEjS8_dNS5_3std3__410__identityEEEvT0_PT3_T1_NS0_13GridEvenShareISL_EET2_T4_,(.L_x_253 - _ZN3cub18CUB_300001_SM_10006detail6reduce18DeviceReduceKernelINS2_10policy_hubIdjN4cuda3__47maximumIdEEE10Policy1000EN6thrust24THRUST_300001_SM_1000_NS10device_ptrIdEEjS8_dNS5_3std3__410__identityEEEvT0_PT3_T1_NS0_13GridEvenShareISL_EET2_T4_)
        .other          _ZN3cub18CUB_300001_SM_10006detail6reduce18DeviceReduceKernelINS2_10policy_hubIdjN4cuda3__47maximumIdEEE10Policy1000EN6thrust24THRUST_300001_SM_1000_NS10device_ptrIdEEjS8_dNS5_3std3__410__identityEEEvT0_PT3_T1_NS0_13GridEvenShareISL_EET2_T4_,@"STO_CUDA_ENTRY STV_DEFAULT"
_ZN3cub18CUB_300001_SM_10006detail6reduce18DeviceReduceKernelINS2_10policy_hubIdjN4cuda3__47maximumIdEEE10Policy1000EN6thrust24THRUST_300001_SM_1000_NS10device_ptrIdEEjS8_dNS5_3std3__410__identityEEEvT0_PT3_T1_NS0_13GridEvenShareISL_EET2_T4_:
.text._ZN3cub18CUB_300001_SM_10006detail6reduce18DeviceReduceKernelINS2_10policy_hubIdjN4cuda3__47maximumIdEEE10Policy1000EN6thrust24THRUST_300001_SM_1000_NS10device_ptrIdEEjS8_dNS5_3std3__410__identityEEEvT0_PT3_T1_NS0_13GridEvenShareISL_EET2_T4_:
[----:B------:R-:W-:Y:S08]  /*0000*/  LDC R1, c[0x0][0x37c] ;  /* 0x0000df00ff017b82 */ /* 0x000ff00000000800 */
[----:B------:R-:W0:Y:S01]  /*0010*/  S2UR UR10, SR_CTAID.X ;  /* 0x00000000000a79c3 */ /* 0x000e220000002500 */
[----:B------:R-:W1:Y:S01]  /*0020*/  LDCU.64 UR12, c[0x0][0x3a8] ;  /* 0x00007500ff0c77ac */ /* 0x000e620008000a00 */
[----:B------:R-:W-:Y:S01]  /*0030*/  BSSY.RECONVERGENT B0, `(.L_x_173) ;  /* 0x000033f000007945 */ /* 0x000fe20003800200 */
[----:B------:R-:W2:Y:S01]  /*0040*/  LDCU.64 UR8, c[0x0][0x358] ;  /* 0x00006b00ff0877ac */ /* 0x000ea20008000a00 */
[----:B-1----:R-:W-:Y:S01]  /*0050*/  IMAD.U32 R4, RZ, RZ, UR12 ;  /* 0x0000000cff047e24 */ /* 0x002fe2000f8e00ff */
[----:B------:R-:W-:-:S02]  /*0060*/  USHF.L.U32 UR4, UR13, 0xb, URZ ;  /* 0x0000000b0d047899 */ /* 0x000fc400080006ff */
[----:B0-----:R-:W-:-:S06]  /*0070*/  USHF.L.U32 UR6, UR10, 0xb, URZ ;  /* 0x0000000b0a067899 */ /* 0x001fcc00080006ff */
[----:B------:R-:W-:-:S05]  /*0080*/  VIADD R2, R4, -UR6 ;  /* 0x8000000604027c36 */ /* 0x000fca0008000000 */
[----:B------:R-:W-:-:S13]  /*0090*/  ISETP.GT.U32.AND P0, PT, R2, 0x7ff, PT ;  /* 0x000007ff0200780c */ /* 0x000fda0003f04070 */
[----:B--2---:R-:W-:Y:S05]  /*00a0*/  @P0 BRA `(.L_x_174) ;  /* 0x0000001800940947 */ /* 0x004fea0003800000 */
[----:B------:R-:W0:Y:S01]  /*00b0*/  S2R R3, SR_TID.X ;  /* 0x0000000000037919 */ /* 0x000e220000002100 */
[----:B------:R-:W-:Y:S01]  /*00c0*/  BSSY.RECONVERGENT B1, `(.L_x_175) ;  /* 0x000000a000017945 */ /* 0x000fe20003800200 */
[----:B------:R-:W-:Y:S02]  /*00d0*/  CS2R R14, SRZ ;  /* 0x00000000000e7805 */ /* 0x000fe4000001ff00 */
[----:B0-----:R-:W-:Y:S01]  /*00e0*/  ISETP.GE.U32.AND P0, PT, R3, R2, PT ;  /* 0x000000020300720c */ /* 0x001fe20003f06070 */
[----:B------:R-:W-:-:S12]  /*00f0*/  IMAD.MOV.U32 R21, RZ, RZ, R3 ;  /* 0x000000ffff157224 */ /* 0x000fd800078e0003 */
[----:B------:R-:W-:Y:S05]  /*0100*/  @P0 BRA `(.L_x_176) ;  /* 0x0000000000140947 */ /* 0x000fea0003800000 */
[----:B------:R-:W0:Y:S01]  /*0110*/  LDC.64 R14, c[0x0][0x380] ;  /* 0x0000e000ff0e7b82 */ /* 0x000e220000000a00 */
[----:B------:R-:W-:-:S04]  /*0120*/  VIADD R5, R3, UR6 ;  /* 0x0000000603057c36 */ /* 0x000fc80008000000 */
[----:B0-----:R-:W-:-:S06]  /*0130*/  IMAD.WIDE.U32 R14, R5, 0x8, R14 ;  /* 0x00000008050e7825 */ /* 0x001fcc00078e000e */
[----:B------:R-:W5:Y:S01]  /*0140*/  LDG.E.64 R14, desc[UR8][R14.64] ;  /* 0x000000080e0e7981 */ /* 0x000f62000c1e1b00 */
[----:B------:R-:W-:-:S07]  /*0150*/  VIADD R21, R3, 0x100 ;  /* 0x0000010003157836 */ /* 0x000fce0000000000 */
.L_x_176:
[----:B------:R-:W-:Y:S05]  /*0160*/  BSYNC.RECONVERGENT B1 ;  /* 0x0000000000017941 */ /* 0x000fea0003800200 */
.L_x_175:
[----:B------:R-:W-:Y:S01]  /*0170*/  ISETP.GE.U32.AND P0, PT, R21, R2, PT ;  /* 0x000000021500720c */ /* 0x000fe20003f06070 */
[----:B------:R-:W-:-:S12]  /*0180*/  BSSY.RECONVERGENT B1, `(.L_x_177) ;  /* 0x00000de000017945 */ /* 0x000fd80003800200 */
[----:B------:R-:W-:Y:S05]  /*0190*/  @P0 BRA `(.L_x_178) ;  /* 0x0000000c00700947 */ /* 0x000fea0003800000 */
[----:B------:R-:W-:Y:S01]  /*01a0*/  LOP3.LUT R5, RZ, R21, RZ, 0x33, !PT ;  /* 0x00000015ff057212 */ /* 0x000fe200078e33ff */
[----:B------:R-:W-:Y:S03]  /*01b0*/  BSSY.RECONVERGENT B2, `(.L_x_179) ;  /* 0x0000072000027945 */ /* 0x000fe60003800200 */
[----:B------:R-:W-:-:S04]  /*01c0*/  IADD3 R5, PT, PT, R4, -UR6, R5 ;  /* 0x8000000604057c10 */ /* 0x000fc8000fffe005 */
[C---:B------:R-:W-:Y:S02]  /*01d0*/  ISETP.GE.U32.AND P0, PT, R5.reuse, 0xf00, PT ;  /* 0x00000f000500780c */ /* 0x040fe40003f06070 */
[----:B------:R-:W-:-:S04]  /*01e0*/  LEA.HI R0, R5, 0x1, RZ, 0x18 ;  /* 0x0000000105007811 */ /* 0x000fc800078fc0ff */
[----:B------:R-:W-:-:S07]  /*01f0*/  LOP3.LUT R4, R0, 0xf, RZ, 0xc0, !PT ;  /* 0x0000000f00047812 */ /* 0x000fce00078ec0ff */
[----:B------:R-:W-:Y:S05]  /*0200*/  @!P0 BRA `(.L_x_180) ;  /* 0x0000000400b08947 */ /* 0x000fea0003800000 */
[----:B------:R-:W0:Y:S01]  /*0210*/  LDC.64 R6, c[0x0][0x380] ;  /* 0x0000e000ff067b82 */ /* 0x000e220000000a00 */
[----:B------:R-:W-:Y:S01]  /*0220*/  LOP3.LUT R25, R0, 0x1fffff0, RZ, 0xc0, !PT ;  /* 0x01fffff000197812 */ /* 0x000fe200078ec0ff */
[----:B------:R-:W-:Y:S01]  /*0230*/  BSSY.RECONVERGENT B3, `(.L_x_181) ;  /* 0x0000068000037945 */ /* 0x000fe20003800200 */
[C---:B------:R-:W-:Y:S01]  /*0240*/  LOP3.LUT R24, R21.reuse, 0x800, RZ, 0xfc, !PT ;  /* 0x0000080015187812 */ /* 0x040fe200078efcff */
[----:B------:R-:W-:Y:S02]  /*0250*/  VIADD R5, R21, UR6 ;  /* 0x0000000615057c36 */ /* 0x000fe40008000000 */
[----:B------:R-:W-:-:S07]  /*0260*/  IMAD.MOV R25, RZ, RZ, -R25 ;  /* 0x000000ffff197224 */ /* 0x000fce00078e0a19 */
.L_x_182:
[----:B0-----:R-:W-:-:S04]  /*0270*/  IMAD.WIDE.U32 R8, R5, 0x8, R6 ;  /* 0x0000000805087825 */ /* 0x001fc800078e0006 */
[----:B------:R-:W-:Y:S02]  /*0280*/  VIADD R23, R5, 0x100 ;  /* 0x0000010005177836 */ /* 0x000fe40000000000 */
[----:B------:R-:W2:Y:S02]  /*0290*/  LDG.E.64 R8, desc[UR8][R8.64] ;  /* 0x0000000808087981 */ /* 0x000ea4000c1e1b00 */
[----:B------:R-:W-:-:S06]  /*02a0*/  IMAD.WIDE.U32 R22, R23, 0x8, R6 ;  /* 0x0000000817167825 */ /* 0x000fcc00078e0006 */
[----:B------:R-:W3:Y:S01]  /*02b0*/  LDG.E.64 R22, desc[UR8][R22.64] ;  /* 0x0000000816167981 */ /* 0x000ee2000c1e1b00 */
[----:B------:R-:W-:-:S04]  /*02c0*/  VIADD R21, R5, 0x200 ;  /* 0x0000020005157836 */ /* 0x000fc80000000000 */
[----:B------:R-:W-:-:S04]  /*02d0*/  IMAD.WIDE.U32 R20, R21, 0x8, R6 ;  /* 0x0000000815147825 */ /* 0x000fc800078e0006 */
[----:B------:R-:W-:Y:S02]  /*02e0*/  VIADD R19, R5, 0x300 ;  /* 0x0000030005137836 */ /* 0x000fe40000000000 */
[----:B------:R-:W4:Y:S02]  /*02f0*/  LDG.E.64 R20, desc[UR8][R20.64] ;  /* 0x0000000814147981 */ /* 0x000f24000c1e1b00 */
        /* <DEDUP_REMOVED lines=9> */
[----:B------:R-:W-:-:S06]  /*0390*/  IMAD.WIDE.U32 R10, R11, 0x8, R6 ;  /* 0x000000080b0a7825 */ /* 0x000fcc00078e0006 */
[----:B------:R-:W4:Y:S01]  /*03a0*/  LDG.E.64 R10, desc[UR8][R10.64] ;  /* 0x000000080a0a7981 */ /* 0x000f22000c1e1b00 */
[----:B--2--5:R-:W-:-:S06]  /*03b0*/  DSETP.GEU.AND P0, PT, R14, R8, PT ;  /* 0x000000080e00722a */ /* 0x024fcc0003f0e000 */
[----:B------:R-:W-:Y:S02]  /*03c0*/  FSEL R14, R8, R14, !P0 ;  /* 0x0000000e080e7208 */ /* 0x000fe40004000000 */
[----:B------:R-:W-:Y:S01]  /*03d0*/  FSEL R15, R9, R15, !P0 ;  /* 0x0000000f090f7208 */ /* 0x000fe20004000000 */
[----:B------:R-:W-:-:S04]  /*03e0*/  VIADD R9, R5, 0x700 ;  /* 0x0000070005097836 */ /* 0x000fc80000000000 */
[----:B------:R-:W-:Y:S01]  /*03f0*/  IMAD.WIDE.U32 R8, R9, 0x8, R6 ;  /* 0x0000000809087825 */ /* 0x000fe200078e0006 */
[----:B---3--:R-:W-:-:S05]  /*0400*/  DSETP.GEU.AND P0, PT, R14, R22, PT ;  /* 0x000000160e00722a */ /* 0x008fca0003f0e000 */
[----:B------:R-:W2:Y:S01]  /*0410*/  LDG.E.64 R8, desc[UR8][R8.64] ;  /* 0x0000000808087981 */ /* 0x000ea2000c1e1b00 */
[----:B------:R-:W-:Y:S01]  /*0420*/  FSEL R15, R23, R15, !P0 ;  /* 0x0000000f170f7208 */ /* 0x000fe20004000000 */
[----:B------:R-:W-:Y:S01]  /*0430*/  VIADD R23, R5, 0x800 ;  /* 0x0000080005177836 */ /* 0x000fe20000000000 */
[----:B------:R-:W-:-:S03]  /*0440*/  FSEL R14, R22, R14, !P0 ;  /* 0x0000000e160e7208 */ /* 0x000fc60004000000 */
[----:B------:R-:W-:-:S06]  /*0450*/  IMAD.WIDE.U32 R22, R23, 0x8, R6 ;  /* 0x0000000817167825 */ /* 0x000fcc00078e0006 */
[----:B------:R-:W3:Y:S01]  /*0460*/  LDG.E.64 R22, desc[UR8][R22.64] ;  /* 0x0000000816167981 */ /* 0x000ee2000c1e1b00 */
[----:B----4-:R-:W-:-:S06]  /*0470*/  DSETP.GEU.AND P0, PT, R14, R20, PT ;  /* 0x000000140e00722a */ /* 0x010fcc0003f0e000 */
[----:B------:R-:W-:Y:S02]  /*0480*/  FSEL R14, R20, R14, !P0 ;  /* 0x0000000e140e7208 */ /* 0x000fe40004000000 */
[----:B------:R-:W-:Y:S01]  /*0490*/  FSEL R15, R21, R15, !P0 ;  /* 0x0000000f150f7208 */ /* 0x000fe20004000000 */
[----:B------:R-:W-:-:S04]  /*04a0*/  VIADD R21, R5, 0x900 ;  /* 0x0000090005157836 */ /* 0x000fc80000000000 */
[----:B------:R-:W-:Y:S01]  /*04b0*/  IMAD.WIDE.U32 R20, R21, 0x8, R6 ;  /* 0x0000000815147825 */ /* 0x000fe200078e0006 */
[----:B------:R-:W-:-:S05]  /*04c0*/  DSETP.GEU.AND P0, PT, R14, R18, PT ;  /* 0x000000120e00722a */ /* 0x000fca0003f0e000 */
[----:B------:R-:W4:Y:S01]  /*04d0*/  LDG.E.64 R20, desc[UR8][R20.64] ;  /* 0x0000000814147981 */ /* 0x000f22000c1e1b00 */
        /* <DEDUP_REMOVED lines=21> */
[----:B------:R-:W-:-:S06]  /*0630*/  IMAD.WIDE.U32 R12, R13, 0x8, R6 ;  /* 0x000000080d0c7825 */ /* 0x000fcc00078e0006 */
[----:B------:R-:W4:Y:S01]  /*0640*/  LDG.E.64 R12, desc[UR8][R12.64] ;  /* 0x000000080c0c7981 */ /* 0x000f22000c1e1b00 */
[----:B--2---:R-:W-:-:S06]  /*0650*/  DSETP.GEU.AND P0, PT, R10, R8, PT ;  /* 0x000000080a00722a */ /* 0x004fcc0003f0e000 */
        /* <DEDUP_REMOVED lines=24> */
[----:B------:R-:W-:-:S05]  /*07e0*/  VIADD R25, R25, 0x10 ;  /* 0x0000001019197836 */ /* 0x000fca0000000000 */
[----:B------:R-:W-:Y:S02]  /*07f0*/  FSEL R8, R12, R8, !P0 ;  /* 0x000000080c087208 */ /* 0x000fe40004000000 */
[----:B------:R-:W-:Y:S02]  /*0800*/  FSEL R9, R13, R9, !P0 ;  /* 0x000000090d097208 */ /* 0x000fe40004000000 */
[----:B------:R-:W-:Y:S01]  /*0810*/  ISETP.NE.AND P1, PT, R25, RZ, PT ;  /* 0x000000ff1900720c */ /* 0x000fe20003f25270 */
[----:B------:R-:W-:Y:S02]  /*0820*/  VIADD R24, R24, 0x1000 ;  /* 0x0000100018187836 */ /* 0x000fe40000000000 */
[----:B------:R-:W-:Y:S01]  /*0830*/  VIADD R5, R5, 0x1000 ;  /* 0x0000100005057836 */ /* 0x000fe20000000000 */
[----:B--2---:R-:W-:-:S06]  /*0840*/  DSETP.GEU.AND P0, PT, R8, R10, PT ;  /* 0x0000000a0800722a */ /* 0x004fcc0003f0e000 */
[----:B------:R-:W-:Y:S02]  /*0850*/  FSEL R8, R10, R8, !P0 ;  /* 0x000000080a087208 */ /* 0x000fe40004000000 */
[----:B------:R-:W-:-:S06]  /*0860*/  FSEL R9, R11, R9, !P0 ;  /* 0x000000090b097208 */ /* 0x000fcc0004000000 */
[----:B---3--:R-:W-:-:S06]  /*0870*/  DSETP.GEU.AND P0, PT, R8, R22, PT ;  /* 0x000000160800722a */ /* 0x008fcc0003f0e000 */
[----:B------:R-:W-:Y:S02]  /*0880*/  FSEL R14, R22, R8, !P0 ;  /* 0x00000008160e7208 */ /* 0x000fe40004000000 */
[----:B------:R-:W-:Y:S01]  /*0890*/  FSEL R15, R23, R9, !P0 ;  /* 0x00000009170f7208 */ /* 0x000fe20004000000 */
[----:B------:R-:W-:Y:S06]  /*08a0*/  @P1 BRA `(.L_x_182) ;  /* 0xfffffff800701947 */ /* 0x000fec000383ffff */
[----:B------:R-:W-:Y:S05]  /*08b0*/  BSYNC.RECONVERGENT B3 ;  /* 0x0000000000037941 */ /* 0x000fea0003800200 */
.L_x_181:
[----:B------:R-:W-:-:S07]  /*08c0*/  VIADD R21, R24, 0xfffff800 ;  /* 0xfffff80018157836 */ /* 0x000fce0000000000 */
.L_x_180:
[----:B------:R-:W-:Y:S05]  /*08d0*/  BSYNC.RECONVERGENT B2 ;  /* 0x0000000000027941 */ /* 0x000fea0003800200 */
.L_x_179:
[----:B------:R-:W-:-:S13]  /*08e0*/  ISETP.NE.AND P0, PT, R4, RZ, PT ;  /* 0x000000ff0400720c */ /* 0x000fda0003f05270 */
[----:B------:R-:W-:Y:S05]  /*08f0*/  @!P0 BRA `(.L_x_178) ;  /* 0x0000000400988947 */ /* 0x000fea0003800000 */
[----:B------:R-:W-:Y:S01]  /*0900*/  ISETP.GE.U32.AND P1, PT, R4, 0x8, PT ;  /* 0x000000080400780c */ /* 0x000fe20003f26070 */
[----:B------:R-:W-:Y:S01]  /*0910*/  BSSY.RECONVERGENT B2, `(.L_x_183) ;  /* 0x0000036000027945 */ /* 0x000fe20003800200 */
[----:B------:R-:W-:-:S04]  /*0920*/  LOP3.LUT R20, R0, 0x7, RZ, 0xc0, !PT ;  /* 0x0000000700147812 */ /* 0x000fc800078ec0ff */
[----:B------:R-:W-:-:S07]  /*0930*/  ISETP.NE.AND P0, PT, R20, RZ, PT ;  /* 0x000000ff1400720c */ /* 0x000fce0003f05270 */
[----:B------:R-:W-:Y:S06]  /*0940*/  @!P1 BRA `(.L_x_184) ;  /* 0x0000000000c89947 */ /* 0x000fec0003800000 */
[----:B------:R-:W0:Y:S01]  /*0950*/  LDC.64 R4, c[0x0][0x380] ;  /* 0x0000e000ff047b82 */ /* 0x000e220000000a00 */
[----:B------:R-:W-:-:S04]  /*0960*/  VIADD R25, R21, UR6 ;  /* 0x0000000615197c36 */ /* 0x000fc80008000000 */
[C---:B------:R-:W-:Y:S02]  /*0970*/  VIADD R9, R25.reuse, 0x100 ;  /* 0x0000010019097836 */ /* 0x040fe40000000000 */
[----:B0-----:R-:W-:-:S06]  /*0980*/  IMAD.WIDE.U32 R6, R25, 0x8, R4 ;  /* 0x0000000819067825 */ /* 0x001fcc00078e0004 */
[----:B------:R-:W2:Y:S01]  /*0990*/  LDG.E.64 R6, desc[UR8][R6.64] ;  /* 0x0000000806067981 */ /* 0x000ea2000c1e1b00 */
[----:B------:R-:W-:-:S04]  /*09a0*/  IMAD.WIDE.U32 R8, R9, 0x8, R4 ;  /* 0x0000000809087825 */ /* 0x000fc800078e0004 */
[----:B------:R-:W-:Y:S02]  /*09b0*/  VIADD R11, R25, 0x200 ;  /* 0x00000200190b7836 */ /* 0x000fe40000000000 */
[----:B------:R-:W3:Y:S02]  /*09c0*/  LDG.E.64 R8, desc[UR8][R8.64] ;  /* 0x0000000808087981 */ /* 0x000ee4000c1e1b00 */
        /* <DEDUP_REMOVED lines=42> */
.L_x_184:
[----:B------:R-:W-:Y:S05]  /*0c70*/  BSYNC.RECONVERGENT B2 ;  /* 0x0000000000027941 */ /* 0x000fea0003800200 */
.L_x_183:
        /* <DEDUP_REMOVED lines=32> */
.L_x_186:
[----:B------:R-:W-:Y:S05]  /*0e80*/  BSYNC.RECONVERGENT B2 ;  /* 0x0000000000027941 */ /* 0x000fea0003800200 */
.L_x_185:
[----:B------:R-:W-:Y:S05]  /*0e90*/  @!P0 BRA `(.L_x_178) ;  /* 0x0000000000308947 */ /* 0x000fea0003800000 */
[----:B------:R-:W0:Y:S01]  /*0ea0*/  LDC.64 R6, c[0x0][0x380] ;  /* 0x0000e000ff067b82 */ /* 0x000e220000000a00 */
[----:B------:R-:W-:Y:S02]  /*0eb0*/  VIADD R9, R21, UR6 ;  /* 0x0000000615097c36 */ /* 0x000fe40008000000 */
[----:B------:R-:W-:-:S07]  /*0ec0*/  IMAD.MOV R0, RZ, RZ, -R0 ;  /* 0x000000ffff007224 */ /* 0x000fce00078e0a00 */
.L_x_187:
[----:B0-----:R-:W-:-:S06]  /*0ed0*/  IMAD.WIDE.U32 R4, R9, 0x8, R6 ;  /* 0x0000000809047825 */ /* 0x001fcc00078e0006 */
        /* <DEDUP_REMOVED lines=8> */
.L_x_178:
[----:B------:R-:W-:Y:S05]  /*0f60*/  BSYNC.RECONVERGENT B1 ;  /* 0x0000000000017941 */ /* 0x000fea0003800200 */
.L_x_177:
[----:B------:R-:W-:-:S13]  /*0f70*/  ISETP.GE.U32.AND P0, PT, R2, 0x100, PT ;  /* 0x000001000200780c */ /* 0x000fda0003f06070 */
        /* <DEDUP_REMOVED lines=50> */
[----:B------:R-:W1:Y:S04]  /*12a0*/  LDS.128 R12, [UR4+0x10] ;  /* 0x00001004ff0c7984 */ /* 0x000e680008000c00 */
[----:B0-----:R-:W0:Y:S01]  /*12b0*/  LDS.128 R8, [UR4+0x20] ;  /* 0x00002004ff087984 */ /* 0x001e220008000c00 */
[----:B-1----:R-:W-:-:S06]  /*12c0*/  DSETP.GEU.AND P1, PT, R4, R12, PT ;  /* 0x0000000c0400722a */ /* 0x002fcc0003f2e000 */
[----:B------:R-:W-:Y:S02]  /*12d0*/  FSEL R2, R12, R4, !P1 ;  /* 0x000000040c027208 */ /* 0x000fe40004800000 */
[----:B------:R-:W-:Y:S02]  /*12e0*/  FSEL R3, R13, R5, !P1 ;  /* 0x000000050d037208 */ /* 0x000fe40004800000 */
[----:B------:R-:W1:Y:S04]  /*12f0*/  LDS.128 R4, [UR4+0x30] ;  /* 0x00003004ff047984 */ /* 0x000e680008000c00 */
[----:B------:R-:W-:-:S06]  /*1300*/  DSETP.GEU.AND P1, PT, R2, R14, PT ;  /* 0x0000000e0200722a */ /* 0x000fcc0003f2e000 */
[----:B------:R-:W-:Y:S02]  /*1310*/  FSEL R2, R14, R2, !P1 ;  /* 0x000000020e027208 */ /* 0x000fe40004800000 */
[----:B------:R-:W-:-:S06]  /*1320*/  FSEL R3, R15, R3, !P1 ;  /* 0x000000030f037208 */ /* 0x000fcc0004800000 */
[----:B0-----:R-:W-:-:S06]  /*1330*/  DSETP.GEU.AND P1, PT, R2, R8, PT ;  /* 0x000000080200722a */ /* 0x001fcc0003f2e000 */
[----:B------:R-:W-:Y:S02]  /*1340*/  FSEL R8, R8, R2, !P1 ;  /* 0x0000000208087208 */ /* 0x000fe40004800000 */
[----:B------:R-:W-:Y:S02]  /*1350*/  FSEL R9, R9, R3, !P1 ;  /* 0x0000000309097208 */ /* 0x000fe40004800000 */
[----:B------:R-:W0:Y:S04]  /*1360*/  LDS.64 R2, [UR4+0x40] ;  /* 0x00004004ff027984 */ /* 0x000e280008000a00 */
[----:B------:R-:W-:-:S06]  /*1370*/  DSETP.GEU.AND P1, PT, R8, R10, PT ;  /* 0x0000000a0800722a */ /* 0x000fcc0003f2e000 */
[----:B------:R-:W-:Y:S02]  /*1380*/  FSEL R8, R10, R8, !P1 ;  /* 0x000000080a087208 */ /* 0x000fe40004800000 */
[----:B------:R-:W-:-:S06]  /*1390*/  FSEL R9, R11, R9, !P1 ;  /* 0x000000090b097208 */ /* 0x000fcc0004800000 */
[----:B-1----:R-:W-:-:S06]  /*13a0*/  DSETP.GEU.AND P1, PT, R8, R4, PT ;  /* 0x000000040800722a */ /* 0x002fcc0003f2e000 */
        /* <DEDUP_REMOVED lines=9> */
.L_x_188:
[----:B------:R-:W-:-:S04]  /*1440*/  LOP3.LUT R0, R3, 0x3e0, RZ, 0xc0, !PT ;  /* 0x000003e003007812 */ /* 0x000fc800078ec0ff */
[----:B------:R-:W-:Y:S01]  /*1450*/  LOP3.LUT R7, RZ, R0, RZ, 0x33, !PT ;  /* 0x00000000ff077212 */ /* 0x000fe200078e33ff */
[----:B------:R-:W-:Y:S02]  /*1460*/  VIADD R5, R0, 0x20 ;  /* 0x0000002000057836 */ /* 0x000fe40000000000 */
[----:B------:R-:W0:Y:S03]  /*1470*/  S2R R0, SR_LANEID ;  /* 0x0000000000007919 */ /* 0x000e260000000000 */
[----:B------:R-:W-:Y:S01]  /*1480*/  ISETP.GT.U32.AND P0, PT, R5, R2, PT ;  /* 0x000000020500720c */ /* 0x000fe20003f04070 */
[----:B------:R-:W-:-:S05]  /*1490*/  IMAD.IADD R5, R2, 0x1, R7 ;  /* 0x0000000102057824 */ /* 0x000fca00078e0207 */
[----:B------:R-:W-:-:S05]  /*14a0*/  SEL R5, R5, 0x1f, P0 ;  /* 0x0000001f05057807 */ /* 0x000fca0000000000 */
[----:B-----5:R-:W-:Y:S04]  /*14b0*/  SHFL.DOWN PT, R6, R14, 0x1, R5 ;  /* 0x082000000e067989 */ /* 0x020fe800000e0005 */
[----:B------:R-:W1:Y:S01]  /*14c0*/  SHFL.DOWN PT, R7, R15, 0x1, R5 ;  /* 0x082000000f077989 */ /* 0x000e6200000e0005 */
[----:B0-----:R-:W-:Y:S01]  /*14d0*/  ISETP.GE.AND P0, PT, R0, R5, PT ;  /* 0x000000050000720c */ /* 0x001fe20003f06270 */
[----:B-1----:R-:W-:-:S06]  /*14e0*/  DSETP.GEU.AND P1, PT, R14, R6, PT ;  /* 0x000000060e00722a */ /* 0x002fcc0003f2e000 */
        /* <DEDUP_REMOVED lines=47> */
[----:B0-----:R-:W-:Y:S05]  /*17e0*/  @P0 BRA `(.L_x_189) ;  /* 0x0000001c000c0947 */ /* 0x001fea0003800000 */
[----:B------:R-:W0:Y:S01]  /*17f0*/  S2UR UR5, SR_CgaCtaId ;  /* 0x00000000000579c3 */ /* 0x000e220000008800 */
[----:B------:R-:W-:Y:S01]  /*1800*/  UMOV UR4, 0x400 ;  /* 0x0000040000047882 */ /* 0x000fe20000000000 */
[----:B------:R-:W-:Y:S01]  /*1810*/  ISETP.GT.U32.AND P2, PT, R2, 0x20, PT ;  /* 0x000000200200780c */ /* 0x000fe20003f44070 */
[----:B0-----:R-:W-:-:S09]  /*1820*/  ULEA UR4, UR5, UR4, 0x18 ;  /* 0x0000000405047291 */ /* 0x001fd2000f8ec0ff */
[----:B------:R-:W0:Y:S04]  /*1830*/  LDS.128 R12, [UR4+0x10] ;  /* 0x00001004ff0c7984 */ /* 0x000e280008000c00 */
[----:B------:R-:W1:Y:S01]  /*1840*/  LDS.128 R8, [UR4+0x20] ;  /* 0x00002004ff087984 */ /* 0x000e620008000c00 */
[----:B0-----:R-:W-:-:S06]  /*1850*/  DSETP.GEU.AND P1, PT, R4, R12, PT ;  /* 0x0000000c0400722a */ /* 0x001fcc0003f2e000 */
[-C--:B------:R-:W-:Y:S02]  /*1860*/  FSEL R3, R12, R4.reuse, !P1 ;  /* 0x000000040c037208 */ /* 0x080fe40004800000 */
[-C--:B------:R-:W-:Y:S02]  /*1870*/  FSEL R13, R13, R5.reuse, !P1 ;  /* 0x000000050d0d7208 */ /* 0x080fe40004800000 */
[----:B------:R-:W-:Y:S02]  /*1880*/  FSEL R0, R3, R4, P2 ;  /* 0x0000000403007208 */ /* 0x000fe40001000000 */
[C---:B------:R-:W-:Y:S02]  /*1890*/  ISETP.GT.U32.AND P1, PT, R2.reuse, 0x40, PT ;  /* 0x000000400200780c */ /* 0x040fe40003f24070 */
[----:B------:R-:W-:Y:S01]  /*18a0*/  FSEL R13, R13, R5, P2 ;  /* 0x000000050d0d7208 */ /* 0x000fe20001000000 */
[----:B------:R-:W-:Y:S01]  /*18b0*/  IMAD.MOV.U32 R12, RZ, RZ, R0 ;  /* 0x000000ffff0c7224 */ /* 0x000fe200078e0000 */
[----:B------:R-:W-:Y:S01]  /*18c0*/  ISETP.GT.U32.AND P2, PT, R2, 0x60, PT ;  /* 0x000000600200780c */ /* 0x000fe20003f44070 */
[----:B------:R-:W0:Y:S04]  /*18d0*/  LDS.128 R4, [UR4+0x30] ;  /* 0x00003004ff047984 */ /* 0x000e280008000c00 */
[----:B------:R-:W-:-:S06]  /*18e0*/  DSETP.GEU.AND P3, PT, R12, R14, PT ;  /* 0x0000000e0c00722a */ /* 0x000fcc0003f6e000 */
[----:B------:R-:W-:Y:S02]  /*18f0*/  @P1 FSEL R0, R14, R0, !P3 ;  /* 0x000000000e001208 */ /* 0x000fe40005800000 */
[----:B------:R-:W-:Y:S02]  /*1900*/  @P1 FSEL R13, R15, R13, !P3 ;  /* 0x0000000d0f0d1208 */ /* 0x000fe40005800000 */
[----:B------:R-:W-:Y:S01]  /*1910*/  ISETP.GT.U32.AND P1, PT, R2, 0x80, PT ;  /* 0x000000800200780c */ /* 0x000fe20003f24070 */
[----:B------:R-:W-:-:S06]  /*1920*/  IMAD.MOV.U32 R12, RZ, RZ, R0 ;  /* 0x000000ffff0c7224 */ /* 0x000fcc00078e0000 */
[----:B-1----:R-:W-:-:S06]  /*1930*/  DSETP.GEU.AND P3, PT, R12, R8, PT ;  /* 0x000000080c00722a */ /* 0x002fcc0003f6e000 */
[----:B------:R-:W-:Y:S02]  /*1940*/  @P2 FSEL R0, R8, R0, !P3 ;  /* 0x0000000008002208 */ /* 0x000fe40005800000 */
[----:B------:R-:W-:Y:S02]  /*1950*/  @P2 FSEL R13, R9, R13, !P3 ;  /* 0x0000000d090d2208 */ /* 0x000fe40005800000 */
[----:B------:R-:W-:Y:S01]  /*1960*/  ISETP.GT.U32.AND P2, PT, R2, 0xa0, PT ;  /* 0x000000a00200780c */ /* 0x000fe20003f44070 */
[----:B------:R-:W-:Y:S01]  /*1970*/  IMAD.MOV.U32 R12, RZ, RZ, R0 ;  /* 0x000000ffff0c7224 */ /* 0x000fe200078e0000 */
[----:B------:R-:W1:Y:S05]  /*1980*/  LDS.64 R8, [UR4+0x40] ;  /* 0x00004004ff087984 */ /* 0x000e6a0008000a00 */
[----:B------:R-:W-:-:S06]  /*1990*/  DSETP.GEU.AND P3, PT, R12, R10, PT ;  /* 0x0000000a0c00722a */ /* 0x000fcc0003f6e000 */
[----:B------:R-:W-:Y:S02]  /*19a0*/  @P1 FSEL R0, R10, R0, !P3 ;  /* 0x000000000a001208 */ /* 0x000fe40005800000 */
[----:B------:R-:W-:Y:S02]  /*19b0*/  @P1 FSEL R13, R11, R13, !P3 ;  /* 0x0000000d0b0d1208 */ /* 0x000fe40005800000 */
[----:B------:R-:W-:Y:S01]  /*19c0*/  ISETP.GT.U32.AND P1, PT, R2, 0xc0, PT ;  /* 0x000000c00200780c */ /* 0x000fe20003f24070 */
[----:B------:R-:W-:Y:S02]  /*19d0*/  IMAD.MOV.U32 R10, RZ, RZ, R0 ;  /* 0x000000ffff0a7224 */ /* 0x000fe400078e0000 */
[----:B------:R-:W-:-:S06]  /*19e0*/  IMAD.MOV.U32 R11, RZ, RZ, R13 ;  /* 0x000000ffff0b7224 */ /* 0x000fcc00078e000d */
[----:B0-----:R-:W-:-:S06]  /*19f0*/  DSETP.GEU.AND P3, PT, R10, R4, PT ;  /* 0x000000040a00722a */ /* 0x001fcc0003f6e000 */
[----:B------:R-:W-:Y:S02]  /*1a00*/  @P2 FSEL R0, R4, R0, !P3 ;  /* 0x0000000004002208 */ /* 0x000fe40005800000 */
[----:B------:R-:W-:Y:S02]  /*1a10*/  @P2 FSEL R13, R5, R13, !P3 ;  /* 0x0000000d050d2208 */ /* 0x000fe40005800000 */
[----:B------:R-:W-:Y:S01]  /*1a20*/  ISETP.GT.U32.AND P2, PT, R2, 0xe0, PT ;  /* 0x000000e00200780c */ /* 0x000fe20003f44070 */
        /* <DEDUP_REMOVED lines=13> */
.L_x_174:
[----:B------:R-:W0:Y:S01]  /*1b00*/  S2R R0, SR_TID.X ;  /* 0x0000000000007919 */ /* 0x000e220000002100 */
[----:B------:R-:W1:Y:S02]  /*1b10*/  LDCU.64 UR14, c[0x0][0x380] ;  /* 0x00007000ff0e77ac */ /* 0x000e640008000a00 */
[----:B-1----:R-:W-:Y:S02]  /*1b20*/  IMAD.U32 R6, RZ, RZ, UR14 ;  /* 0x0000000eff067e24 */ /* 0x002fe4000f8e00ff */
[----:B------:R-:W-:Y:S02]  /*1b30*/  IMAD.U32 R7, RZ, RZ, UR15 ;  /* 0x0000000fff077e24 */ /* 0x000fe4000f8e00ff */
[----:B0-----:R-:W-:-:S04]  /*1b40*/  VIADD R25, R0, UR6 ;  /* 0x0000000600197c36 */ /* 0x001fc80008000000 */
[----:B------:R-:W-:-:S05]  /*1b50*/  IMAD.WIDE.U32 R24, R25, 0x8, R6 ;  /* 0x0000000819187825 */ /* 0x000fca00078e0006 */
        /* <DEDUP_REMOVED lines=8> */
[----:B------:R-:W-:Y:S01]  /*1be0*/  ISETP.GE.U32.AND P1, PT, R2, UR4, PT ;  /* 0x0000000402007c0c */ /* 0x000fe2000bf26070 */
        /* <DEDUP_REMOVED lines=22> */
[----:B------:R-:W-:Y:S01]  /*1d50*/  ULEA UR11, UR13, UR6, 0xb ;  /* 0x000000060d0b7291 */ /* 0x000fe2000f8e58ff */
[----:B------:R-:W-:Y:S01]  /*1d60*/  VIADD R3, R4, 0xfffff800 ;  /* 0xfffff80004037836 */ /* 0x000fe20000000000 */
[----:B------:R-:W-:Y:S01]  /*1d70*/  LOP3.LUT R5, RZ, R0, RZ, 0x33, !PT ;  /* 0x00000000ff057212 */ /* 0x000fe200078e33ff */
[----:B------:R-:W-:-:S03]  /*1d80*/  UIADD3 UR5, UPT, UPT, UR4, UR6, URZ ;  /* 0x0000000604057290 */ /* 0x000fc6000fffe0ff */
[----:B------:R-:W-:Y:S02]  /*1d90*/  ISETP.LT.U32.AND P0, PT, R3, UR11, PT ;  /* 0x0000000b03007c0c */ /* 0x000fe4000bf01070 */
[----:B------:R-:W-:Y:S01]  /*1da0*/  IADD3 R5, PT, PT, R4, -UR4, R5 ;  /* 0x8000000404057c10 */ /* 0x000fe2000fffe005 */
[----:B------:R-:W-:Y:S01]  /*1db0*/  IMAD.U32 R25, RZ, RZ, UR5 ;  /* 0x00000005ff197e24 */ /* 0x000fe2000f8e00ff */
[----:B------:R-:W-:-:S03]  /*1dc0*/  UMOV UR4, URZ ;  /* 0x000000ff00047c82 */ /* 0x000fc60008000000 */
[----:B------:R-:W-:Y:S01]  /*1dd0*/  VIADD R2, R5, -UR6 ;  /* 0x8000000605027c36 */ /* 0x000fe20008000000 */
[----:B------:R-:W-:Y:S01]  /*1de0*/  UMOV UR6, UR5 ;  /* 0x0000000500067c82 */ /* 0x000fe20008000000 */
[----:B------:R-:W-:-:S04]  /*1df0*/  IADD3 R25, PT, PT, R25, 0x800, R0 ;  /* 0x0000080019197810 */ /* 0x000fc80007ffe000 */
[----:B------:R-:W-:Y:S05]  /*1e00*/  @P0 BRA `(.L_x_191) ;  /* 0x0000000000c40947 */ /* 0x000fea0003800000 */
[----:B------:R-:W0:Y:S01]  /*1e10*/  LDC.64 R6, c[0x0][0x380] ;  /* 0x0000e000ff067b82 */ /* 0x000e220000000a00 */
[----:B------:R-:W1:Y:S01]  /*1e20*/  LDCU.64 UR12, c[0x0][0x3a8] ;  /* 0x00007500ff0c77ac */ /* 0x000e620008000a00 */
[----:B------:R-:W-:Y:S01]  /*1e30*/  NOP ;  /* 0x0000000000007918 */ /* 0x000fe20000000000 */
.L_x_192:
[----:B------:R-:W-:-:S04]  /*1e40*/  VIADD R19, R0, UR11 ;  /* 0x0000000b00137c36 */ /* 0x000fc80008000000 */
[----:B0-----:R-:W-:-:S05]  /*1e50*/  IMAD.WIDE.U32 R18, R19, 0x8, R6 ;  /* 0x0000000813127825 */ /* 0x001fca00078e0006 */
        /* <DEDUP_REMOVED lines=26> */
[----:B-1----:R-:W-:-:S04]  /*2000*/  USHF.L.U32 UR7, UR13, 0xb, URZ ;  /* 0x0000000b0d077899 */ /* 0x002fc800080006ff */
[----:B------:R-:W-:Y:S02]  /*2010*/  UIADD3 UR6, UPT, UPT, UR7, UR6, URZ ;  /* 0x0000000607067290 */ /* 0x000fe4000fffe0ff */
[----:B------:R-:W-:Y:S02]  /*2020*/  VIADD R2, R2, -UR7 ;  /* 0x8000000702027c36 */ /* 0x000fe40008000000 */
[----:B------:R-:W-:Y:S01]  /*2030*/  VIADD R25, R25, UR7 ;  /* 0x0000000719197c36 */ /* 0x000fe20008000000 */
[----:B--2---:R-:W-:-:S06]  /*2040*/  DSETP.GEU.AND P0, PT, R4, R20, PT ;  /* 0x000000140400722a */ /* 0x004fcc0003f0e000 */
[----:B------:R-:W-:Y:S01]  /*2050*/  FSEL R8, R20, R4, !P0 ;  /* 0x0000000414087208 */ /* 0x000fe20004000000 */
[----:B------:R-:W-:Y:S01]  /*2060*/  IMAD.U32 R4, RZ, RZ, UR12 ;  /* 0x0000000cff047e24 */ /* 0x000fe2000f8e00ff */
[----:B------:R-:W-:-:S03]  /*2070*/  FSEL R9, R21, R5, !P0 ;  /* 0x0000000515097208 */ /* 0x000fc60004000000 */
[----:B------:R-:W-:-:S05]  /*2080*/  VIADD R5, R4, -UR11 ;  /* 0x8000000b04057c36 */ /* 0x000fca0008000000 */
[----:B------:R-:W-:Y:S01]  /*2090*/  ISETP.GE.U32.AND P1, PT, R5, UR7, PT ;  /* 0x0000000705007c0c */ /* 0x000fe2000bf26070 */
[----:B------:R-:W-:-:S06]  /*20a0*/  DSETP.GEU.AND P0, PT, R8, R22, PT ;  /* 0x000000160800722a */ /* 0x000fcc0003f0e000 */
[----:B------:R-:W-:Y:S02]  /*20b0*/  FSEL R14, R22, R8, !P0 ;  /* 0x00000008160e7208 */ /* 0x000fe40004000000 */
[----:B------:R-:W-:-:S04]  /*20c0*/  FSEL R15, R23, R9, !P0 ;  /* 0x00000009170f7208 */ /* 0x000fc80004000000 */
[----:B------:R-:W-:Y:S05]  /*20d0*/  @!P1 BRA `(.L_x_190) ;  /* 0x0000000c00a09947 */ /* 0x000fea0003800000 */
[----:B------:R-:W-:Y:S02]  /*20e0*/  ULEA UR11, UR13, UR11, 0xb ;  /* 0x0000000b0d0b7291 */ /* 0x000fe4000f8e58ff */
[----:B------:R-:W-:-:S04]  /*20f0*/  UIADD3 UR4, UPT, UPT, UR4, 0x1, URZ ;  /* 0x0000000104047890 */ /* 0x000fc8000fffe0ff */
[----:B------:R-:W-:-:S13]  /*2100*/  ISETP.LT.U32.AND P0, PT, R3, UR11, PT ;  /* 0x0000000b03007c0c */ /* 0x000fda000bf01070 */
[----:B------:R-:W-:Y:S05]  /*2110*/  @!P0 BRA `(.L_x_192) ;  /* 0xfffffffc00488947 */ /* 0x000fea000383ffff */
.L_x_191:
[----:B------:R-:W-:Y:S01]  /*2120*/  VIADD R3, R4, -UR11 ;  /* 0x8000000b04037c36 */ /* 0x000fe20008000000 */
[----:B------:R-:W-:Y:S04]  /*2130*/  BSSY.RECONVERGENT B1, `(.L_x_190) ;  /* 0x00000e2000017945 */ /* 0x000fe80003800200 */
[----:B------:R-:W-:-:S04]  /*2140*/  ISETP.GE.AND P0, PT, R0, R3, PT ;  /* 0x000000030000720c */ /* 0x000fc80003f06270 */
[----:B------:R-:W-:-:S13]  /*2150*/  ISETP.LE.U32.OR P0, PT, R4, UR11, P0 ;  /* 0x0000000b04007c0c */ /* 0x000fda0008703470 */
[----:B------:R-:W-:Y:S05]  /*2160*/  @P0 BRA `(.L_x_193) ;  /* 0x0000000c00780947 */ /* 0x000fea0003800000 */
[----:B------:R-:W-:Y:S01]  /*2170*/  UIMAD UR7, UR4, UR13, URZ ;  /* 0x0000000d040772a4 */ /* 0x000fe2000f8e02ff */
[----:B------:R-:W-:Y:S01]  /*2180*/  LOP3.LUT R3, RZ, R0, RZ, 0x33, !PT ;  /* 0x00000000ff037212 */ /* 0x000fe200078e33ff */
[----:B------:R-:W-:Y:S03]  /*2190*/  BSSY.RECONVERGENT B2, `(.L_x_194) ;  /* 0x0000074000027945 */ /* 0x000fe60003800200 */
[----:B------:R-:W-:Y:S01]  /*21a0*/  IADD3 R4, PT, PT, R4, -UR5, R3 ;  /* 0x8000000504047c10 */ /* 0x000fe2000fffe003 */
[----:B------:R-:W-:-:S04]  /*21b0*/  IMAD.U32 R3, RZ, RZ, UR7 ;  /* 0x00000007ff037e24 */ /* 0x000fc8000f8e00ff */
[----:B------:R-:W-:Y:S02]  /*21c0*/  IMAD R4, R3, -0x800, R4 ;  /* 0xfffff80003047824 */ /* 0x000fe400078e0204 */
[----:B------:R-:W-:-:S03]  /*21d0*/  IMAD.MOV.U32 R3, RZ, RZ, R0 ;  /* 0x000000ffff037224 */ /* 0x000fc600078e0000 */
[C---:B------:R-:W-:Y:S02]  /*21e0*/  ISETP.GE.U32.AND P0, PT, R4.reuse, 0xf00, PT ;  /* 0x00000f000400780c */ /* 0x040fe40003f06070 */
[----:B------:R-:W-:-:S04]  /*21f0*/  LEA.HI R4, R4, 0x1, RZ, 0x18 ;  /* 0x0000000104047811 */ /* 0x000fc800078fc0ff */
[----:B------:R-:W-:-:S07]  /*2200*/  LOP3.LUT R5, R4, 0xf, RZ, 0xc0, !PT ;  /* 0x0000000f04057812 */ /* 0x000fce00078ec0ff */
[----:B------:R-:W-:Y:S05]  /*2210*/  @!P0 BRA `(.L_x_195) ;  /* 0x0000000400ac8947 */ /* 0x000fea0003800000 */
[----:B------:R-:W-:Y:S01]  /*2220*/  LEA.HI R3, R2, 0x1, RZ, 0x18 ;  /* 0x0000000102037811 */ /* 0x000fe200078fc0ff */
[----:B------:R-:W-:Y:S03]  /*2230*/  BSSY.RECONVERGENT B3, `(.L_x_196) ;  /* 0x0000068000037945 */ /* 0x000fe60003800200 */
[----:B------:R-:W-:Y:S02]  /*2240*/  LOP3.LUT R24, R3, 0x1fffff0, RZ, 0xc0, !PT ;  /* 0x01fffff003187812 */ /* 0x000fe400078ec0ff */
[----:B------:R-:W-:-:S03]  /*2250*/  LOP3.LUT R3, R0, 0x800, RZ, 0xfc, !PT ;  /* 0x0000080000037812 */ /* 0x000fc600078efcff */
[----:B------:R-:W-:-:S07]  /*2260*/  IMAD.MOV R24, RZ, RZ, -R24 ;  /* 0x000000ffff187224 */ /* 0x000fce00078e0a18 */
.L_x_197:
[----:B------:R-:W-:-:S04]  /*2270*/  VIADD R9, R25, 0xfffff800 ;  /* 0xfffff80019097836 */ /* 0x000fc80000000000 */
[----:B------:R-:W-:-:S06]  /*2280*/  IMAD.WIDE.U32 R8, R9, 0x8, R6 ;  /* 0x0000000809087825 */ /* 0x000fcc00078e0006 */
[----:B------:R-:W2:Y:S01]  /*2290*/  LDG.E.64 R8, desc[UR8][R8.64] ;  /* 0x0000000808087981 */ /* 0x000ea2000c1e1b00 */
[----:B------:R-:W-:-:S04]  /*22a0*/  VIADD R23, R25, 0xfffff900 ;  /* 0xfffff90019177836 */ /* 0x000fc80000000000 */
        /* <DEDUP_REMOVED lines=8> */
[----:B------:R-:W5:Y:S02]  /*2330*/  LDG.E.64 R18, desc[UR8][R18.64] ;  /* 0x0000000812127981 */ /* 0x000f64000c1e1b00 */
[----:B------:R-:W-:-:S04]  /*2340*/  IMAD.WIDE.U32 R16, R17, 0x8, R6 ;  /* 0x0000000811107825 */ /* 0x000fc800078e0006 */
[----:B------:R-:W-:Y:S02]  /*2350*/  VIADD R13, R25, 0xfffffd00 ;  /* 0xfffffd00190d7836 */ /* 0x000fe40000000000 */
[----:B------:R-:W5:Y:S02]  /*2360*/  LDG.E.64 R16, desc[UR8][R16.64] ;  /* 0x0000000810107981 */ /* 0x000f64000c1e1b00 */
[----:B------:R-:W-:-:S04]  /*2370*/  IMAD.WIDE.U32 R12, R13, 0x8, R6 ;  /* 0x000000080d0c7825 */ /* 0x000fc800078e0006 */
[----:B------:R-:W-:Y:S02]  /*2380*/  VIADD R11, R25, 0xfffffe00 ;  /* 0xfffffe00190b7836 */ /* 0x000fe40000000000 */
[----:B------:R-:W5:Y:S02]  /*2390*/  LDG.E.64 R12, desc[UR8][R12.64] ;  /* 0x000000080c0c7981 */ /* 0x000f64000c1e1b00 */
[----:B------:R-:W-:-:S06]  /*23a0*/  IMAD.WIDE.U32 R10, R11, 0x8, R6 ;  /* 0x000000080b0a7825 */ /* 0x000fcc00078e0006 */
[----:B------:R-:W5:Y:S01]  /*23b0*/  LDG.E.64 R10, desc[UR8][R10.64] ;  /* 0x000000080a0a7981 */ /* 0x000f62000c1e1b00 */
[----:B--2---:R-:W-:-:S06]  /*23c0*/  DSETP.GEU.AND P0, PT, R14, R8, PT ;  /* 0x000000080e00722a */ /* 0x004fcc0003f0e000 */
[----:B------:R-:W-:Y:S01]  /*23d0*/  FSEL R15, R9, R15, !P0 ;  /* 0x0000000f090f7208 */ /* 0x000fe20004000000 */
[----:B------:R-:W-:Y:S01]  /*23e0*/  VIADD R9, R25, 0xffffff00 ;  /* 0xffffff0019097836 */ /* 0x000fe20000000000 */
[----:B------:R-:W-:-:S03]  /*23f0*/  FSEL R14, R8, R14, !P0 ;  /* 0x0000000e080e7208 */ /* 0x000fc60004000000 */
[----:B------:R-:W-:-:S03]  /*2400*/  IMAD.WIDE.U32 R8, R9, 0x8, R6 ;  /* 0x0000000809087825 */ /* 0x000fc600078e0006 */
[----:B---3--:R-:W-:-:S03]  /*2410*/  DSETP.GEU.AND P0, PT, R14, R22, PT ;  /* 0x000000160e00722a */ /* 0x008fc60003f0e000 */
[----:B------:R-:W2:Y:S03]  /*2420*/  LDG.E.64 R8, desc[UR8][R8.64] ;  /* 0x0000000808087981 */ /* 0x000ea6000c1e1b00 */
[----:B------:R-:W-:Y:S02]  /*2430*/  FSEL R14, R22, R14, !P0 ;  /* 0x0000000e160e7208 */ /* 0x000fe40004000000 */
[----:B------:R-:W-:Y:S01]  /*2440*/  FSEL R15, R23, R15, !P0 ;  /* 0x0000000f170f7208 */ /* 0x000fe20004000000 */
[----:B------:R-:W-:-:S06]  /*2450*/  IMAD.WIDE.U32 R22, R25, 0x8, R6 ;  /* 0x0000000819167825 */ /* 0x000fcc00078e0006 */
[----:B------:R-:W3:Y:S01]  /*2460*/  LDG.E.64 R22, desc[UR8][R22.64] ;  /* 0x0000000816167981 */ /* 0x000ee2000c1e1b00 */
[----:B----4-:R-:W-:-:S06]  /*2470*/  DSETP.GEU.AND P0, PT, R14, R20, PT ;  /* 0x000000140e00722a */ /* 0x010fcc0003f0e000 */
[----:B------:R-:W-:Y:S02]  /*2480*/  FSEL R14, R20, R14, !P0 ;  /* 0x0000000e140e7208 */ /* 0x000fe40004000000 */
[----:B------:R-:W-:Y:S01]  /*2490*/  FSEL R15, R21, R15, !P0 ;  /* 0x0000000f150f7208 */ /* 0x000fe20004000000 */
[----:B------:R-:W-:-:S04]  /*24a0*/  VIADD R21, R25, 0x100 ;  /* 0x0000010019157836 */ /* 0x000fc80000000000 */
[----:B------:R-:W-:Y:S01]  /*24b0*/  IMAD.WIDE.U32 R20, R21, 0x8, R6 ;  /* 0x0000000815147825 */ /* 0x000fe200078e0006 */
[----:B-----5:R-:W-:-:S05]  /*24c0*/  DSETP.GEU.AND P0, PT, R14, R18, PT ;  /* 0x000000120e00722a */ /* 0x020fca0003f0e000 */
[----:B------:R-:W4:Y:S01]  /*24d0*/  LDG.E.64 R20, desc[UR8][R20.64] ;  /* 0x0000000814147981 */ /* 0x000f22000c1e1b00 */
[----:B------:R-:W-:Y:S02]  /*24e0*/  FSEL R14, R18, R14, !P0 ;  /* 0x0000000e120e7208 */ /* 0x000fe40004000000 */
[----:B------:R-:W-:Y:S01]  /*24f0*/  FSEL R15, R19, R15, !P0 ;  /* 0x0000000f130f7208 */ /* 0x000fe20004000000 */
[----:B------:R-:W-:-:S04]  /*2500*/  VIADD R19, R25, 0x200 ;  /* 0x0000020019137836 */ /* 0x000fc80000000000 */
[----:B------:R-:W-:Y:S01]  /*2510*/  IMAD.WIDE.U32 R18, R19, 0x8, R6 ;  /* 0x0000000813127825 */ /* 0x000fe200078e0006 */
[----:B------:R-:W-:-:S05]  /*2520*/  DSETP.GEU.AND P0, PT, R14, R16, PT ;  /* 0x000000100e00722a */ /* 0x000fca0003f0e000 */
[----:B------:R-:W5:Y:S01]  /*2530*/  LDG.E.64 R18, desc[UR8][R18.64] ;  /* 0x0000000812127981 */ /* 0x000f62000c1e1b00 */
        /* <DEDUP_REMOVED lines=15> */
[----:B------:R-:W-:-:S06]  /*2630*/  IMAD.WIDE.U32 R12, R13, 0x8, R6 ;  /* 0x000000080d0c7825 */ /* 0x000fcc00078e0006 */
[----:B------:R-:W5:Y:S01]  /*2640*/  LDG.E.64 R12, desc[UR8][R12.64] ;  /* 0x000000080c0c7981 */ /* 0x000f62000c1e1b00 */
        /* <DEDUP_REMOVED lines=39> */
.L_x_196:
[----:B------:R-:W-:-:S07]  /*28c0*/  VIADD R3, R3, 0xfffff800 ;  /* 0xfffff80003037836 */ /* 0x000fce0000000000 */
.L_x_195:
[----:B------:R-:W-:Y:S05]  /*28d0*/  BSYNC.RECONVERGENT B2 ;  /* 0x0000000000027941 */ /* 0x000fea0003800200 */
.L_x_194:
[----:B------:R-:W-:-:S13]  /*28e0*/  ISETP.NE.AND P0, PT, R5, RZ, PT ;  /* 0x000000ff0500720c */ /* 0x000fda0003f05270 */
[----:B------:R-:W-:Y:S05]  /*28f0*/  @!P0 BRA `(.L_x_193) ;  /* 0x0000000400948947 */ /* 0x000fea0003800000 */
[----:B------:R-:W-:Y:S01]  /*2900*/  ISETP.GE.U32.AND P1, PT, R5, 0x8, PT ;  /* 0x000000080500780c */ /* 0x000fe20003f26070 */
[----:B------:R-:W-:Y:S01]  /*2910*/  BSSY.RECONVERGENT B2, `(.L_x_198) ;  /* 0x0000035000027945 */ /* 0x000fe20003800200 */
[----:B------:R-:W-:-:S04]  /*2920*/  LOP3.LUT R26, R4, 0x7, RZ, 0xc0, !PT ;  /* 0x00000007041a7812 */ /* 0x000fc800078ec0ff */
[----:B------:R-:W-:-:S07]  /*2930*/  ISETP.NE.AND P0, PT, R26, RZ, PT ;  /* 0x000000ff1a00720c */ /* 0x000fce0003f05270 */
[----:B------:R-:W-:Y:S06]  /*2940*/  @!P1 BRA `(.L_x_199) ;  /* 0x0000000000c49947 */ /* 0x000fec0003800000 */
[----:B------:R-:W-:-:S04]  /*2950*/  VIADD R5, R3, UR11 ;  /* 0x0000000b03057c36 */ /* 0x000fc80008000000 */
[----:B------:R-:W-:-:S04]  /*2960*/  IMAD.WIDE.U32 R8, R5, 0x8, R6 ;  /* 0x0000000805087825 */ /* 0x000fc800078e0006 */
[----:B------:R-:W-:Y:S02]  /*2970*/  VIADD R11, R5, 0x100 ;  /* 0x00000100050b7836 */ /* 0x000fe40000000000 */
[----:B------:R-:W2:Y:S02]  /*2980*/  LDG.E.64 R8, desc[UR8][R8.64] ;  /* 0x0000000808087981 */ /* 0x000ea4000c1e1b00 */
        /* <DEDUP_REMOVED lines=45> */
.L_x_199:
[----:B------:R-:W-:Y:S05]  /*2c60*/  BSYNC.RECONVERGENT B2 ;  /* 0x0000000000027941 */ /* 0x000fea0003800200 */
.L_x_198:
[----:B------:R-:W-:Y:S05]  /*2c70*/  @!P0 BRA `(.L_x_193) ;  /* 0x0000000000b48947 */ /* 0x000fea0003800000 */
[----:B------:R-:W-:Y:S01]  /*2c80*/  ISETP.GE.U32.AND P1, PT, R26, 0x4, PT ;  /* 0x000000041a00780c */ /* 0x000fe20003f26070 */
[----:B------:R-:W-:Y:S01]  /*2c90*/  BSSY.RECONVERGENT B2, `(.L_x_200) ;  /* 0x000001c000027945 */ /* 0x000fe20003800200 */
[----:B------:R-:W-:-:S11]  /*2ca0*/  LOP3.LUT P0, RZ, R4, 0x3, RZ, 0xc0, !PT ;  /* 0x0000000304ff7812 */ /* 0x000fd6000780c0ff */
[----:B------:R-:W-:Y:S05]  /*2cb0*/  @!P1 BRA `(.L_x_201) ;  /* 0x0000000000649947 */ /* 0x000fea0003800000 */
        /* <DEDUP_REMOVED lines=25> */
.L_x_201:
[----:B------:R-:W-:Y:S05]  /*2e50*/  BSYNC.RECONVERGENT B2 ;  /* 0x0000000000027941 */ /* 0x000fea0003800200 */
.L_x_200:
[----:B------:R-:W-:Y:S05]  /*2e60*/  @!P0 BRA `(.L_x_193) ;  /* 0x0000000000388947 */ /* 0x000fea0003800000 */
[----:B------:R-:W-:Y:S01]  /*2e70*/  LOP3.LUT R2, R2, 0xffff, RZ, 0xc0, !PT ;  /* 0x0000ffff02027812 */ /* 0x000fe200078ec0ff */
[----:B------:R-:W-:-:S03]  /*2e80*/  VIADD R5, R3, UR6 ;  /* 0x0000000603057c36 */ /* 0x000fc60008000000 */
[----:B------:R-:W-:-:S04]  /*2e90*/  LEA.HI R2, R2, 0x1, RZ, 0x18 ;  /* 0x0000000102027811 */ /* 0x000fc800078fc0ff */
[----:B------:R-:W-:-:S05]  /*2ea0*/  LOP3.LUT R2, R2, 0x3, RZ, 0xc0, !PT ;  /* 0x0000000302027812 */ /* 0x000fca00078ec0ff */
[----:B------:R-:W-:-:S07]  /*2eb0*/  IMAD.MOV R4, RZ, RZ, -R2 ;  /* 0x000000ffff047224 */ /* 0x000fce00078e0a02 */
.L_x_202:
[----:B------:R-:W-:-:S06]  /*2ec0*/  IMAD.WIDE.U32 R2, R5, 0x8, R6 ;  /* 0x0000000805027825 */ /* 0x000fcc00078e0006 */
[----:B------:R-:W2:Y:S01]  /*2ed0*/  LDG.E.64 R2, desc[UR8][R2.64] ;  /* 0x0000000802027981 */ /* 0x000ea2000c1e1b00 */
[----:B------:R-:W-:Y:S02]  /*2ee0*/  VIADD R4, R4, 0x1 ;  /* 0x0000000104047836 */ /* 0x000fe40000000000 */
[----:B------:R-:W-:Y:S01]  /*2ef0*/  VIADD R5, R5, 0x100 ;  /* 0x0000010005057836 */ /* 0x000fe20000000000 */
[----:B--2---:R-:W-:-:S06]  /*2f00*/  DSETP.GEU.AND P0, PT, R14, R2, PT ;  /* 0x000000020e00722a */ /* 0x004fcc0003f0e000 */
[----:B------:R-:W-:Y:S02]  /*2f10*/  FSEL R14, R2, R14, !P0 ;  /* 0x0000000e020e7208 */ /* 0x000fe40004000000 */
[----:B------:R-:W-:Y:S02]  /*2f20*/  FSEL R15, R3, R15, !P0 ;  /* 0x0000000f030f7208 */ /* 0x000fe40004000000 */
[----:B------:R-:W-:-:S13]  /*2f30*/  ISETP.NE.AND P0, PT, R4, RZ, PT ;  /* 0x000000ff0400720c */ /* 0x000fda0003f05270 */
[----:B------:R-:W-:Y:S05]  /*2f40*/  @P0 BRA `(.L_x_202) ;  /* 0xfffffffc00dc0947 */ /* 0x000fea000383ffff */
.L_x_193:
[----:B------:R-:W-:Y:S05]  /*2f50*/  BSYNC.RECONVERGENT B1 ;  /* 0x0000000000017941 */ /* 0x000fea0003800200 */
.L_x_190:
        /* <DEDUP_REMOVED lines=43> */
[----:B------:R-:W-:-:S03]  /*3210*/  FSEL R3, R3, R5, P1 ;  /* 0x0000000503037208 */ /* 0x000fc60000800000 */
[----:B0-----:R-:W-:Y:S02]  /*3220*/  IMAD.MOV.U32 R4, RZ, RZ, R2 ;  /* 0x000000ffff047224 */ /* 0x001fe400078e0002 */
[----:B------:R-:W-:Y:S01]  /*3230*/  IMAD.MOV.U32 R5, RZ, RZ, R3 ;  /* 0x000000ffff057224 */ /* 0x000fe200078e0003 */
[----:B------:R-:W-:Y:S06]  /*3240*/  BAR.SYNC.DEFER_BLOCKING 0x0 ;  /* 0x0000000000007b1d */ /* 0x000fec0000010000 */
[----:B------:R-:W-:Y:S05]  /*3250*/  @P0 BRA `(.L_x_189) ;  /* 0x0000000000700947 */ /* 0x000fea0003800000 */
[----:B------:R-:W0:Y:S01]  /*3260*/  S2UR UR5, SR_CgaCtaId ;  /* 0x00000000000579c3 */ /* 0x000e220000008800 */
[----:B------:R-:W-:Y:S02]  /*3270*/  UMOV UR4, 0x400 ;  /* 0x0000040000047882 */ /* 0x000fe40000000000 */
[----:B0-----:R-:W-:-:S09]  /*3280*/  ULEA UR4, UR5, UR4, 0x18 ;  /* 0x0000000405047291 */ /* 0x001fd2000f8ec0ff */
[----:B------:R-:W0:Y:S04]  /*3290*/  LDS.128 R12, [UR4+0x10] ;  /* 0x00001004ff0c7984 */ /* 0x000e280008000c00 */
        /* <DEDUP_REMOVED lines=24> */
.L_x_189:
[----:B------:R-:W-:Y:S05]  /*3420*/  BSYNC.RECONVERGENT B0 ;  /* 0x0000000000007941 */ /* 0x000fea0003800200 */
.L_x_173:
[----:B------:R-:W-:Y:S05]  /*3430*/  @P0 EXIT ;  /* 0x000000000000094d */ /* 0x000fea0003800000 */
[----:B------:R-:W1:Y:S02]  /*3440*/  LDCU.64 UR4, c[0x0][0x388] ;  /* 0x00007100ff0477ac */ /* 0x000e640008000a00 */
[----:B-1----:R-:W-:-:S06]  /*3450*/  UIMAD.WIDE.U32 UR4, UR10, 0x8, UR4 ;  /* 0x000000080a0478a5 */ /* 0x002fcc000f8e0004 */
[----:B------:R-:W-:Y:S02]  /*3460*/  IMAD.U32 R2, RZ, RZ, UR4 ;  /* 0x00000004ff027e24 */ /* 0x000fe4000f8e00ff */
[----:B------:R-:W-:-:S05]  /*3470*/  IMAD.U32 R3, RZ, RZ, UR5 ;  /* 0x00000005ff037e24 */ /* 0x000fca000f8e00ff */
[----:B------:R-:W-:Y:S01]  /*3480*/  STG.E.64 desc[UR8][R2.64], R4 ;  /* 0x0000000402007986 */ /* 0x000fe2000c101b08 */
[----:B------:R-:W-:Y:S05]  /*3490*/  EXIT ;  /* 0x000000000000794d */ /* 0x000fea0003800000 */
.L_x_203:
        /* <DEDUP_REMOVED lines=14> */
.L_x_253:


//--------------------- .text._ZN3cub18CUB_300001_SM_10006detail6reduce28DeviceReduceSingleTileKernelINS2_10policy_hubIdjN4cuda3__47maximumIdEEE10Policy1000EN6thrust24THRUST_300001_SM_1000_NS10device_ptrIdEEPdjS8_ddNS5_3std3__410__identityEEEvT0_T1_T2_T3_T4_T6_ --------------------------
	.section	.text._ZN3cub18CUB_300001_SM_10006detail6reduce28DeviceReduceSingleTileKernelINS2_10policy_hubIdjN4cuda3__47maximumIdEEE10Policy1000EN6thrust24THRUST_300001_SM_1000_NS10device_ptrIdEEPdjS8_ddNS5_3std3__410__identityEEEvT0_T1_T2_T3_T4_T6_,"ax",@progbits
	.align	128
        .global         _ZN3cub18CUB_300001_SM_10006detail6reduce28DeviceReduceSingleTileKernelINS2_10policy_hubIdjN4cuda3__47maximumIdEEE10Policy1000EN6thrust24THRUST_300001_SM_1000_NS10device_ptrIdEEPdjS8_ddNS5_3std3__410__identityEEEvT0_T1_T2_T3_T4_T6_
        .type           _ZN3cub18CUB_300001_SM_10006detail6reduce28DeviceReduceSingleTileKernelINS2_10policy_hubIdjN4cuda3__47maximumIdEEE10Policy1000EN6thrust24THRUST_300001_SM_1000_NS10device_ptrIdEEPdjS8_ddNS5_3std3__410__identityEEEvT0_T1_T2_T3_T4_T6_,@function
        .size           _ZN3cub18CUB_300001_SM_10006detail6reduce28DeviceReduceSingleTileKernelINS2_10policy_hubIdjN4cuda3__47maximumIdEEE10Policy1000EN6thrust24THRUST_300001_SM_1000_NS10device_ptrIdEEPdjS8_ddNS5_3std3__410__identityEEEvT0_T1_T2_T3_T4_T6_,(.L_x_254 - _ZN3cub18CUB_300001_SM_10006detail6reduce28DeviceReduceSingleTileKernelINS2_10policy_hubIdjN4cuda3__47maximumIdEEE10Policy1000EN6thrust24THRUST_300001_SM_1000_NS10device_ptrIdEEPdjS8_ddNS5_3std3__410__identityEEEvT0_T1_T2_T3_T4_T6_)
        .other          _ZN3cub18CUB_300001_SM_10006detail6reduce28DeviceReduceSingleTileKernelINS2_10policy_hubIdjN4cuda3__47maximumIdEEE10Policy1000EN6thrust24THRUST_300001_SM_1000_NS10device_ptrIdEEPdjS8_ddNS5_3std3__410__identityEEEvT0_T1_T2_T3_T4_T6_,@"STO_CUDA_ENTRY STV_DEFAULT"
_ZN3cub18CUB_300001_SM_10006detail6reduce28DeviceReduceSingleTileKernelINS2_10policy_hubIdjN4cuda3__47maximumIdEEE10Policy1000EN6thrust24THRUST_300001_SM_1000_NS10device_ptrIdEEPdjS8_ddNS5_3std3__410__identityEEEvT0_T1_T2_T3_T4_T6_:
.text._ZN3cub18CUB_300001_SM_10006detail6reduce28DeviceReduceSingleTileKernelINS2_10policy_hubIdjN4cuda3__47maximumIdEEE10Policy1000EN6thrust24THRUST_300001_SM_1000_NS10device_ptrIdEEPdjS8_ddNS5_3std3__410__identityEEEvT0_T1_T2_T3_T4_T6_:
        /* <DEDUP_REMOVED lines=13> */
.L_x_204:
[----:B------:R-:W-:Y:S01]  /*00d0*/  ISETP.GT.U32.AND P0, PT, R2, 0x7ff, PT ;  /* 0x000007ff0200780c */ /* 0x000fe20003f04070 */
[----:B------:R-:W-:-:S12]  /*00e0*/  BSSY.RECONVERGENT B0, `(.L_x_205) ;  /* 0x00002f1000007945 */ /* 0x000fd80003800200 */
        /* <DEDUP_REMOVED lines=11> */
.L_x_208:
[----:B------:R-:W-:Y:S05]  /*01a0*/  BSYNC.RECONVERGENT B1 ;  /* 0x0000000000017941 */ /* 0x000fea0003800200 */
.L_x_207:
        /* <DEDUP_REMOVED lines=17> */
.L_x_213:
        /* <DEDUP_REMOVED lines=70> */
.L_x_212:
[----:B------:R-:W-:Y:S05]  /*0720*/  BSYNC.RECONVERGENT B2 ;  /* 0x0000000000027941 */ /* 0x000fea0003800200 */
.L_x_211:
[----:B------:R-:W-:Y:S05]  /*0730*/  @!P0 BRA `(.L_x_210) ;  /* 0x0000000400508947 */ /* 0x000fea0003800000 */
[----:B------:R-:W-:Y:S01]  /*0740*/  ISETP.GE.U32.AND P1, PT, R42, 0x8, PT ;  /* 0x000000082a00780c */ /* 0x000fe20003f26070 */
[----:B------:R-:W-:Y:S01]  /*0750*/  BSSY.RECONVERGENT B2, `(.L_x_214) ;  /* 0x0000027000027945 */ /* 0x000fe20003800200 */
[----:B------:R-:W-:-:S04]  /*0760*/  LOP3.LUT R22, R40, 0x7, RZ, 0xc0, !PT ;  /* 0x0000000728167812 */ /* 0x000fc800078ec0ff */
[----:B------:R-:W-:-:S07]  /*0770*/  ISETP.NE.AND P0, PT, R22, RZ, PT ;  /* 0x000000ff1600720c */ /* 0x000fce0003f05270 */
[----:B------:R-:W-:Y:S06]  /*0780*/  @!P1 BRA `(.L_x_215) ;  /* 0x00000000008c9947 */ /* 0x000fec0003800000 */
[----:B------:R-:W0:Y:S02]  /*0790*/  LDC.64 R4, c[0x0][0x380] ;  /* 0x0000e000ff047b82 */ /* 0x000e240000000a00 */
[----:B0-----:R-:W-:-:S05]  /*07a0*/  IMAD.WIDE.U32 R20, R41, 0x8, R4 ;  /* 0x0000000829147825 */ /* 0x001fca00078e0004 */
        /* <DEDUP_REMOVED lines=33> */
.L_x_215:
[----:B------:R-:W-:Y:S05]  /*09c0*/  BSYNC.RECONVERGENT B2 ;  /* 0x0000000000027941 */ /* 0x000fea0003800200 */
.L_x_214:
        /* <DEDUP_REMOVED lines=25> */
.L_x_217:
[----:B------:R-:W-:Y:S05]  /*0b60*/  BSYNC.RECONVERGENT B2 ;  /* 0x0000000000027941 */ /* 0x000fea0003800200 */
.L_x_216:
[----:B------:R-:W-:Y:S05]  /*0b70*/  @!P0 BRA `(.L_x_210) ;  /* 0x0000000000408947 */ /* 0x000fea0003800000 */
[----:B------:R-:W0:Y:S01]  /*0b80*/  LDC.64 R4, c[0x0][0x380] ;  /* 0x0000e000ff047b82 */ /* 0x000e220000000a00 */
[----:B------:R-:W-:Y:S02]  /*0b90*/  IMAD.MOV R0, RZ, RZ, -R0 ;  /* 0x000000ffff007224 */ /* 0x000fe400078e0a00 */
[----:B0-----:R-:W-:-:S04]  /*0ba0*/  IMAD.WIDE.U32 R4, R41, 0x8, R4 ;  /* 0x0000000829047825 */ /* 0x001fc800078e0004 */
[----:B------:R-:W-:Y:S02]  /*0bb0*/  IMAD.MOV.U32 R6, RZ, RZ, R4 ;  /* 0x000000ffff067224 */ /* 0x000fe400078e0004 */
[----:B------:R-:W-:-:S07]  /*0bc0*/  IMAD.MOV.U32 R7, RZ, RZ, R5 ;  /* 0x000000ffff077224 */ /* 0x000fce00078e0005 */
.L_x_218:
[----:B------:R-:W-:Y:S02]  /*0bd0*/  IMAD.MOV.U32 R4, RZ, RZ, R6 ;  /* 0x000000ffff047224 */ /* 0x000fe400078e0006 */
[----:B------:R-:W-:-:S06]  /*0be0*/  IMAD.MOV.U32 R5, RZ, RZ, R7 ;  /* 0x000000ffff057224 */ /* 0x000fcc00078e0007 */
[----:B------:R-:W2:Y:S01]  /*0bf0*/  LDG.E.64 R4, desc[UR6][R4.64] ;  /* 0x0000000604047981 */ /* 0x000ea2000c1e1b00 */
[----:B------:R-:W-:Y:S01]  /*0c00*/  VIADD R0, R0, 0x1 ;  /* 0x0000000100007836 */ /* 0x000fe20000000000 */
[----:B------:R-:W-:-:S04]  /*0c10*/  IADD3 R6, P2, PT, R6, 0x800, RZ ;  /* 0x0000080006067810 */ /* 0x000fc80007f5e0ff */
[----:B------:R-:W-:Y:S01]  /*0c20*/  ISETP.NE.AND P1, PT, R0, RZ, PT ;  /* 0x000000ff0000720c */ /* 0x000fe20003f25270 */
[----:B------:R-:W-:Y:S01]  /*0c30*/  IMAD.X R7, RZ, RZ, R7, P2 ;  /* 0x000000ffff077224 */ /* 0x000fe200010e0607 */
[----:B--2--5:R-:W-:-:S06]  /*0c40*/  DSETP.GEU.AND P0, PT, R36, R4, PT ;  /* 0x000000042400722a */ /* 0x024fcc0003f0e000 */
[----:B------:R-:W-:Y:S02]  /*0c50*/  FSEL R36, R4, R36, !P0 ;  /* 0x0000002404247208 */ /* 0x000fe40004000000 */
[----:B------:R-:W-:-:S03]  /*0c60*/  FSEL R37, R5, R37, !P0 ;  /* 0x0000002505257208 */ /* 0x000fc60004000000 */
[----:B------:R-:W-:Y:S05]  /*0c70*/  @P1 BRA `(.L_x_218) ;  /* 0xfffffffc00d41947 */ /* 0x000fea000383ffff */
.L_x_210:
[----:B------:R-:W-:Y:S05]  /*0c80*/  BSYNC.RECONVERGENT B1 ;  /* 0x0000000000017941 */ /* 0x000fea0003800200 */
.L_x_209:
        /* <DEDUP_REMOVED lines=85> */
.L_x_219:
        /* <DEDUP_REMOVED lines=18> */
[----:B------:R-:W-:-:S03]  /*1300*/  VIADD R0, R8, 0x4 ;  /* 0x0000000408007836 */ /* 0x000fc60000000000 */
[----:B------:R-:W0:Y:S02]  /*1310*/  SHFL.DOWN PT, R5, R7, 0x2, R9 ;  /* 0x0840000007057989 */ /* 0x000e2400000e0009 */
[----:B0-----:R-:W-:-:S06]  /*1320*/  DSETP.GEU.AND P1, PT, R6, R4, PT ;  /* 0x000000040600722a */ /* 0x001fcc0003f2e000 */
[----:B------:R-:W-:Y:S02]  /*1330*/  @!P0 FSEL R6, R4, R6, !P1 ;  /* 0x0000000604068208 */ /* 0x000fe40004800000 */
[----:B------:R-:W-:Y:S02]  /*1340*/  @!P0 FSEL R7, R5, R7, !P1 ;  /* 0x0000000705078208 */ /* 0x000fe40004800000 */
        /* <DEDUP_REMOVED lines=9> */
[C---:B------:R-:W-:Y:S01]  /*13e0*/  ISETP.NE.AND P0, PT, R8.reuse, RZ, PT ;  /* 0x000000ff0800720c */ /* 0x040fe20003f05270 */
[----:B------:R-:W-:Y:S02]  /*13f0*/  VIADD R0, R8, 0x10 ;  /* 0x0000001008007836 */ /* 0x000fe40000000000 */
[----:B------:R-:W0:Y:S10]  /*1400*/  SHFL.DOWN PT, R5, R7, 0x8, R9 ;  /* 0x0900000007057989 */ /* 0x000e3400000e0009 */
[----:B------:R-:W1:Y:S01]  /*1410*/  @!P0 S2R R11, SR_CgaCtaId ;  /* 0x00000000000b8919 */ /* 0x000e620000008800 */
[----:B------:R-:W-:Y:S01]  /*1420*/  @!P0 MOV R8, 0x400 ;  /* 0x0000040000088802 */ /* 0x000fe20000000f00 */
[----:B0-----:R-:W-:-:S06]  /*1430*/  DSETP.GEU.AND P2, PT, R6, R4, PT ;  /* 0x000000040600722a */ /* 0x001fcc0003f4e000 */
[----:B------:R-:W-:Y:S02]  /*1440*/  @!P1 FSEL R6, R4, R6, !P2 ;  /* 0x0000000604069208 */ /* 0x000fe40005000000 */
[----:B------:R-:W-:Y:S02]  /*1450*/  @!P1 FSEL R7, R5, R7, !P2 ;  /* 0x0000000705079208 */ /* 0x000fe40005000000 */
[----:B------:R-:W-:Y:S01]  /*1460*/  ISETP.GT.AND P1, PT, R0, R9, PT ;  /* 0x000000090000720c */ /* 0x000fe20003f24270 */
[----:B------:R-:W-:Y:S01]  /*1470*/  SHFL.DOWN PT, R4, R6, 0x10, R9 ;  /* 0x0a00000006047989 */ /* 0x000fe200000e0009 */
[----:B------:R-:W-:-:S03]  /*1480*/  @!P0 SHF.R.U32.HI R0, RZ, 0x2, R3 ;  /* 0x00000002ff008819 */ /* 0x000fc60000011603 */
[----:B------:R-:W0:Y:S01]  /*1490*/  SHFL.DOWN PT, R5, R7, 0x10, R9 ;  /* 0x0a00000007057989 */ /* 0x000e2200000e0009 */
[----:B------:R-:W-:Y:S02]  /*14a0*/  @!P0 LOP3.LUT R0, R0, 0xf8, RZ, 0xc0, !PT ;  /* 0x000000f800008812 */ /* 0x000fe400078ec0ff */
[----:B-1----:R-:W-:-:S05]  /*14b0*/  @!P0 LEA R11, R11, R8, 0x18 ;  /* 0x000000080b0b8211 */ /* 0x002fca00078ec0ff */
[----:B------:R-:W-:Y:S01]  /*14c0*/  @!P0 IMAD.IADD R11, R0, 0x1, R11 ;  /* 0x00000001000b8824 */ /* 0x000fe200078e020b */
[----:B0-----:R-:W-:-:S06]  /*14d0*/  DSETP.GEU.AND P2, PT, R6, R4, PT ;  /* 0x000000040600722a */ /* 0x001fcc0003f4e000 */
[----:B------:R-:W-:Y:S02]  /*14e0*/  @!P1 FSEL R6, R4, R6, !P2 ;  /* 0x0000000604069208 */ /* 0x000fe40005000000 */
[----:B------:R-:W-:-:S03]  /*14f0*/  @!P1 FSEL R7, R5, R7, !P2 ;  /* 0x0000000705079208 */ /* 0x000fc60005000000 */
[----:B------:R-:W-:Y:S02]  /*1500*/  IMAD.MOV.U32 R4, RZ, RZ, R6 ;  /* 0x000000ffff047224 */ /* 0x000fe400078e0006 */
        /* <DEDUP_REMOVED lines=14> */
[C---:B------:R-:W-:Y:S02]  /*15f0*/  ISETP.GT.U32.AND P1, PT, R2.reuse, 0x40, PT ;  /* 0x000000400200780c */ /* 0x040fe40003f24070 */
[----:B------:R-:W-:Y:S02]  /*1600*/  FSEL R12, R3, R4, P2 ;  /* 0x00000004030c7208 */ /* 0x000fe40001000000 */
[----:B------:R-:W-:Y:S02]  /*1610*/  FSEL R13, R13, R5, P2 ;  /* 0x000000050d0d7208 */ /* 0x000fe40001000000 */
[----:B------:R-:W0:Y:S01]  /*1620*/  LDS.128 R4, [UR4+0x30] ;  /* 0x00003004ff047984 */ /* 0x000e220008000c00 */
[----:B------:R-:W-:-:S03]  /*1630*/  ISETP.GT.U32.AND P2, PT, R2, 0x60, PT ;  /* 0x000000600200780c */ /* 0x000fc60003f44070 */
[----:B------:R-:W-:-:S06]  /*1640*/  DSETP.GEU.AND P3, PT, R12, R14, PT ;  /* 0x0000000e0c00722a */ /* 0x000fcc0003f6e000 */
[----:B------:R-:W-:Y:S02]  /*1650*/  @P1 FSEL R12, R14, R12, !P3 ;  /* 0x0000000c0e0c1208 */ /* 0x000fe40005800000 */
[----:B------:R-:W-:Y:S02]  /*1660*/  @P1 FSEL R13, R15, R13, !P3 ;  /* 0x0000000d0f0d1208 */ /* 0x000fe40005800000 */
[----:B------:R-:W-:-:S04]  /*1670*/  ISETP.GT.U32.AND P1, PT, R2, 0x80, PT ;  /* 0x000000800200780c */ /* 0x000fc80003f24070 */
[----:B-1----:R-:W-:-:S06]  /*1680*/  DSETP.GEU.AND P3, PT, R12, R8, PT ;  /* 0x000000080c00722a */ /* 0x002fcc0003f6e000 */
[----:B------:R-:W-:Y:S02]  /*1690*/  @P2 FSEL R12, R8, R12, !P3 ;  /* 0x0000000c080c2208 */ /* 0x000fe40005800000 */
[----:B------:R-:W-:Y:S02]  /*16a0*/  @P2 FSEL R13, R9, R13, !P3 ;  /* 0x0000000d090d2208 */ /* 0x000fe40005800000 */
[----:B------:R-:W-:Y:S01]  /*16b0*/  ISETP.GT.U32.AND P2, PT, R2, 0xa0, PT ;  /* 0x000000a00200780c */ /* 0x000fe20003f44070 */
[----:B------:R-:W1:Y:S03]  /*16c0*/  LDS.64 R8, [UR4+0x40] ;  /* 0x00004004ff087984 */ /* 0x000e660008000a00 */
        /* <DEDUP_REMOVED lines=23> */
.L_x_206:
[----:B------:R-:W0:Y:S01]  /*1840*/  S2R R0, SR_TID.X ;  /* 0x0000000000007919 */ /* 0x000e220000002100 */
[----:B------:R-:W1:Y:S02]  /*1850*/  LDCU.64 UR4, c[0x0][0x380] ;  /* 0x00007000ff0477ac */ /* 0x000e640008000a00 */
[----:B-1----:R-:W-:Y:S02]  /*1860*/  IMAD.U32 R6, RZ, RZ, UR4 ;  /* 0x00000004ff067e24 */ /* 0x002fe4000f8e00ff */
[----:B------:R-:W-:Y:S02]  /*1870*/  IMAD.U32 R7, RZ, RZ, UR5 ;  /* 0x00000005ff077e24 */ /* 0x000fe4000f8e00ff */
        /* <DEDUP_REMOVED lines=9> */
[----:B------:R-:W-:Y:S01]  /*1910*/  VIADD R24, R2, 0xfffff800 ;  /* 0xfffff80002187836 */ /* 0x000fe20000000000 */
[----:B------:R-:W-:-:S04]  /*1920*/  UMOV UR4, 0x800 ;  /* 0x0000080000047882 */ /* 0x000fc80000000000 */
[----:B------:R-:W-:Y:S01]  /*1930*/  ISETP.GE.U32.AND P1, PT, R24, 0x800, PT ;  /* 0x000008001800780c */ /* 0x000fe20003f26070 */
        /* <DEDUP_REMOVED lines=23> */
[----:B------:R-:W-:-:S07]  /*1ab0*/  UMOV UR4, 0x800 ;  /* 0x0000080000047882 */ /* 0x000fce0000000000 */
[----:B------:R-:W1:Y:S02]  /*1ac0*/  LDC.64 R6, c[0x0][0x380] ;  /* 0x0000e000ff067b82 */ /* 0x000e640000000a00 */
.L_x_223:
[----:B------:R-:W-:-:S04]  /*1ad0*/  VIADD R3, R0, UR4 ;  /* 0x0000000400037c36 */ /* 0x000fc80008000000 */
[----:B-1----:R-:W-:-:S05]  /*1ae0*/  IMAD.WIDE.U32 R2, R3, 0x8, R6 ;  /* 0x0000000803027825 */ /* 0x002fca00078e0006 */
[----:B------:R-:W2:Y:S04]  /*1af0*/  LDG.E.64 R10, desc[UR6][R2.64] ;  /* 0x00000006020a7981 */ /* 0x000ea8000c1e1b00 */
[----:B------:R-:W3:Y:S04]  /*1b00*/  LDG.E.64 R12, desc[UR6][R2.64+0x800] ;  /* 0x00080006020c7981 */ /* 0x000ee8000c1e1b00 */
[----:B------:R-:W4:Y:S04]  /*1b10*/  LDG.E.64 R14, desc[UR6][R2.64+0x1000] ;  /* 0x00100006020e7981 */ /* 0x000f28000c1e1b00 */
[----:B------:R-:W5:Y:S04]  /*1b20*/  LDG.E.64 R16, desc[UR6][R2.64+0x1800] ;  /* 0x0018000602107981 */ /* 0x000f68000c1e1b00 */
[----:B------:R-:W5:Y:S04]  /*1b30*/  LDG.E.64 R18, desc[UR6][R2.64+0x2000] ;  /* 0x0020000602127981 */ /* 0x000f68000c1e1b00 */
[----:B------:R-:W5:Y:S04]  /*1b40*/  LDG.E.64 R20, desc[UR6][R2.64+0x2800] ;  /* 0x0028000602147981 */ /* 0x000f68000c1e1b00 */
[----:B------:R-:W5:Y:S04]  /*1b50*/  LDG.E.64 R22, desc[UR6][R2.64+0x3000] ;  /* 0x0030000602167981 */ /* 0x000f68000c1e1b00 */
[----:B------:R1:W5:Y:S01]  /*1b60*/  LDG.E.64 R4, desc[UR6][R2.64+0x3800] ;  /* 0x0038000602047981 */ /* 0x000362000c1e1b00 */
        /* <DEDUP_REMOVED lines=10> */
[----:B-1----:R-:W-:Y:S02]  /*1c10*/  FSEL R2, R16, R8, !P0 ;  /* 0x0000000810027208 */ /* 0x002fe40004000000 */
        /* <DEDUP_REMOVED lines=10> */
[----:B------:R-:W-:-:S03]  /*1cc0*/  FSEL R9, R23, R3, !P0 ;  /* 0x0000000317097208 */ /* 0x000fc60004000000 */
[----:B------:R-:W-:-:S03]  /*1cd0*/  VIADD R3, R2, -UR4 ;  /* 0x8000000402037c36 */ /* 0x000fc60008000000 */
[----:B------:R-:W-:Y:S02]  /*1ce0*/  DSETP.GEU.AND P0, PT, R8, R4, PT ;  /* 0x000000040800722a */ /* 0x000fe40003f0e000 */
[----:B------:R-:W-:-:S04]  /*1cf0*/  ISETP.GE.U32.AND P1, PT, R3, 0x800, PT ;  /* 0x000008000300780c */ /* 0x000fc80003f26070 */
[----:B------:R-:W-:Y:S02]  /*1d00*/  FSEL R8, R4, R8, !P0 ;  /* 0x0000000804087208 */ /* 0x000fe40004000000 */
[----:B------:R-:W-:-:S07]  /*1d10*/  FSEL R9, R5, R9, !P0 ;  /* 0x0000000905097208 */ /* 0x000fce0004000000 */
[----:B------:R-:W-:Y:S05]  /*1d20*/  @!P1 BRA `(.L_x_222) ;  /* 0x0000000c00889947 */ /* 0x000fea0003800000 */
[----:B------:R-:W-:-:S06]  /*1d30*/  UIADD3 UR4, UPT, UPT, UR4, 0x800, URZ ;  /* 0x0000080004047890 */ /* 0x000fcc000fffe0ff */
[----:B------:R-:W-:-:S13]  /*1d40*/  ISETP.LT.U32.AND P0, PT, R24, UR4, PT ;  /* 0x0000000418007c0c */ /* 0x000fda000bf01070 */
[----:B------:R-:W-:Y:S05]  /*1d50*/  @!P0 BRA `(.L_x_223) ;  /* 0xfffffffc005c8947 */ /* 0x000fea000383ffff */
.L_x_221:
[----:B------:R-:W-:Y:S01]  /*1d60*/  VIADD R3, R2, -UR4 ;  /* 0x8000000402037c36 */ /* 0x000fe20008000000 */
[----:B------:R-:W-:Y:S04]  /*1d70*/  BSSY.RECONVERGENT B1, `(.L_x_222) ;  /* 0x00000dd000017945 */ /* 0x000fe80003800200 */
[----:B------:R-:W-:-:S04]  /*1d80*/  ISETP.GE.AND P0, PT, R0, R3, PT ;  /* 0x000000030000720c */ /* 0x000fc80003f06270 */
[----:B------:R-:W-:-:S13]  /*1d90*/  ISETP.LE.U32.OR P0, PT, R2, UR4, P0 ;  /* 0x0000000402007c0c */ /* 0x000fda0008703470 */
[----:B------:R-:W-:Y:S05]  /*1da0*/  @P0 BRA `(.L_x_224) ;  /* 0x0000000c00640947 */ /* 0x000fea0003800000 */
[----:B------:R-:W-:Y:S01]  /*1db0*/  LOP3.LUT R3, RZ, R0, RZ, 0x33, !PT ;  /* 0x00000000ff037212 */ /* 0x000fe200078e33ff */
[----:B------:R-:W-:Y:S01]  /*1dc0*/  BSSY.RECONVERGENT B2, `(.L_x_225) ;  /* 0x0000072000027945 */ /* 0x000fe20003800200 */
[----:B------:R-:W-:Y:S02]  /*1dd0*/  IMAD.MOV.U32 R5, RZ, RZ, R0 ;  /* 0x000000ffff057224 */ /* 0x000fe400078e0000 */
[----:B------:R-:W-:-:S04]  /*1de0*/  IADD3 R2, PT, PT, R2, -UR4, R3 ;  /* 0x8000000402027c10 */ /* 0x000fc8000fffe003 */
[C---:B------:R-:W-:Y:S02]  /*1df0*/  ISETP.GE.U32.AND P0, PT, R2.reuse, 0xf00, PT ;  /* 0x00000f000200780c */ /* 0x040fe40003f06070 */
[----:B------:R-:W-:-:S04]  /*1e00*/  LEA.HI R2, R2, 0x1, RZ, 0x18 ;  /* 0x0000000102027811 */ /* 0x000fc800078fc0ff */
[----:B------:R-:W-:-:S07]  /*1e10*/  LOP3.LUT R3, R2, 0xf, RZ, 0xc0, !PT ;  /* 0x0000000f02037812 */ /* 0x000fce00078ec0ff */
[----:B------:R-:W-:Y:S05]  /*1e20*/  @!P0 BRA `(.L_x_226) ;  /* 0x0000000400ac8947 */ /* 0x000fea0003800000 */
[----:B------:R-:W-:Y:S01]  /*1e30*/  LOP3.LUT R42, R2, 0x1fffff0, RZ, 0xc0, !PT ;  /* 0x01fffff0022a7812 */ /* 0x000fe200078ec0ff */
[----:B------:R-:W-:Y:S01]  /*1e40*/  BSSY.RECONVERGENT B3, `(.L_x_227) ;  /* 0x0000068000037945 */ /* 0x000fe20003800200 */
[C---:B------:R-:W-:Y:S01]  /*1e50*/  LOP3.LUT R5, R0.reuse, 0x800, RZ, 0xfc, !PT ;  /* 0x0000080000057812 */ /* 0x040fe200078efcff */
[----:B------:R-:W-:Y:S02]  /*1e60*/  VIADD R4, R0, UR4 ;  /* 0x0000000400047c36 */ /* 0x000fe40008000000 */
[----:B------:R-:W-:-:S07]  /*1e70*/  IMAD.MOV R42, RZ, RZ, -R42 ;  /* 0x000000ffff2a7224 */ /* 0x000fce00078e0a2a */
.L_x_228:
        /* <DEDUP_REMOVED lines=47> */
[----:B------:R-:W-:Y:S02]  /*2170*/  VIADD R42, R42, 0x10 ;  /* 0x000000102a2a7836 */ /* 0x000fe40000000000 */
[----:B------:R-:W-:Y:S02]  /*2180*/  VIADD R5, R5, 0x1000 ;  /* 0x0000100005057836 */ /* 0x000fe40000000000 */
[----:B------:R-:W-:Y:S01]  /*2190*/  VIADD R4, R4, 0x1000 ;  /* 0x0000100004047836 */ /* 0x000fe20000000000 */
[----:B------:R-:W-:Y:S01]  /*21a0*/  ISETP.NE.AND P1, PT, R42, RZ, PT ;  /* 0x000000ff2a00720c */ /* 0x000fe20003f25270 */
        /* <DEDUP_REMOVED lines=49> */
[----:B------:R-:W-:Y:S05]  /*24c0*/  BSYNC.RECONVERGENT B3 ;  /* 0x0000000000037941 */ /* 0x000fea0003800200 */
.L_x_227:
[----:B------:R-:W-:-:S07]  /*24d0*/  VIADD R5, R5, 0xfffff800 ;  /* 0xfffff80005057836 */ /* 0x000fce0000000000 */
.L_x_226:
[----:B------:R-:W-:Y:S05]  /*24e0*/  BSYNC.RECONVERGENT B2 ;  /* 0x0000000000027941 */ /* 0x000fea0003800200 */
.L_x_225:
        /* <DEDUP_REMOVED lines=56> */
.L_x_230:
[----:B------:R-:W-:Y:S05]  /*2870*/  BSYNC.RECONVERGENT B2 ;  /* 0x0000000000027941 */ /* 0x000fea0003800200 */
.L_x_229:
        /* <DEDUP_REMOVED lines=31> */
.L_x_232:
[----:B------:R-:W-:Y:S05]  /*2a70*/  BSYNC.RECONVERGENT B2 ;  /* 0x0000000000027941 */ /* 0x000fea0003800200 */
.L_x_231:
[----:B------:R-:W-:Y:S05]  /*2a80*/  @!P0 BRA `(.L_x_224) ;  /* 0x00000000002c8947 */ /* 0x000fea0003800000 */
[----:B------:R-:W-:Y:S02]  /*2a90*/  VIADD R5, R5, UR4 ;  /* 0x0000000405057c36 */ /* 0x000fe40008000000 */
[----:B------:R-:W-:-:S07]  /*2aa0*/  IMAD.MOV R4, RZ, RZ, -R16 ;  /* 0x000000ffff047224 */ /* 0x000fce00078e0a10 */
.L_x_233:
[----:B------:R-:W-:-:S06]  /*2ab0*/  IMAD.WIDE.U32 R2, R5, 0x8, R6 ;  /* 0x0000000805027825 */ /* 0x000fcc00078e0006 */
[----:B------:R-:W2:Y:S01]  /*2ac0*/  LDG.E.64 R2, desc[UR6][R2.64] ;  /* 0x0000000602027981 */ /* 0x000ea2000c1e1b00 */
[----:B------:R-:W-:Y:S02]  /*2ad0*/  VIADD R4, R4, 0x1 ;  /* 0x0000000104047836 */ /* 0x000fe40000000000 */
[----:B------:R-:W-:-:S03]  /*2ae0*/  VIADD R5, R5, 0x100 ;  /* 0x0000010005057836 */ /* 0x000fc60000000000 */
[----:B------:R-:W-:Y:S01]  /*2af0*/  ISETP.NE.AND P1, PT, R4, RZ, PT ;  /* 0x000000ff0400720c */ /* 0x000fe20003f25270 */
[----:B--2---:R-:W-:-:S06]  /*2b00*/  DSETP.GEU.AND P0, PT, R8, R2, PT ;  /* 0x000000020800722a */ /* 0x004fcc0003f0e000 */
[----:B------:R-:W-:Y:S02]  /*2b10*/  FSEL R8, R2, R8, !P0 ;  /* 0x0000000802087208 */ /* 0x000fe40004000000 */
[----:B------:R-:W-:-:S04]  /*2b20*/  FSEL R9, R3, R9, !P0 ;  /* 0x0000000903097208 */ /* 0x000fc80004000000 */
[----:B------:R-:W-:Y:S05]  /*2b30*/  @P1 BRA `(.L_x_233) ;  /* 0xfffffffc00dc1947 */ /* 0x000fea000383ffff */
.L_x_224:
[----:B------:R-:W-:Y:S05]  /*2b40*/  BSYNC.RECONVERGENT B1 ;  /* 0x0000000000017941 */ /* 0x000fea0003800200 */
.L_x_222:
        /* <DEDUP_REMOVED lines=50> */
[----:B------:R-:W2:Y:S01]  /*2e70*/  LDS.128 R12, [UR4+0x20] ;  /* 0x00002004ff0c7984 */ /* 0x000ea20008000c00 */
[----:B0-----:R-:W-:-:S06]  /*2e80*/  DSETP.GEU.AND P1, PT, R4, R8, PT ;  /* 0x000000080400722a */ /* 0x001fcc0003f2e000 */
[----:B-1----:R-:W-:Y:S02]  /*2e90*/  FSEL R2, R8, R4, !P1 ;  /* 0x0000000408027208 */ /* 0x002fe40004800000 */
        /* <DEDUP_REMOVED lines=21> */
.L_x_220:
[----:B------:R-:W-:Y:S05]  /*2ff0*/  BSYNC.RECONVERGENT B0 ;  /* 0x0000000000007941 */ /* 0x000fea0003800200 */
.L_x_205:
[----:B------:R-:W-:Y:S05]  /*3000*/  @P0 EXIT ;  /* 0x000000000000094d */ /* 0x000fea0003800000 */
[----:B------:R-:W2:Y:S01]  /*3010*/  LDCU.64 UR8, c[0x0][0x398] ;  /* 0x00007300ff0877ac */ /* 0x000ea20008000a00 */
[----:B01----:R-:W0:Y:S01]  /*3020*/  LDC.64 R6, c[0x0][0x388] ;  /* 0x0000e200ff067b82 */ /* 0x003e220000000a00 */
[----:B------:R-:W1:Y:S01]  /*3030*/  LDCU.64 UR4, c[0x0][0x398] ;  /* 0x00007300ff0477ac */ /* 0x000e620008000a00 */
[----:B--2---:R-:W-:-:S06]  /*3040*/  DSETP.GT.AND P0, PT, R4, UR8, PT ;  /* 0x0000000804007e2a */ /* 0x004fcc000bf04000 */
[----:B-1----:R-:W-:Y:S02]  /*3050*/  FSEL R2, R4, UR4, P0 ;  /* 0x0000000404027c08 */ /* 0x002fe40008000000 */
[----:B------:R-:W-:-:S05]  /*3060*/  FSEL R3, R5, UR5, P0 ;  /* 0x0000000505037c08 */ /* 0x000fca0008000000 */
[----:B0-----:R-:W-:Y:S01]  /*3070*/  STG.E.64 desc[UR6][R6.64], R2 ;  /* 0x0000000206007986 */ /* 0x001fe2000c101b06 */
[----:B------:R-:W-:Y:S05]  /*3080*/  EXIT ;  /* 0x000000000000794d */ /* 0x000fea0003800000 */
.L_x_234:
        /* <DEDUP_REMOVED lines=15> */
.L_x_254:


//--------------------- .text._ZN3cub18CUB_300001_SM_10006detail11EmptyKernelIvEEvv --------------------------
	.section	.text._ZN3cub18CUB_300001_SM_10006detail11EmptyKernelIvEEvv,"ax",@progbits
	.align	128
        .global         _ZN3cub18CUB_300001_SM_10006detail11EmptyKernelIvEEvv
        .type           _ZN3cub18CUB_300001_SM_10006detail11EmptyKernelIvEEvv,@function
        .size           _ZN3cub18CUB_300001_SM_10006detail11EmptyKernelIvEEvv,(.L_x_255 - _ZN3cub18CUB_300001_SM_10006detail11EmptyKernelIvEEvv)
        .other          _ZN3cub18CUB_300001_SM_10006detail11EmptyKernelIvEEvv,@"STO_CUDA_ENTRY STV_DEFAULT"
_ZN3cub18CUB_300001_SM_10006detail11EmptyKernelIvEEvv:
.text._ZN3cub18CUB_300001_SM_10006detail11EmptyKernelIvEEvv:
[----:B------:R-:W-:Y:S01]  /*0000*/  LDC R1, c[0x0][0x37c] ;  /* 0x0000df00ff017b82 */ /* 0x000fe20000000800 */
[----:B------:R-:W-:Y:S05]  /*0010*/  EXIT ;  /* 0x000000000000794d */ /* 0x000fea0003800000 */
.L_x_235:
        /* <DEDUP_REMOVED lines=14> */
.L_x_255:


//--------------------- .text._Z17difference_reducePdS_S_ --------------------------
	.section	.text._Z17difference_reducePdS_S_,"ax",@progbits
	.align	128
        .global         _Z17difference_reducePdS_S_
        .type           _Z17difference_reducePdS_S_,@function
        .size           _Z17difference_reducePdS_S_,(.L_x_256 - _Z17difference_reducePdS_S_)
        .other          _Z17difference_reducePdS_S_,@"STO_CUDA_ENTRY STV_DEFAULT"
_Z17difference_reducePdS_S_:
.text._Z17difference_reducePdS_S_:
[----:B------:R-:W-:Y:S01]  /*0000*/  LDC R1, c[0x0][0x37c] ;  /* 0x0000df00ff017b82 */ /* 0x000fe20000000800 */
[----:B------:R-:W0:Y:S01]  /*0010*/  S2R R15, SR_TID.Y ;  /* 0x00000000000f7919 */ /* 0x000e220000002200 */
[----:B------:R-:W1:Y:S06]  /*0020*/  LDCU UR4, c[0x0][0x360] ;  /* 0x00006c00ff0477ac */ /* 0x000e6c0008000800 */
[----:B------:R-:W2:Y:S01]  /*0030*/  S2UR UR7, SR_CTAID.Z ;  /* 0x00000000000779c3 */ /* 0x000ea20000002700 */
[----:B------:R-:W0:Y:S01]  /*0040*/  S2R R0, SR_CTAID.Y ;  /* 0x0000000000007919 */ /* 0x000e220000002600 */
[----:B------:R-:W0:Y:S01]  /*0050*/  LDCU UR5, c[0x0][0x364] ;  /* 0x00006c80ff0577ac */ /* 0x000e220008000800 */
[----:B------:R-:W2:Y:S01]  /*0060*/  S2R R12, SR_TID.Z ;  /* 0x00000000000c7919 */ /* 0x000ea20000002300 */
[----:B------:R-:W3:Y:S04]  /*0070*/  LDCU.64 UR8, c[0x0][0x358] ;  /* 0x00006b00ff0877ac */ /* 0x000ee80008000a00 */
[----:B------:R-:W2:Y:S01]  /*0080*/  LDC R3, c[0x0][0x368] ;  /* 0x0000da00ff037b82 */ /* 0x000ea20000000800 */
[----:B------:R-:W1:Y:S01]  /*0090*/  S2R R13, SR_TID.X ;  /* 0x00000000000d7919 */ /* 0x000e620000002100 */
[----:B------:R-:W1:Y:S06]  /*00a0*/  S2R R2, SR_CTAID.X ;  /* 0x0000000000027919 */ /* 0x000e6c0000002500 */
[----:B------:R-:W4:Y:S01]  /*00b0*/  LDC.64 R6, c[0x0][0x388] ;  /* 0x0000e200ff067b82 */ /* 0x000f220000000a00 */
[----:B0-----:R-:W-:-:S02]  /*00c0*/  IMAD R9, R0, UR5, R15 ;  /* 0x0000000500097c24 */ /* 0x001fc4000f8e020f */
[----:B--2---:R-:W-:-:S03]  /*00d0*/  IMAD R8, R3, UR7, R12 ;  /* 0x0000000703087c24 */ /* 0x004fc6000f8e020c */
[----:B------:R-:W-:-:S04]  /*00e0*/  IADD3 R5, PT, PT, R9, -0x1, RZ ;  /* 0xffffffff09057810 */ /* 0x000fc80007ffe0ff */
[----:B------:R-:W-:Y:S01]  /*00f0*/  VIADDMNMX.U32 R5, R8, 0xffffffff, R5, !PT ;  /* 0xffffffff08057846 */ /* 0x000fe20007800005 */
[----:B-1----:R-:W-:-:S05]  /*0100*/  IMAD R10, R2, UR4, R13 ;  /* 0x00000004020a7c24 */ /* 0x002fca000f8e020d */
[----:B------:R-:W-:Y:S02]  /*0110*/  VIADDMNMX.U32 R11, R10, 0xffffffff, R5, !PT ;  /* 0xffffffff0a0b7846 */ /* 0x000fe40007800005 */
[----:B------:R-:W0:Y:S02]  /*0120*/  LDC.64 R4, c[0x0][0x380] ;  /* 0x0000e000ff047b82 */ /* 0x000e240000000a00 */
[----:B------:R-:W-:-:S13]  /*0130*/  ISETP.GT.U32.AND P0, PT, R11, 0x17d, PT ;  /* 0x0000017d0b00780c */ /* 0x000fda0003f04070 */
[----:B------:R-:W-:-:S04]  /*0140*/  @!P0 IMAD R9, R9, 0x180, R10 ;  /* 0x0000018009098824 */ /* 0x000fc800078e020a */
[----:B------:R-:W-:-:S04]  /*0150*/  @!P0 IMAD R9, R8, 0x24000, R9 ;  /* 0x0002400008098824 */ /* 0x000fc800078e0209 */
[----:B----4-:R-:W-:-:S04]  /*0160*/  @!P0 IMAD.WIDE.U32 R6, R9, 0x8, R6 ;  /* 0x0000000809068825 */ /* 0x010fc800078e0006 */
[----:B0-----:R-:W-:Y:S02]  /*0170*/  @!P0 IMAD.WIDE.U32 R8, R9, 0x8, R4 ;  /* 0x0000000809088825 */ /* 0x001fe400078e0004 */
[----:B---3--:R-:W2:Y:S04]  /*0180*/  @!P0 LDG.E.64 R6, desc[UR8][R6.64] ;  /* 0x0000000806068981 */ /* 0x008ea8000c1e1b00 */
[----:B------:R-:W2:Y:S01]  /*0190*/  @!P0 LDG.E.64 R8, desc[UR8][R8.64] ;  /* 0x0000000808088981 */ /* 0x000ea2000c1e1b00 */
[----:B------:R-:W0:Y:S01]  /*01a0*/  S2UR UR6, SR_CgaCtaId ;  /* 0x00000000000679c3 */ /* 0x000e220000008800 */
[----:B------:R-:W-:Y:S01]  /*01b0*/  IMAD R4, R12, UR5, R15 ;  /* 0x000000050c047c24 */ /* 0x000fe2000f8e020f */
[----:B------:R-:W-:-:S03]  /*01c0*/  UIMAD UR5, UR4, UR5, URZ ;  /* 0x00000005040572a4 */ /* 0x000fc6000f8e02ff */
[----:B------:R-:W-:Y:S01]  /*01d0*/  IMAD R12, R4, UR4, R13 ;  /* 0x00000004040c7c24 */ /* 0x000fe2000f8e020d */
[----:B------:R-:W-:Y:S01]  /*01e0*/  UMOV UR4, 0x400 ;  /* 0x0000040000047882 */ /* 0x000fe20000000000 */
[----:B------:R-:W-:Y:S01]  /*01f0*/  CS2R R4, SRZ ;  /* 0x0000000000047805 */ /* 0x000fe2000001ff00 */
[----:B------:R-:W-:-:S05]  /*0200*/  IMAD R13, R3, UR5, RZ ;  /* 0x00000005030d7c24 */ /* 0x000fca000f8e02ff */
[----:B------:R-:W-:Y:S01]  /*0210*/  ISETP.GE.U32.AND P1, PT, R13, 0x2, PT ;  /* 0x000000020d00780c */ /* 0x000fe20003f26070 */
[----:B0-----:R-:W-:-:S06]  /*0220*/  ULEA UR4, UR6, UR4, 0x18 ;  /* 0x0000000406047291 */ /* 0x001fcc000f8ec0ff */
[----:B------:R-:W-:Y:S01]  /*0230*/  LEA R3, R12, UR4, 0x3 ;  /* 0x000000040c037c11 */ /* 0x000fe2000f8e18ff */
[----:B--2---:R-:W-:-:S08]  /*0240*/  @!P0 DADD R10, R6, -R8 ;  /* 0x00000000060a8229 */ /* 0x004fd00000000808 */
[----:B------:R-:W-:Y:S01]  /*0250*/  @!P0 DADD R4, -RZ, |R10| ;  /* 0x00000000ff048229 */ /* 0x000fe2000000050a */
[----:B------:R-:W-:-:S06]  /*0260*/  ISETP.NE.AND P0, PT, R12, RZ, PT ;  /* 0x000000ff0c00720c */ /* 0x000fcc0003f05270 */
[----:B------:R0:W-:Y:S01]  /*0270*/  STS.64 [R3], R4 ;  /* 0x0000000403007388 */ /* 0x0001e20000000a00 */
[----:B------:R-:W-:Y:S06]  /*0280*/  BAR.SYNC.DEFER_BLOCKING 0x0 ;  /* 0x0000000000007b1d */ /* 0x000fec0000010000 */
[----:B------:R-:W-:Y:S05]  /*0290*/  @!P1 BRA `(.L_x_236) ;  /* 0x0000000000349947 */ /* 0x000fea0003800000 */
.L_x_237:
[----:B------:R-:W-:-:S04]  /*02a0*/  SHF.R.U32.HI R8, RZ, 0x1, R13 ;  /* 0x00000001ff087819 */ /* 0x000fc8000001160d */
[----:B------:R-:W-:-:S13]  /*02b0*/  ISETP.GE.U32.AND P2, PT, R12, R8, PT ;  /* 0x000000080c00720c */ /* 0x000fda0003f46070 */
[----:B------:R-:W-:Y:S01]  /*02c0*/  @!P2 LEA R6, R8, R3, 0x3 ;  /* 0x000000030806a211 */ /* 0x000fe200078e18ff */
[----:B01----:R-:W-:Y:S05]  /*02d0*/  @!P2 LDS.64 R4, [R3] ;  /* 0x000000000304a984 */ /* 0x003fea0000000a00 */
[----:B------:R-:W0:Y:S02]  /*02e0*/  @!P2 LDS.64 R6, [R6] ;  /* 0x000000000606a984 */ /* 0x000e240000000a00 */
[----:B0-----:R-:W-:-:S06]  /*02f0*/  @!P2 DSETP.GT.AND P1, PT, R4, R6, PT ;  /* 0x000000060400a22a */ /* 0x001fcc0003f24000 */
[----:B------:R-:W-:Y:S02]  /*0300*/  @!P2 FSEL R4, R4, R6, P1 ;  /* 0x000000060404a208 */ /* 0x000fe40000800000 */
[----:B------:R-:W-:Y:S02]  /*0310*/  @!P2 FSEL R5, R5, R7, P1 ;  /* 0x000000070505a208 */ /* 0x000fe40000800000 */
[----:B------:R-:W-:Y:S02]  /*0320*/  ISETP.GT.U32.AND P1, PT, R13, 0x3, PT ;  /* 0x000000030d00780c */ /* 0x000fe40003f24070 */
[----:B------:R-:W-:Y:S01]  /*0330*/  MOV R13, R8 ;  /* 0x00000008000d7202 */ /* 0x000fe20000000f00 */
[----:B------:R1:W-:Y:S01]  /*0340*/  @!P2 STS.64 [R3], R4 ;  /* 0x000000040300a388 */ /* 0x0003e20000000a00 */
[----:B------:R-:W-:Y:S09]  /*0350*/  BAR.SYNC.DEFER_BLOCKING 0x0 ;  /* 0x0000000000007b1d */ /* 0x000ff20000010000 */
[----:B------:R-:W-:Y:S05]  /*0360*/  @P1 BRA `(.L_x_237) ;  /* 0xfffffffc00cc1947 */ /* 0x000fea000383ffff */
.L_x_236:
[----:B------:R-:W-:Y:S05]  /*0370*/  @P0 EXIT ;  /* 0x000000000000094d */ /* 0x000fea0003800000 */
[----:B------:R-:W2:Y:S01]  /*0380*/  S2UR UR5, SR_CgaCtaId ;  /* 0x00000000000579c3 */ /* 0x000ea20000008800 */
[----:B------:R-:W-:-:S07]  /*0390*/  UMOV UR4, 0x400 ;  /* 0x0000040000047882 */ /* 0x000fce0000000000 */
[----:B------:R-:W3:Y:S01]  /*03a0*/  LDC.64 R6, c[0x0][0x390] ;  /* 0x0000e400ff067b82 */ /* 0x000ee20000000a00 */
[----:B--2---:R-:W-:-:S09]  /*03b0*/  ULEA UR4, UR5, UR4, 0x18 ;  /* 0x0000000405047291 */ /* 0x004fd2000f8ec0ff */
[----:B01----:R-:W0:Y:S02]  /*03c0*/  LDS.64 R4, [UR4] ;  /* 0x00000004ff047984 */ /* 0x003e240008000a00 */
[----:B------:R-:W1:Y:S01]  /*03d0*/  LDCU UR4, c[0x0][0x370] ;  /* 0x00006e00ff0477ac */ /* 0x000e620008000800 */
[----:B------:R-:W2:Y:S02]  /*03e0*/  LDC R3, c[0x0][0x374] ;  /* 0x0000dd00ff037b82 */ /* 0x000ea40000000800 */
[----:B--2---:R-:W-:-:S04]  /*03f0*/  IMAD R3, R3, UR7, R0 ;  /* 0x0000000703037c24 */ /* 0x004fc8000f8e0200 */
[----:B-1----:R-:W-:-:S04]  /*0400*/  IMAD R3, R3, UR4, R2 ;  /* 0x0000000403037c24 */ /* 0x002fc8000f8e0202 */
[----:B---3--:R-:W-:-:S05]  /*0410*/  IMAD.WIDE R2, R3, 0x8, R6 ;  /* 0x0000000803027825 */ /* 0x008fca00078e0206 */
[----:B0-----:R-:W-:Y:S01]  /*0420*/  STG.E.64 desc[UR8][R2.64], R4 ;  /* 0x0000000402007986 */ /* 0x001fe2000c101b08 */
[----:B------:R-:W-:Y:S05]  /*0430*/  EXIT ;  /* 0x000000000000794d */ /* 0x000fea0003800000 */
.L_x_238:
        /* <DEDUP_REMOVED lines=12> */
.L_x_256:


//--------------------- .text._Z2abPdS_           --------------------------
	.section	.text._Z2abPdS_,"ax",@progbits
	.align	128
        .global         _Z2abPdS_
        .type           _Z2abPdS_,@function
        .size           _Z2abPdS_,(.L_x_257 - _Z2abPdS_)
        .other          _Z2abPdS_,@"STO_CUDA_ENTRY STV_DEFAULT"
_Z2abPdS_:
.text._Z2abPdS_:
[----:B------:R-:W-:Y:S01]  /*0000*/  LDC R1, c[0x0][0x37c] ;  /* 0x0000df00ff017b82 */ /* 0x000fe20000000800 */
[----:B------:R-:W0:Y:S07]  /*0010*/  S2R R5, SR_TID.Y ;  /* 0x0000000000057919 */ /* 0x000e2e0000002200 */
[----:B------:R-:W1:Y:S01]  /*0020*/  LDC R0, c[0x0][0x368] ;  /* 0x0000da00ff007b82 */ /* 0x000e620000000800 */
[----:B------:R-:W1:Y:S01]  /*0030*/  S2R R3, SR_TID.Z ;  /* 0x0000000000037919 */ /* 0x000e620000002300 */
[----:B------:R-:W2:Y:S06]  /*0040*/  S2R R7, SR_TID.X ;  /* 0x0000000000077919 */ /* 0x000eac0000002100 */
[----:B------:R-:W0:Y:S08]  /*0050*/  S2UR UR5, SR_CTAID.Y ;  /* 0x00000000000579c3 */ /* 0x000e300000002600 */
[----:B------:R-:W0:Y:S08]  /*0060*/  LDC R4, c[0x0][0x364] ;  /* 0x0000d900ff047b82 */ /* 0x000e300000000800 */
[----:B------:R-:W1:Y:S08]  /*0070*/  S2UR UR4, SR_CTAID.Z ;  /* 0x00000000000479c3 */ /* 0x000e700000002700 */
[----:B------:R-:W2:Y:S08]  /*0080*/  S2UR UR6, SR_CTAID.X ;  /* 0x00000000000679c3 */ /* 0x000eb00000002500 */
[----:B------:R-:W2:Y:S01]  /*0090*/  LDC R2, c[0x0][0x360] ;  /* 0x0000d800ff027b82 */ /* 0x000ea20000000800 */
[----:B0-----:R-:W-:-:S02]  /*00a0*/  IMAD R4, R4, UR5, R5 ;  /* 0x0000000504047c24 */ /* 0x001fc4000f8e0205 */
[----:B-1----:R-:W-:-:S03]  /*00b0*/  IMAD R0, R0, UR4, R3 ;  /* 0x0000000400007c24 */ /* 0x002fc6000f8e0203 */
[----:B------:R-:W-:Y:S01]  /*00c0*/  IADD3 R3, PT, PT, R4, -0x1, RZ ;  /* 0xffffffff04037810 */ /* 0x000fe20007ffe0ff */
[----:B--2---:R-:W-:-:S03]  /*00d0*/  IMAD R5, R2, UR6, R7 ;  /* 0x0000000602057c24 */ /* 0x004fc6000f8e0207 */
[----:B------:R-:W-:-:S04]  /*00e0*/  VIADDMNMX.U32 R2, R0, 0xffffffff, R3, !PT ;  /* 0xffffffff00027846 */ /* 0x000fc80007800003 */
[----:B------:R-:W-:-:S04]  /*00f0*/  VIADDMNMX.U32 R2, R5, 0xffffffff, R2, !PT ;  /* 0xffffffff05027846 */ /* 0x000fc80007800002 */
[----:B------:R-:W-:-:S13]  /*0100*/  ISETP.GT.U32.AND P0, PT, R2, 0x17d, PT ;  /* 0x0000017d0200780c */ /* 0x000fda0003f04070 */
[----:B------:R-:W-:Y:S05]  /*0110*/  @P0 EXIT ;  /* 0x000000000000094d */ /* 0x000fea0003800000 */
[----:B------:R-:W0:Y:S01]  /*0120*/  LDC.64 R2, c[0x0][0x388] ;  /* 0x0000e200ff027b82 */ /* 0x000e220000000a00 */
[----:B------:R-:W1:Y:S01]  /*0130*/  LDCU.64 UR4, c[0x0][0x358] ;  /* 0x00006b00ff0477ac */ /* 0x000e620008000a00 */
[----:B------:R-:W-:-:S04]  /*0140*/  IMAD R5, R4, 0x180, R5 ;  /* 0x0000018004057824 */ /* 0x000fc800078e0205 */
[----:B------:R-:W-:Y:S02]  /*0150*/  IMAD R7, R0, 0x24000, R5 ;  /* 0x0002400000077824 */ /* 0x000fe400078e0205 */
[----:B------:R-:W2:Y:S02]  /*0160*/  LDC.64 R4, c[0x0][0x380] ;  /* 0x0000e000ff047b82 */ /* 0x000ea40000000a00 */
[----:B0-----:R-:W-:-:S06]  /*0170*/  IMAD.WIDE.U32 R2, R7, 0x8, R2 ;  /* 0x0000000807027825 */ /* 0x001fcc00078e0002 */
[----:B-1----:R-:W3:Y:S01]  /*0180*/  LDG.E.64 R2, desc[UR4][R2.64] ;  /* 0x0000000402027981 */ /* 0x002ee2000c1e1b00 */
[----:B--2---:R-:W-:-:S05]  /*0190*/  IMAD.WIDE.U32 R4, R7, 0x8, R4 ;  /* 0x0000000807047825 */ /* 0x004fca00078e0004 */
[----:B---3--:R-:W-:Y:S01]  /*01a0*/  STG.E.64 desc[UR4][R4.64], R2 ;  /* 0x0000000204007986 */ /* 0x008fe2000c101b04 */
[----:B------:R-:W-:Y:S05]  /*01b0*/  EXIT ;  /* 0x000000000000794d */ /* 0x000fea0003800000 */
.L_x_239:
        /* <DEDUP_REMOVED lines=12> */
.L_x_257:


//--------------------- .text._Z10differencePdS_S_ --------------------------
	.section	.text._Z10differencePdS_S_,"ax",@progbits
	.align	128
        .global         _Z10differencePdS_S_
        .type           _Z10differencePdS_S_,@function
        .size           _Z10differencePdS_S_,(.L_x_258 - _Z10differencePdS_S_)
        .other          _Z10differencePdS_S_,@"STO_CUDA_ENTRY STV_DEFAULT"
_Z10differencePdS_S_:
.text._Z10differencePdS_S_:
        /* <DEDUP_REMOVED lines=22> */
[----:B------:R-:W2:Y:S08]  /*0160*/  LDC.64 R4, c[0x0][0x380] ;  /* 0x0000e000ff047b82 */ /* 0x000eb00000000a00 */
[----:B------:R-:W3:Y:S01]  /*0170*/  LDC.64 R8, c[0x0][0x390] ;  /* 0x0000e400ff087b82 */ /* 0x000ee20000000a00 */
[----:B0-----:R-:W-:-:S06]  /*0180*/  IMAD.WIDE.U32 R2, R13, 0x8, R2 ;  /* 0x000000080d027825 */ /* 0x001fcc00078e0002 */
[----:B-1----:R-:W4:Y:S01]  /*0190*/  LDG.E.64 R2, desc[UR4][R2.64] ;  /* 0x0000000402027981 */ /* 0x002f22000c1e1b00 */
[----:B--2---:R-:W-:-:S06]  /*01a0*/  IMAD.WIDE.U32 R4, R13, 0x8, R4 ;  /* 0x000000080d047825 */ /* 0x004fcc00078e0004 */
[----:B------:R-:W4:Y:S02]  /*01b0*/  LDG.E.64 R4, desc[UR4][R4.64] ;  /* 0x0000000404047981 */ /* 0x000f24000c1e1b00 */
[----:B----4-:R-:W-:-:S08]  /*01c0*/  DADD R6, R2, -R4 ;  /* 0x0000000002067229 */ /* 0x010fd00000000804 */
[----:B------:R-:W-:Y:S01]  /*01d0*/  DADD R10, -RZ, |R6| ;  /* 0x00000000ff0a7229 */ /* 0x000fe20000000506 */
[----:B---3--:R-:W-:-:S06]  /*01e0*/  IMAD.WIDE.U32 R6, R13, 0x8, R8 ;  /* 0x000000080d067825 */ /* 0x008fcc00078e0008 */
[----:B------:R-:W-:Y:S01]  /*01f0*/  STG.E.64 desc[UR4][R6.64], R10 ;  /* 0x0000000a06007986 */ /* 0x000fe2000c101b04 */
[----:B------:R-:W-:Y:S05]  /*0200*/  EXIT ;  /* 0x000000000000794d */ /* 0x000fea0003800000 */
.L_x_240:
        /* <DEDUP_REMOVED lines=15> */
.L_x_258:


//--------------------- .text._Z8functionPdS_     --------------------------
	.section	.text._Z8functionPdS_,"ax",@progbits
	.align	128
        .global         _Z8functionPdS_
        .type           _Z8functionPdS_,@function
        .size           _Z8functionPdS_,(.L_x_248 - _Z8functionPdS_)
        .other          _Z8functionPdS_,@"STO_CUDA_ENTRY STV_DEFAULT"
_Z8functionPdS_:
.text._Z8functionPdS_:
        /* <DEDUP_REMOVED lines=11> */
[----:B-1----:R-:W-:Y:S02]  /*00b0*/  IMAD R0, R0, UR4, R3 ;  /* 0x0000000400007c24 */ /* 0x002fe4000f8e0203 */
[----:B------:R-:W-:-:S05]  /*00c0*/  VIADD R3, R5, 0xffffffff ;  /* 0xffffffff05037836 */ /* 0x000fca0000000000 */
[----:B------:R-:W-:Y:S01]  /*00d0*/  VIADDMNMX.U32 R3, R0, 0xffffffff, R3, !PT ;  /* 0xffffffff00037846 */ /* 0x000fe20007800003 */
[----:B--2---:R-:W-:-:S05]  /*00e0*/  IMAD R4, R4, UR6, R7 ;  /* 0x0000000604047c24 */ /* 0x004fca000f8e0207 */
[----:B------:R-:W-:-:S04]  /*00f0*/  VIADDMNMX.U32 R3, R4, 0xffffffff, R3, !PT ;  /* 0xffffffff04037846 */ /* 0x000fc80007800003 */
[----:B------:R-:W-:-:S13]  /*0100*/  ISETP.GT.U32.AND P0, PT, R3, 0x17d, PT ;  /* 0x0000017d0300780c */ /* 0x000fda0003f04070 */
[----:B------:R-:W-:Y:S05]  /*0110*/  @P0 EXIT ;  /* 0x000000000000094d */ /* 0x000fea0003800000 */
[----:B------:R-:W0:Y:S01]  /*0120*/  LDC.64 R2, c[0x0][0x380] ;  /* 0x0000e000ff027b82 */ /* 0x000e220000000a00 */
[----:B------:R-:W-:Y:S01]  /*0130*/  IMAD R5, R0, 0x180, R5 ;  /* 0x0000018000057824 */ /* 0x000fe200078e0205 */
[----:B------:R-:W1:Y:S03]  /*0140*/  LDCU.64 UR4, c[0x0][0x358] ;  /* 0x00006b00ff0477ac */ /* 0x000e660008000a00 */
[----:B------:R-:W-:-:S04]  /*0150*/  IMAD R0, R5, 0x180, R4 ;  /* 0x0000018005007824 */ /* 0x000fc800078e0204 */
[C---:B------:R-:W-:Y:S02]  /*0160*/  VIADD R11, R0.reuse, 0xfffdc000 ;  /* 0xfffdc000000b7836 */ /* 0x040fe40000000000 */
[C---:B------:R-:W-:Y:S02]  /*0170*/  VIADD R13, R0.reuse, 0xfffffe80 ;  /* 0xfffffe80000d7836 */ /* 0x040fe40000000000 */
[----:B------:R-:W-:Y:S02]  /*0180*/  VIADD R15, R0, 0xffffffff ;  /* 0xffffffff000f7836 */ /* 0x000fe40000000000 */
[----:B0-----:R-:W-:-:S04]  /*0190*/  IMAD.WIDE.U32 R10, R11, 0x8, R2 ;  /* 0x000000080b0a7825 */ /* 0x001fc800078e0002 */
[--C-:B------:R-:W-:Y:S02]  /*01a0*/  IMAD.WIDE.U32 R12, R13, 0x8, R2.reuse ;  /* 0x000000080d0c7825 */ /* 0x100fe400078e0002 */
[----:B-1----:R-:W2:Y:S02]  /*01b0*/  LDG.E.64 R10, desc[UR4][R10.64] ;  /* 0x000000040a0a7981 */ /* 0x002ea4000c1e1b00 */
[--C-:B------:R-:W-:Y:S02]  /*01c0*/  IMAD.WIDE.U32 R14, R15, 0x8, R2.reuse ;  /* 0x000000080f0e7825 */ /* 0x100fe400078e0002 */
[----:B------:R-:W2:Y:S04]  /*01d0*/  LDG.E.64 R12, desc[UR4][R12.64] ;  /* 0x000000040c0c7981 */ /* 0x000ea8000c1e1b00 */
[----:B------:R-:W3:Y:S01]  /*01e0*/  LDG.E.64 R14, desc[UR4][R14.64] ;  /* 0x000000040e0e7981 */ /* 0x000ee2000c1e1b00 */
[----:B------:R-:W-:-:S05]  /*01f0*/  IMAD.WIDE.U32 R16, R0, 0x8, R2 ;  /* 0x0000000800107825 */ /* 0x000fca00078e0002 */
[----:B------:R-:W4:Y:S04]  /*0200*/  LDG.E.64 R8, desc[UR4][R16.64+0x8] ;  /* 0x0000080410087981 */ /* 0x000f28000c1e1b00 */
[----:B------:R-:W5:Y:S04]  /*0210*/  LDG.E.64 R4, desc[UR4][R16.64+0xc00] ;  /* 0x000c000410047981 */ /* 0x000f68000c1e1b00 */
[----:B------:R-:W5:Y:S01]  /*0220*/  LDG.E.64 R2, desc[UR4][R16.64+0x120000] ;  /* 0x1200000410027981 */ /* 0x000f62000c1e1b00 */
[----:B------:R-:W0:Y:S01]  /*0230*/  MUFU.RCP64H R19, 6 ;  /* 0x4018000000137908 */ /* 0x000e220000001800 */
[----:B------:R-:W-:-:S02]  /*0240*/  HFMA2 R7, -RZ, RZ, 2.046875, 0 ;  /* 0x40180000ff077431 */ /* 0x000fc400000001ff */
[----:B------:R-:W-:Y:S01]  /*0250*/  IMAD.MOV.U32 R6, RZ, RZ, 0x0 ;  /* 0x00000000ff067424 */ /* 0x000fe200078e00ff */
[----:B------:R-:W-:Y:S01]  /*0260*/  BSSY.RECONVERGENT B0, `(.L_x_241) ;  /* 0x0000015000007945 */ /* 0x000fe20003800200 */
[----:B------:R-:W-:-:S06]  /*0270*/  IMAD.MOV.U32 R18, RZ, RZ, 0x1 ;  /* 0x00000001ff127424 */ /* 0x000fcc00078e00ff */
[----:B0-----:R-:W-:-:S08]  /*0280*/  DFMA R20, R18, -R6, 1 ;  /* 0x3ff000001214742b */ /* 0x001fd00000000806 */
[----:B------:R-:W-:-:S08]  /*0290*/  DFMA R20, R20, R20, R20 ;  /* 0x000000141414722b */ /* 0x000fd00000000014 */
[----:B------:R-:W-:-:S08]  /*02a0*/  DFMA R20, R18, R20, R18 ;  /* 0x000000141214722b */ /* 0x000fd00000000012 */
[----:B------:R-:W-:-:S08]  /*02b0*/  DFMA R6, R20, -R6, 1 ;  /* 0x3ff000001406742b */ /* 0x000fd00000000806 */
[----:B------:R-:W-:Y:S02]  /*02c0*/  DFMA R6, R20, R6, R20 ;  /* 0x000000061406722b */ /* 0x000fe40000000014 */
[----:B--2---:R-:W-:-:S08]  /*02d0*/  DADD R10, R10, R12 ;  /* 0x000000000a0a7229 */ /* 0x004fd0000000000c */
[----:B---3--:R-:W-:-:S08]  /*02e0*/  DADD R10, R10, R14 ;  /* 0x000000000a0a7229 */ /* 0x008fd0000000000e */
[----:B----4-:R-:W-:-:S08]  /*02f0*/  DADD R8, R10, R8 ;  /* 0x000000000a087229 */ /* 0x010fd00000000008 */
[----:B-----5:R-:W-:-:S08]  /*0300*/  DADD R4, R8, R4 ;  /* 0x0000000008047229 */ /* 0x020fd00000000004 */
[----:B------:R-:W-:-:S08]  /*0310*/  DADD R4, R4, R2 ;  /* 0x0000000004047229 */ /* 0x000fd00000000002 */
[----:B------:R-:W-:Y:S02]  /*0320*/  DMUL R2, R4, R6 ;  /* 0x0000000604027228 */ /* 0x000fe40000000000 */
[----:B------:R-:W-:-:S06]  /*0330*/  FSETP.GEU.AND P1, PT, |R5|, 6.5827683646048100446e-37, PT ;  /* 0x036000000500780b */ /* 0x000fcc0003f2e200 */
[----:B------:R-:W-:-:S08]  /*0340*/  DFMA R8, R2, -6, R4 ;  /* 0xc01800000208782b */ /* 0x000fd00000000004 */
[----:B------:R-:W-:-:S10]  /*0350*/  DFMA R2, R6, R8, R2 ;  /* 0x000000080602722b */ /* 0x000fd40000000002 */
[----:B------:R-:W-:-:S05]  /*0360*/  FFMA R6, RZ, 2.375, R3 ;  /* 0x40180000ff067823 */ /* 0x000fca0000000003 */
[----:B------:R-:W-:-:S13]  /*0370*/  FSETP.GT.AND P0, PT, |R6|, 1.469367938527859385e-39, PT ;  /* 0x001000000600780b */ /* 0x000fda0003f04200 */
[----:B------:R-:W-:Y:S05]  /*0380*/  @P0 BRA P1, `(.L_x_242) ;  /* 0x0000000000080947 */ /* 0x000fea0000800000 */
[----:B------:R-:W-:-:S07]  /*0390*/  MOV R6, 0x3b0 ;  /* 0x000003b000067802 */ /* 0x000fce0000000f00 */
[----:B------:R-:W-:Y:S05]  /*03a0*/  CALL.REL.NOINC `($__internal_0_$__cuda_sm20_div_rn_f64_full) ;  /* 0x0000000000147944 */ /* 0x000fea0003c00000 */
.L_x_242:
[----:B------:R-:W-:Y:S05]  /*03b0*/  BSYNC.RECONVERGENT B0 ;  /* 0x0000000000007941 */ /* 0x000fea0003800200 */
.L_x_241:
[----:B------:R-:W0:Y:S02]  /*03c0*/  LDC.64 R4, c[0x0][0x388] ;  /* 0x0000e200ff047b82 */ /* 0x000e240000000a00 */
[----:B0-----:R-:W-:-:S05]  /*03d0*/  IMAD.WIDE.U32 R4, R0, 0x8, R4 ;  /* 0x0000000800047825 */ /* 0x001fca00078e0004 */
[----:B------:R-:W-:Y:S01]  /*03e0*/  STG.E.64 desc[UR4][R4.64], R2 ;  /* 0x0000000204007986 */ /* 0x000fe2000c101b04 */
[----:B------:R-:W-:Y:S05]  /*03f0*/  EXIT ;  /* 0x000000000000794d */ /* 0x000fea0003800000 */
        .weak           $__internal_0_$__cuda_sm20_div_rn_f64_full
        .type           $__internal_0_$__cuda_sm20_div_rn_f64_full,@function
        .size           $__internal_0_$__cuda_sm20_div_rn_f64_full,(.L_x_248 - $__internal_0_$__cuda_sm20_div_rn_f64_full)
$__internal_0_$__cuda_sm20_div_rn_f64_full:
[----:B------:R-:W-:Y:S01]  /*0400*/  IMAD.MOV.U32 R3, RZ, RZ, 0x3ff80000 ;  /* 0x3ff80000ff037424 */ /* 0x000fe200078e00ff */
[C---:B------:R-:W-:Y:S01]  /*0410*/  FSETP.GEU.AND P1, PT, |R5|.reuse, 1.469367938527859385e-39, PT ;  /* 0x001000000500780b */ /* 0x040fe20003f2e200 */
[----:B------:R-:W-:Y:S01]  /*0420*/  IMAD.MOV.U32 R2, RZ, RZ, 0x0 ;  /* 0x00000000ff027424 */ /* 0x000fe200078e00ff */
[----:B------:R-:W-:Y:S01]  /*0430*/  LOP3.LUT R7, R5, 0x7ff00000, RZ, 0xc0, !PT ;  /* 0x7ff0000005077812 */ /* 0x000fe200078ec0ff */
[----:B------:R-:W0:Y:S01]  /*0440*/  MUFU.RCP64H R9, R3 ;  /* 0x0000000300097308 */ /* 0x000e220000001800 */
[----:B------:R-:W-:Y:S01]  /*0450*/  IMAD.MOV.U32 R8, RZ, RZ, 0x1 ;  /* 0x00000001ff087424 */ /* 0x000fe200078e00ff */
[----:B------:R-:W-:Y:S01]  /*0460*/  MOV R13, 0x1ca00000 ;  /* 0x1ca00000000d7802 */ /* 0x000fe20000000f00 */
[----:B------:R-:W-:Y:S01]  /*0470*/  IMAD.MOV.U32 R19, RZ, RZ, 0x40100000 ;  /* 0x40100000ff137424 */ /* 0x000fe200078e00ff */
[----:B------:R-:W-:Y:S01]  /*0480*/  ISETP.GE.U32.AND P0, PT, R7, 0x40100000, PT ;  /* 0x401000000700780c */ /* 0x000fe20003f06070 */
[----:B------:R-:W-:Y:S01]  /*0490*/  IMAD.MOV.U32 R18, RZ, RZ, R7 ;  /* 0x000000ffff127224 */ /* 0x000fe200078e0007 */
[----:B------:R-:W-:Y:S01]  /*04a0*/  BSSY.RECONVERGENT B1, `(.L_x_243) ;  /* 0x0000041000017945 */ /* 0x000fe20003800200 */
[----:B------:R-:W-:Y:S01]  /*04b0*/  VIADD R20, R19, 0xffffffff ;  /* 0xffffffff13147836 */ /* 0x000fe20000000000 */
[----:B------:R-:W-:Y:S01]  /*04c0*/  SEL R13, R13, 0x63400000, !P0 ;  /* 0x634000000d0d7807 */ /* 0x000fe20004000000 */
[----:B0-----:R-:W-:-:S08]  /*04d0*/  DFMA R10, R8, -R2, 1 ;  /* 0x3ff00000080a742b */ /* 0x001fd00000000802 */
[----:B------:R-:W-:-:S08]  /*04e0*/  DFMA R10, R10, R10, R10 ;  /* 0x0000000a0a0a722b */ /* 0x000fd0000000000a */
[----:B------:R-:W-:Y:S01]  /*04f0*/  DFMA R14, R8, R10, R8 ;  /* 0x0000000a080e722b */ /* 0x000fe20000000008 */
[C-C-:B------:R-:W-:Y:S01]  /*0500*/  @!P1 LOP3.LUT R10, R13.reuse, 0x80000000, R5.reuse, 0xf8, !PT ;  /* 0x800000000d0a9812 */ /* 0x140fe200078ef805 */
[----:B------:R-:W-:Y:S01]  /*0510*/  IMAD.MOV.U32 R8, RZ, RZ, R4 ;  /* 0x000000ffff087224 */ /* 0x000fe200078e0004 */
[----:B------:R-:W-:Y:S02]  /*0520*/  LOP3.LUT R9, R13, 0x800fffff, R5, 0xf8, !PT ;  /* 0x800fffff0d097812 */ /* 0x000fe400078ef805 */
[----:B------:R-:W-:Y:S01]  /*0530*/  @!P1 LOP3.LUT R11, R10, 0x100000, RZ, 0xfc, !PT ;  /* 0x001000000a0b9812 */ /* 0x000fe200078efcff */
[----:B------:R-:W-:Y:S02]  /*0540*/  @!P1 IMAD.MOV.U32 R10, RZ, RZ, RZ ;  /* 0x000000ffff0a9224 */ /* 0x000fe400078e00ff */
[----:B------:R-:W-:-:S04]  /*0550*/  DFMA R16, R14, -R2, 1 ;  /* 0x3ff000000e10742b */ /* 0x000fc80000000802 */
[----:B------:R-:W-:-:S04]  /*0560*/  @!P1 DFMA R8, R8, 2, -R10 ;  /* 0x400000000808982b */ /* 0x000fc8000000080a */
[----:B------:R-:W-:-:S06]  /*0570*/  DFMA R16, R14, R16, R14 ;  /* 0x000000100e10722b */ /* 0x000fcc000000000e */
[----:B------:R-:W-:Y:S02]  /*0580*/  @!P1 LOP3.LUT R18, R9, 0x7ff00000, RZ, 0xc0, !PT ;  /* 0x7ff0000009129812 */ /* 0x000fe400078ec0ff */
[----:B------:R-:W-:Y:S02]  /*0590*/  DMUL R10, R16, R8 ;  /* 0x00000008100a7228 */ /* 0x000fe40000000000 */
[----:B------:R-:W-:-:S04]  /*05a0*/  IADD3 R12, PT, PT, R18, -0x1, RZ ;  /* 0xffffffff120c7810 */ /* 0x000fc80007ffe0ff */
[----:B------:R-:W-:Y:S02]  /*05b0*/  ISETP.GT.U32.AND P0, PT, R12, 0x7feffffe, PT ;  /* 0x7feffffe0c00780c */ /* 0x000fe40003f04070 */
[----:B------:R-:W-:Y:S02]  /*05c0*/  DFMA R14, R10, -R2, R8 ;  /* 0x800000020a0e722b */ /* 0x000fe40000000008 */
[----:B------:R-:W-:-:S06]  /*05d0*/  ISETP.GT.U32.OR P0, PT, R20, 0x7feffffe, P0 ;  /* 0x7feffffe1400780c */ /* 0x000fcc0000704470 */
[----:B------:R-:W-:-:S07]  /*05e0*/  DFMA R10, R16, R14, R10 ;  /* 0x0000000e100a722b */ /* 0x000fce000000000a */
[----:B------:R-:W-:Y:S05]  /*05f0*/  @P0 BRA `(.L_x_244) ;  /* 0x0000000000680947 */ /* 0x000fea0003800000 */
[----:B------:R-:W-:-:S05]  /*0600*/  IMAD.MOV.U32 R4, RZ, RZ, 0x40100000 ;  /* 0x40100000ff047424 */ /* 0x000fca00078e00ff */
[----:B------:R-:W-:-:S04]  /*0610*/  VIADDMNMX R7, R7, -R4, 0xb9600000, !PT ;  /* 0xb960000007077446 */ /* 0x000fc80007800904 */
[----:B------:R-:W-:-:S05]  /*0620*/  VIMNMX R4, PT, PT, R7, 0x46a00000, PT ;  /* 0x46a0000007047848 */ /* 0x000fca0003fe0100 */
[----:B------:R-:W-:Y:S01]  /*0630*/  IMAD.IADD R7, R4, 0x1, -R13 ;  /* 0x0000000104077824 */ /* 0x000fe200078e0a0d */
[----:B------:R-:W-:-:S03]  /*0640*/  MOV R4, RZ ;  /* 0x000000ff00047202 */ /* 0x000fc60000000f00 */
[----:B------:R-:W-:-:S06]  /*0650*/  VIADD R5, R7, 0x7fe00000 ;  /* 0x7fe0000007057836 */ /* 0x000fcc0000000000 */
[----:B------:R-:W-:-:S10]  /*0660*/  DMUL R12, R10, R4 ;  /* 0x000000040a0c7228 */ /* 0x000fd40000000000 */
[----:B------:R-:W-:-:S13]  /*0670*/  FSETP.GTU.AND P0, PT, |R13|, 1.469367938527859385e-39, PT ;  /* 0x001000000d00780b */ /* 0x000fda0003f0c200 */
[----:B------:R-:W-:Y:S05]  /*0680*/  @P0 BRA `(.L_x_245) ;  /* 0x0000000000880947 */ /* 0x000fea0003800000 */
[----:B------:R-:W-:Y:S01]  /*0690*/  DFMA R2, R10, -R2, R8 ;  /* 0x800000020a02722b */ /* 0x000fe20000000008 */
[----:B------:R-:W-:-:S09]  /*06a0*/  IMAD.MOV.U32 R4, RZ, RZ, RZ ;  /* 0x000000ffff047224 */ /* 0x000fd200078e00ff */
[C---:B------:R-:W-:Y:S02]  /*06b0*/  FSETP.NEU.AND P0, PT, R3.reuse, RZ, PT ;  /* 0x000000ff0300720b */ /* 0x040fe40003f0d000 */
[----:B------:R-:W-:-:S04]  /*06c0*/  LOP3.LUT R2, R3, 0x40180000, RZ, 0x3c, !PT ;  /* 0x4018000003027812 */ /* 0x000fc800078e3cff */
[----:B------:R-:W-:-:S04]  /*06d0*/  LOP3.LUT R9, R2, 0x80000000, RZ, 0xc0, !PT ;  /* 0x8000000002097812 */ /* 0x000fc800078ec0ff */
[----:B------:R-:W-:-:S03]  /*06e0*/  LOP3.LUT R5, R9, R5, RZ, 0xfc, !PT ;  /* 0x0000000509057212 */ /* 0x000fc600078efcff */
[----:B------:R-:W-:Y:S05]  /*06f0*/  @!P0 BRA `(.L_x_245) ;  /* 0x00000000006c8947 */ /* 0x000fea0003800000 */
[----:B------:R-:W-:Y:S01]  /*0700*/  IMAD.MOV R3, RZ, RZ, -R7 ;  /* 0x000000ffff037224 */ /* 0x000fe200078e0a07 */
[----:B------:R-:W-:Y:S01]  /*0710*/  DMUL.RP R4, R10, R4 ;  /* 0x000000040a047228 */ /* 0x000fe20000008000 */
[----:B------:R-:W-:Y:S01]  /*0720*/  IMAD.MOV.U32 R2, RZ, RZ, RZ ;  /* 0x000000ffff027224 */ /* 0x000fe200078e00ff */
[----:B------:R-:W-:-:S05]  /*0730*/  IADD3 R7, PT, PT, -R7, -0x43300000, RZ ;  /* 0xbcd0000007077810 */ /* 0x000fca0007ffe1ff */
[----:B------:R-:W-:-:S03]  /*0740*/  DFMA R2, R12, -R2, R10 ;  /* 0x800000020c02722b */ /* 0x000fc6000000000a */
[----:B------:R-:W-:-:S07]  /*0750*/  LOP3.LUT R9, R5, R9, RZ, 0x3c, !PT ;  /* 0x0000000905097212 */ /* 0x000fce00078e3cff */
[----:B------:R-:W-:-:S04]  /*0760*/  FSETP.NEU.AND P0, PT, |R3|, R7, PT ;  /* 0x000000070300720b */ /* 0x000fc80003f0d200 */
[----:B------:R-:W-:Y:S02]  /*0770*/  FSEL R12, R4, R12, !P0 ;  /* 0x0000000c040c7208 */ /* 0x000fe40004000000 */
[----:B------:R-:W-:Y:S01]  /*0780*/  FSEL R13, R9, R13, !P0 ;  /* 0x0000000d090d7208 */ /* 0x000fe20004000000 */
[----:B------:R-:W-:Y:S06]  /*0790*/  BRA `(.L_x_245) ;  /* 0x0000000000447947 */ /* 0x000fec0003800000 */
.L_x_244:
[----:B------:R-:W-:-:S14]  /*07a0*/  DSETP.NAN.AND P0, PT, R4, R4, PT ;  /* 0x000000040400722a */ /* 0x000fdc0003f08000 */
[----:B------:R-:W-:Y:S05]  /*07b0*/  @P0 BRA `(.L_x_246) ;  /* 0x0000000000340947 */ /* 0x000fea0003800000 */
[----:B------:R-:W-:Y:S01]  /*07c0*/  ISETP.NE.AND P0, PT, R18, R19, PT ;  /* 0x000000131200720c */ /* 0x000fe20003f05270 */
[----:B------:R-:W-:Y:S01]  /*07d0*/  IMAD.MOV.U32 R12, RZ, RZ, 0x0 ;  /* 0x00000000ff0c7424 */ /* 0x000fe200078e00ff */
[----:B------:R-:W-:-:S11]  /*07e0*/  MOV R13, 0xfff80000 ;  /* 0xfff80000000d7802 */ /* 0x000fd60000000f00 */
[----:B------:R-:W-:Y:S05]  /*07f0*/  @!P0 BRA `(.L_x_245) ;  /* 0x00000000002c8947 */ /* 0x000fea0003800000 */
[----:B------:R-:W-:Y:S02]  /*0800*/  ISETP.NE.AND P0, PT, R18, 0x7ff00000, PT ;  /* 0x7ff000001200780c */ /* 0x000fe40003f05270 */
[----:B------:R-:W-:Y:S02]  /*0810*/  LOP3.LUT R4, R5, 0x40180000, RZ, 0x3c, !PT ;  /* 0x4018000005047812 */ /* 0x000fe400078e3cff */
[----:B------:R-:W-:Y:S02]  /*0820*/  ISETP.EQ.OR P0, PT, R19, RZ, !P0 ;  /* 0x000000ff1300720c */ /* 0x000fe40004702670 */
[----:B------:R-:W-:-:S11]  /*0830*/  LOP3.LUT R13, R4, 0x80000000, RZ, 0xc0, !PT ;  /* 0x80000000040d7812 */ /* 0x000fd600078ec0ff */
[----:B------:R-:W-:Y:S01]  /*0840*/  @P0 LOP3.LUT R2, R13, 0x7ff00000, RZ, 0xfc, !PT ;  /* 0x7ff000000d020812 */ /* 0x000fe200078efcff */
[----:B------:R-:W-:Y:S02]  /*0850*/  @!P0 IMAD.MOV.U32 R12, RZ, RZ, RZ ;  /* 0x000000ffff0c8224 */ /* 0x000fe400078e00ff */
[----:B------:R-:W-:Y:S02]  /*0860*/  @P0 IMAD.MOV.U32 R12, RZ, RZ, RZ ;  /* 0x000000ffff0c0224 */ /* 0x000fe400078e00ff */
[----:B------:R-:W-:Y:S01]  /*0870*/  @P0 IMAD.MOV.U32 R13, RZ, RZ, R2 ;  /* 0x000000ffff0d0224 */ /* 0x000fe200078e0002 */
[----:B------:R-:W-:Y:S06]  /*0880*/  BRA `(.L_x_245) ;  /* 0x0000000000087947 */ /* 0x000fec0003800000 */
.L_x_246:
[----:B------:R-:W-:Y:S01]  /*0890*/  LOP3.LUT R13, R5, 0x80000, RZ, 0xfc, !PT ;  /* 0x00080000050d7812 */ /* 0x000fe200078efcff */
[----:B------:R-:W-:-:S07]  /*08a0*/  IMAD.MOV.U32 R12, RZ, RZ, R4 ;  /* 0x000000ffff0c7224 */ /* 0x000fce00078e0004 */
.L_x_245:
[----:B------:R-:W-:Y:S05]  /*08b0*/  BSYNC.RECONVERGENT B1 ;  /* 0x0000000000017941 */ /* 0x000fea0003800200 */
.L_x_243:
[----:B------:R-:W-:Y:S01]  /*08c0*/  IMAD.MOV.U32 R7, RZ, RZ, 0x0 ;  /* 0x00000000ff077424 */ /* 0x000fe200078e00ff */
[----:B------:R-:W-:Y:S01]  /*08d0*/  MOV R2, R12 ;  /* 0x0000000c00027202 */ /* 0x000fe20000000f00 */
[----:B------:R-:W-:Y:S02]  /*08e0*/  IMAD.MOV.U32 R3, RZ, RZ, R13 ;  /* 0x000000ffff037224 */ /* 0x000fe400078e000d */
[----:B------:R-:W-:Y:S05]  /*08f0*/  RET.REL.NODEC R6 `(_Z8functionPdS_) ;  /* 0xfffffff406c07950 */ /* 0x000fea0003c3ffff */
.L_x_247:
        /* <DEDUP_REMOVED lines=16> */
.L_x_248:


//--------------------- .nv.shared._ZN3cub18CUB_300001_SM_10006detail6reduce28DeviceReduceSingleTileKernelINS2_10policy_hubIdyN4cuda3__47maximumIdEEE10Policy1000EPdSB_iS8_ddNS5_3std3__410__identityEEEvT0_T1_T2_T3_T4_T6_ --------------------------
	.section	.nv.shared._ZN3cub18CUB_300001_SM_10006detail6reduce28DeviceReduceSingleTileKernelINS2_10policy_hubIdyN4cuda3__47maximumIdEEE10Policy1000EPdSB_iS8_ddNS5_3std3__410__identityEEEvT0_T1_T2_T3_T4_T6_,"aw",@nobits
	.sectionflags	@""
	.align	16
.nv.shared._ZN3cub18CUB_300001_SM_10006detail6reduce28DeviceReduceSingleTileKernelINS2_10policy_hubIdyN4cuda3__47maximumIdEEE10Policy1000EPdSB_iS8_ddNS5_3std3__410__identityEEEvT0_T1_T2_T3_T4_T6_:
	.zero		1104


//--------------------- .nv.shared.reserved.0     --------------------------
	.section	.nv.shared.reserved.0,"aw",@nobits
	.weak		__nv_reservedSMEM_offset_0_alias
	.size		__nv_reservedSMEM_offset_0_alias, 0, 64
	.other		__nv_reservedSMEM_offset_0_alias,@"STO_CUDA_RESERVED_SHARED STV_DEFAULT"
__nv_reservedSMEM_offset_0_alias:
	.zero		0
	.zero		64


//--------------------- .nv.global                --------------------------
	.section	.nv.global,"aw",@nobits
.nv.global:
	.type		_ZN34_INTERNAL_0ef4ba45_4_k_cu_405b79a46thrust24THRUST_300001_SM_1000_NS3seqE,@object
	.size		_ZN34_INTERNAL_0ef4ba45_4_k_cu_405b79a46thrust24THRUST_300001_SM_1000_NS3seqE,(_ZN34_INTERNAL_0ef4ba45_4_k_cu_405b79a44cuda3std3__48in_placeE - _ZN34_INTERNAL_0ef4ba45_4_k_cu_405b79a46thrust24THRUST_300001_SM_1000_NS3seqE)
_ZN34_INTERNAL_0ef4ba45_4_k_cu_405b79a46thrust24THRUST_300001_SM_1000_NS3seqE:
	.zero		1
	.type		_ZN34_INTERNAL_0ef4ba45_4_k_cu_405b79a44cuda3std3__48in_placeE,@object
	.size		_ZN34_INTERNAL_0ef4ba45_4_k_cu_405b79a44cuda3std3__48in_placeE,(_ZN34_INTERNAL_0ef4ba45_4_k_cu_405b79a44cuda3std6ranges3__45__cpo4sizeE - _ZN34_INTERNAL_0ef4ba45_4_k_cu_405b79a44cuda3std3__48in_placeE)
_ZN34_INTERNAL_0ef4ba45_4_k_cu_405b79a44cuda3std3__48in_placeE:
	.zero		1
	.type		_ZN34_INTERNAL_0ef4ba45_4_k_cu_405b79a44cuda3std6ranges3__45__cpo4sizeE,@object
	.size		_ZN34_INTERNAL_0ef4ba45_4_k_cu_405b79a44cuda3std6ranges3__45__cpo4sizeE,(_ZN34_INTERNAL_0ef4ba45_4_k_cu_405b79a46thrust24THRUST_300001_SM_1000_NS12placeholders2_3E - _ZN34_INTERNAL_0ef4ba45_4_k_cu_405b79a44cuda3std6ranges3__45__cpo4sizeE)
_ZN34_INTERNAL_0ef4ba45_4_k_cu_405b79a44cuda3std6ranges3__45__cpo4sizeE:
	.zero		1
	.type		_ZN34_INTERNAL_0ef4ba45_4_k_cu_405b79a46thrust24THRUST_300001_SM_1000_NS12placeholders2_3E,@object
	.size		_ZN34_INTERNAL_0ef4ba45_4_k_cu_405b79a46thrust24THRUST_300001_SM_1000_NS12placeholders2_3E,(_ZN34_INTERNAL_0ef4ba45_4_k_cu_405b79a44cuda3std3__45__cpo6cbeginE - _ZN34_INTERNAL_0ef4ba45_4_k_cu_405b79a46thrust24THRUST_300001_SM_1000_NS12placeholders2_3E)
_ZN34_INTERNAL_0ef4ba45_4_k_cu_405b79a46thrust24THRUST_300001_SM_1000_NS12placeholders2_3E:
	.zero		1
	.type		_ZN34_INTERNAL_0ef4ba45_4_k_cu_405b79a44cuda3std3__45__cpo6cbeginE,@object
	.size		_ZN34_INTERNAL_0ef4ba45_4_k_cu_405b79a44cuda3std3__45__cpo6cbeginE,(_ZN34_INTERNAL_0ef4ba45_4_k_cu_405b79a44cuda3std6ranges3__45__cpo6cbeginE - _ZN34_INTERNAL_0ef4ba45_4_k_cu_405b79a44cuda3std3__45__cpo6cbeginE)
_ZN34_INTERNAL_0ef4ba45_4_k_cu_405b79a44cuda3std3__45__cpo6cbeginE:
	.zero		1
	.type		_ZN34_INTERNAL_0ef4ba45_4_k_cu_405b79a44cuda3std6ranges3__45__cpo6cbeginE,@object
	.size		_ZN34_INTERNAL_0ef4ba45_4_k_cu_405b79a44cuda3std6ranges3__45__cpo6cbeginE,(_ZN34_INTERNAL_0ef4ba45_4_k_cu_405b79a46thrust24THRUST_300001_SM_1000_NS12placeholders2_7E - _ZN34_INTERNAL_0ef4ba45_4_k_cu_405b79a44cuda3std6ranges3__45__cpo6cbeginE)
_ZN34_INTERNAL_0ef4ba45_4_k_cu_405b79a44cuda3std6ranges3__45__cpo6cbeginE:
	.zero		1
	.type		_ZN34_INTERNAL_0ef4ba45_4_k_cu_405b79a46thrust24THRUST_300001_SM_1000_NS12placeholders2_7E,@object
	.size		_ZN34_INTERNAL_0ef4ba45_4_k_cu_405b79a46thrust24THRUST_300001_SM_1000_NS12placeholders2_7E,(_ZN34_INTERNAL_0ef4ba45_4_k_cu_405b79a44cuda3std3__45__cpo7crbeginE - _ZN34_INTERNAL_0ef4ba45_4_k_cu_405b79a46thrust24THRUST_300001_SM_1000_NS12placeholders2_7E)
_ZN34_INTERNAL_0ef4ba45_4_k_cu_405b79a46thrust24THRUST_300001_SM_1000_NS12placeholders2_7E:
	.zero		1
	.type		_ZN34_INTERNAL_0ef4ba45_4_k_cu_405b79a44cuda3std3__45__cpo7crbeginE,@object
	.size		_ZN34_INTERNAL_0ef4ba45_4_k_cu_405b79a44cuda3std3__45__cpo7crbeginE,(_ZN34_INTERNAL_0ef4ba45_4_k_cu_405b79a44cuda3std6ranges3__45__cpo4nextE - _ZN34_INTERNAL_0ef4ba45_4_k_cu_405b79a44cuda3std3__45__cpo7crbeginE)
_ZN34_INTERNAL_0ef4ba45_4_k_cu_405b79a44cuda3std3__45__cpo7crbeginE:
	.zero		1
	.type		_ZN34_INTERNAL_0ef4ba45_4_k_cu_405b79a44cuda3std6ranges3__45__cpo4nextE,@object
	.size		_ZN34_INTERNAL_0ef4ba45_4_k_cu_405b79a44cuda3std6ranges3__45__cpo4nextE,(_ZN34_INTERNAL_0ef4ba45_4_k_cu_405b79a44cuda3std6ranges3__45__cpo4swapE - _ZN34_INTERNAL_0ef4ba45_4_k_cu_405b79a44cuda3std6ranges3__45__cpo4nextE)
_ZN34_INTERNAL_0ef4ba45_4_k_cu_405b79a44cuda3std6ranges3__45__cpo4nextE:
	.zero		1
	.type		_ZN34_INTERNAL_0ef4ba45_4_k_cu_405b79a44cuda3std6ranges3__45__cpo4swapE,@object
	.size		_ZN34_INTERNAL_0ef4ba45_4_k_cu_405b79a44cuda3std6ranges3__45__cpo4swapE,(_ZN34_INTERNAL_0ef4ba45_4_k_cu_405b79a46thrust24THRUST_300001_SM_1000_NS8cuda_cub10par_nosyncE - _ZN34_INTERNAL_0ef4ba45_4_k_cu_405b79a44cuda3std6ranges3__45__cpo4swapE)
_ZN34_INTERNAL_0ef4ba45_4_k_cu_405b79a44cuda3std6ranges3__45__cpo4swapE:
	.zero		1
	.type		_ZN34_INTERNAL_0ef4ba45_4_k_cu_405b79a46thrust24THRUST_300001_SM_1000_NS8cuda_cub10par_nosyncE,@object
	.size		_ZN34_INTERNAL_0ef4ba45_4_k_cu_405b79a46thrust24THRUST_300001_SM_1000_NS8cuda_cub10par_nosyncE,(_ZN34_INTERNAL_0ef4ba45_4_k_cu_405b79a46thrust24THRUST_300001_SM_1000_NS12placeholders2_9E - _ZN34_INTERNAL_0ef4ba45_4_k_cu_405b79a46thrust24THRUST_300001_SM_1000_NS8cuda_cub10par_nosyncE)
_ZN34_INTERNAL_0ef4ba45_4_k_cu_405b79a46thrust24THRUST_300001_SM_1000_NS8cuda_cub10par_nosyncE:
	.zero		1
	.type		_ZN34_INTERNAL_0ef4ba45_4_k_cu_405b79a46thrust24THRUST_300001_SM_1000_NS12placeholders2_9E,@object
	.size		_ZN34_INTERNAL_0ef4ba45_4_k_cu_405b79a46thrust24THRUST_300001_SM_1000_NS12placeholders2_9E,(_ZN34_INTERNAL_0ef4ba45_4_k_cu_405b79a44cuda3std3__436_GLOBAL__N__0ef4ba45_4_k_cu_405b79a46ignoreE - _ZN34_INTERNAL_0ef4ba45_4_k_cu_405b79a46thrust24THRUST_300001_SM_1000_NS12placeholders2_9E)
_ZN34_INTERNAL_0ef4ba45_4_k_cu_405b79a46thrust24THRUST_300001_SM_1000_NS12placeholders2_9E:
	.zero		1
	.type		_ZN34_INTERNAL_0ef4ba45_4_k_cu_405b79a44cuda3std3__436_GLOBAL__N__0ef4ba45_4_k_cu_405b79a46ignoreE,@object
	.size		_ZN34_INTERNAL_0ef4ba45_4_k_cu_405b79a44cuda3std3__436_GLOBAL__N__0ef4ba45_4_k_cu_405b79a46ignoreE,(_ZN34_INTERNAL_0ef4ba45_4_k_cu_405b79a44cuda3std6ranges3__45__cpo4dataE - _ZN34_INTERNAL_0ef4ba45_4_k_cu_405b79a44cuda3std3__436_GLOBAL__N__0ef4ba45_4_k_cu_405b79a46ignoreE)
_ZN34_INTERNAL_0ef4ba45_4_k_cu_405b79a44cuda3std3__436_GLOBAL__N__0ef4ba45_4_k_cu_405b79a46ignoreE:
	.zero		1
	.type		_ZN34_INTERNAL_0ef4ba45_4_k_cu_405b79a44cuda3std6ranges3__45__cpo4dataE,@object
	.size		_ZN34_INTERNAL_0ef4ba45_4_k_cu_405b79a44cuda3std6ranges3__45__cpo4dataE,(_ZN34_INTERNAL_0ef4ba45_4_k_cu_405b79a46thrust24THRUST_300001_SM_1000_NS12placeholders2_1E - _ZN34_INTERNAL_0ef4ba45_4_k_cu_405b79a44cuda3std6ranges3__45__cpo4dataE)
_ZN34_INTERNAL_0ef4ba45_4_k_cu_405b79a44cuda3std6ranges3__45__cpo4dataE:
	.zero		1
	.type		_ZN34_INTERNAL_0ef4ba45_4_k_cu_405b79a46thrust24THRUST_300001_SM_1000_NS12placeholders2_1E,@object
	.size		_ZN34_INTERNAL_0ef4ba45_4_k_cu_405b79a46thrust24THRUST_300001_SM_1000_NS12placeholders2_1E,(_ZN34_INTERNAL_0ef4ba45_4_k_cu_405b79a44cuda3std3__45__cpo5beginE - _ZN34_INTERNAL_0ef4ba45_4_k_cu_405b79a46thrust24THRUST_300001_SM_1000_NS12placeholders2_1E)
_ZN34_INTERNAL_0ef4ba45_4_k_cu_405b79a46thrust24THRUST_300001_SM_1000_NS12placeholders2_1E:
	.zero		1
	.type		_ZN34_INTERNAL_0ef4ba45_4_k_cu_405b79a44cuda3std3__45__cpo5beginE,@object
	.size		_ZN34_INTERNAL_0ef4ba45_4_k_cu_405b79a44cuda3std3__45__cpo5beginE,(_ZN34_INTERNAL_0ef4ba45_4_k_cu_405b79a44cuda3std6ranges3__45__cpo5beginE - _ZN34_INTERNAL_0ef4ba45_4_k_cu_405b79a44cuda3std3__45__cpo5beginE)
_ZN34_INTERNAL_0ef4ba45_4_k_cu_405b79a44cuda3std3__45__cpo5beginE:
	.zero		1
	.type		_ZN34_INTERNAL_0ef4ba45_4_k_cu_405b79a44cuda3std6ranges3__45__cpo5beginE,@object
	.size		_ZN34_INTERNAL_0ef4ba45_4_k_cu_405b79a44cuda3std6ranges3__45__cpo5beginE,(_ZN34_INTERNAL_0ef4ba45_4_k_cu_405b79a46thrust24THRUST_300001_SM_1000_NS12placeholders2_5E - _ZN34_INTERNAL_0ef4ba45_4_k_cu_405b79a44cuda3std6ranges3__45__cpo5beginE)
_ZN34_INTERNAL_0ef4ba45_4_k_cu_405b79a44cuda3std6ranges3__45__cpo5beginE:
	.zero		1
	.type		_ZN34_INTERNAL_0ef4ba45_4_k_cu_405b79a46thrust24THRUST_300001_SM_1000_NS12placeholders2_5E,@object
	.size		_ZN34_INTERNAL_0ef4ba45_4_k_cu_405b79a46thrust24THRUST_300001_SM_1000_NS12placeholders2_5E,(_ZN34_INTERNAL_0ef4ba45_4_k_cu_405b79a44cuda3std3__45__cpo6rbeginE - _ZN34_INTERNAL_0ef4ba45_4_k_cu_405b79a46thrust24THRUST_300001_SM_1000_NS12placeholders2_5E)
_ZN34_INTERNAL_0ef4ba45_4_k_cu_405b79a46thrust24THRUST_300001_SM_1000_NS12placeholders2_5E:
	.zero		1
	.type		_ZN34_INTERNAL_0ef4ba45_4_k_cu_405b79a44cuda3std3__45__cpo6rbeginE,@object
	.size		_ZN34_INTERNAL_0ef4ba45_4_k_cu_405b79a44cuda3std3__45__cpo6rbeginE,(_ZN34_INTERNAL_0ef4ba45_4_k_cu_405b79a44cuda3std6ranges3__45__cpo7advanceE - _ZN34_INTERNAL_0ef4ba45_4_k_cu_405b79a44cuda3std3__45__cpo6rbeginE)
_ZN34_INTERNAL_0ef4ba45_4_k_cu_405b79a44cuda3std3__45__cpo6rbeginE:
	.zero		1
	.type		_ZN34_INTERNAL_0ef4ba45_4_k_cu_405b79a44cuda3std6ranges3__45__cpo7advanceE,@object
	.size		_ZN34_INTERNAL_0ef4ba45_4_k_cu_405b79a44cuda3std6ranges3__45__cpo7advanceE,(_ZN34_INTERNAL_0ef4ba45_4_k_cu_405b79a44cuda3std3__47nulloptE - _ZN34_INTERNAL_0ef4ba45_4_k_cu_405b79a44cuda3std6ranges3__45__cpo7advanceE)
_ZN34_INTERNAL_0ef4ba45_4_k_cu_405b79a44cuda3std6ranges3__45__cpo7advanceE:
	.zero		1
	.type		_ZN34_INTERNAL_0ef4ba45_4_k_cu_405b79a44cuda3std3__47nulloptE,@object
	.size		_ZN34_INTERNAL_0ef4ba45_4_k_cu_405b79a44cuda3std3__47nulloptE,(_ZN34_INTERNAL_0ef4ba45_4_k_cu_405b79a44cuda3std6ranges3__45__cpo8distanceE - _ZN34_INTERNAL_0ef4ba45_4_k_cu_405b79a44cuda3std3__47nulloptE)
_ZN34_INTERNAL_0ef4ba45_4_k_cu_405b79a44cuda3std3__47nulloptE:
	.zero		1
	.type		_ZN34_INTERNAL_0ef4ba45_4_k_cu_405b79a44cuda3std6ranges3__45__cpo8distanceE,@object
	.size		_ZN34_INTERNAL_0ef4ba45_4_k_cu_405b79a44cuda3std6ranges3__45__cpo8distanceE,(_ZN34_INTERNAL_0ef4ba45_4_k_cu_405b79a46thrust24THRUST_300001_SM_1000_NS12placeholders3_10E - _ZN34_INTERNAL_0ef4ba45_4_k_cu_405b79a44cuda3std6ranges3__45__cpo8distanceE)
_ZN34_INTERNAL_0ef4ba45_4_k_cu_405b79a44cuda3std6ranges3__45__cpo8distanceE:
	.zero		1
	.type		_ZN34_INTERNAL_0ef4ba45_4_k_cu_405b79a46thrust24THRUST_300001_SM_1000_NS12placeholders3_10E,@object
	.size		_ZN34_INTERNAL_0ef4ba45_4_k_cu_405b79a46thrust24THRUST_300001_SM_1000_NS12placeholders3_10E,(_ZN34_INTERNAL_0ef4ba45_4_k_cu_405b79a44cuda3std3__419piecewise_constructE - _ZN34_INTERNAL_0ef4ba45_4_k_cu_405b79a46thrust24THRUST_300001_SM_1000_NS12placeholders3_10E)
_ZN34_INTERNAL_0ef4ba45_4_k_cu_405b79a46thrust24THRUST_300001_SM_1000_NS12placeholders3_10E:
	.zero		1
	.type		_ZN34_INTERNAL_0ef4ba45_4_k_cu_405b79a44cuda3std3__419piecewise_constructE,@object
	.size		_ZN34_INTERNAL_0ef4ba45_4_k_cu_405b79a44cuda3std3__419piecewise_constructE,(_ZN34_INTERNAL_0ef4ba45_4_k_cu_405b79a44cuda3std6ranges3__45__cpo5cdataE - _ZN34_INTERNAL_0ef4ba45_4_k_cu_405b79a44cuda3std3__419piecewise_constructE)
_ZN34_INTERNAL_0ef4ba45_4_k_cu_405b79a44cuda3std3__419piecewise_constructE:
	.zero		1
	.type		_ZN34_INTERNAL_0ef4ba45_4_k_cu_405b79a44cuda3std6ranges3__45__cpo5cdataE,@object
	.size		_ZN34_INTERNAL_0ef4ba45_4_k_cu_405b79a44cuda3std6ranges3__45__cpo5cdataE,(_ZN34_INTERNAL_0ef4ba45_4_k_cu_405b79a46thrust24THRUST_300001_SM_1000_NS12placeholders2_2E - _ZN34_INTERNAL_0ef4ba45_4_k_cu_405b79a44cuda3std6ranges3__45__cpo5cdataE)
_ZN34_INTERNAL_0ef4ba45_4_k_cu_405b79a44cuda3std6ranges3__45__cpo5cdataE:
	.zero		1
	.type		_ZN34_INTERNAL_0ef4ba45_4_k_cu_405b79a46thrust24THRUST_300001_SM_1000_NS12placeholders2_2E,@object
	.size		_ZN34_INTERNAL_0ef4ba45_4_k_cu_405b79a46thrust24THRUST_300001_SM_1000_NS12placeholders2_2E,(_ZN34_INTERNAL_0ef4ba45_4_k_cu_405b79a44cuda3std3__45__cpo3endE - _ZN34_INTERNAL_0ef4ba45_4_k_cu_405b79a46thrust24THRUST_300001_SM_1000_NS12placeholders2_2E)
_ZN34_INTERNAL_0ef4ba45_4_k_cu_405b79a46thrust24THRUST_300001_SM_1000_NS12placeholders2_2E:
	.zero		1
	.type		_ZN34_INTERNAL_0ef4ba45_4_k_cu_405b79a44cuda3std3__45__cpo3endE,@object
	.size		_ZN34_INTERNAL_0ef4ba45_4_k_cu_405b79a44cuda3std3__45__cpo3endE,(_ZN34_INTERNAL_0ef4ba45_4_k_cu_405b79a44cuda3std6ranges3__45__cpo3endE - _ZN34_INTERNAL_0ef4ba45_4_k_cu_405b79a44cuda3std3__45__cpo3endE)
_ZN34_INTERNAL_0ef4ba45_4_k_cu_405b79a44cuda3std3__45__cpo3endE:
	.zero		1
	.type		_ZN34_INTERNAL_0ef4ba45_4_k_cu_405b79a44cuda3std6ranges3__45__cpo3endE,@object
	.size		_ZN34_INTERNAL_0ef4ba45_4_k_cu_405b79a44cuda3std6ranges3__45__cpo3endE,(_ZN34_INTERNAL_0ef4ba45_4_k_cu_405b79a46thrust24THRUST_300001_SM_1000_NS12placeholders2_6E - _ZN34_INTERNAL_0ef4ba45_4_k_cu_405b79a44cuda3std6ranges3__45__cpo3endE)
_ZN34_INTERNAL_0ef4ba45_4_k_cu_405b79a44cuda3std6ranges3__45__cpo3endE:
	.zero		1
	.type		_ZN34_INTERNAL_0ef4ba45_4_k_cu_405b79a46thrust24THRUST_300001_SM_1000_NS12placeholders2_6E,@object
	.size		_ZN34_INTERNAL_0ef4ba45_4_k_cu_405b79a46thrust24THRUST_300001_SM_1000_NS12placeholders2_6E,(_ZN34_INTERNAL_0ef4ba45_4_k_cu_405b79a44cuda3std3__45__cpo4rendE - _ZN34_INTERNAL_0ef4ba45_4_k_cu_405b79a46thrust24THRUST_300001_SM_1000_NS12placeholders2_6E)
_ZN34_INTERNAL_0ef4ba45_4_k_cu_405b79a46thrust24THRUST_300001_SM_1000_NS12placeholders2_6E:
	.zero		1
	.type		_ZN34_INTERNAL_0ef4ba45_4_k_cu_405b79a44cuda3std3__45__cpo4rendE,@object
	.size		_ZN34_INTERNAL_0ef4ba45_4_k_cu_405b79a44cuda3std3__45__cpo4rendE,(_ZN34_INTERNAL_0ef4ba45_4_k_cu_405b79a44cuda3std6ranges3__45__cpo9iter_swapE - _ZN34_INTERNAL_0ef4ba45_4_k_cu_405b79a44cuda3std3__45__cpo4rendE)
_ZN34_INTERNAL_0ef4ba45_4_k_cu_405b79a44cuda3std3__45__cpo4rendE:
	.zero		1
	.type		_ZN34_INTERNAL_0ef4ba45_4_k_cu_405b79a44cuda3std6ranges3__45__cpo9iter_swapE,@object
	.size		_ZN34_INTERNAL_0ef4ba45_4_k_cu_405b79a44cuda3std6ranges3__45__cpo9iter_swapE,(_ZN34_INTERNAL_0ef4ba45_4_k_cu_405b79a44cuda3std3__48unexpectE - _ZN34_INTERNAL_0ef4ba45_4_k_cu_405b79a44cuda3std6ranges3__45__cpo9iter_swapE)
_ZN34_INTERNAL_0ef4ba45_4_k_cu_405b79a44cuda3std6ranges3__45__cpo9iter_swapE:
	.zero		1
	.type		_ZN34_INTERNAL_0ef4ba45_4_k_cu_405b79a44cuda3std3__48unexpectE,@object
	.size		_ZN34_INTERNAL_0ef4ba45_4_k_cu_405b79a44cuda3std3__48unexpectE,(_ZN34_INTERNAL_0ef4ba45_4_k_cu_405b79a46thrust24THRUST_300001_SM_1000_NS8cuda_cub3parE - _ZN34_INTERNAL_0ef4ba45_4_k_cu_405b79a44cuda3std3__48unexpectE)
_ZN34_INTERNAL_0ef4ba45_4_k_cu_405b79a44cuda3std3__48unexpectE:
	.zero		1
	.type		_ZN34_INTERNAL_0ef4ba45_4_k_cu_405b79a46thrust24THRUST_300001_SM_1000_NS8cuda_cub3parE,@object
	.size		_ZN34_INTERNAL_0ef4ba45_4_k_cu_405b79a46thrust24THRUST_300001_SM_1000_NS8cuda_cub3parE,(_ZN34_INTERNAL_0ef4ba45_4_k_cu_405b79a46thrust24THRUST_300001_SM_1000_NS12placeholders2_4E - _ZN34_INTERNAL_0ef4ba45_4_k_cu_405b79a46thrust24THRUST_300001_SM_1000_NS8cuda_cub3parE)
_ZN34_INTERNAL_0ef4ba45_4_k_cu_405b79a46thrust24THRUST_300001_SM_1000_NS8cuda_cub3parE:
	.zero		1
	.type		_ZN34_INTERNAL_0ef4ba45_4_k_cu_405b79a46thrust24THRUST_300001_SM_1000_NS12placeholders2_4E,@object
	.size		_ZN34_INTERNAL_0ef4ba45_4_k_cu_405b79a46thrust24THRUST_300001_SM_1000_NS12placeholders2_4E,(_ZN34_INTERNAL_0ef4ba45_4_k_cu_405b79a44cuda3std3__45__cpo4cendE - _ZN34_INTERNAL_0ef4ba45_4_k_cu_405b79a46thrust24THRUST_300001_SM_1000_NS12placeholders2_4E)
_ZN34_INTERNAL_0ef4ba45_4_k_cu_405b79a46thrust24THRUST_300001_SM_1000_NS12placeholders2_4E:
	.zero		1
	.type		_ZN34_INTERNAL_0ef4ba45_4_k_cu_405b79a44cuda3std3__45__cpo4cendE,@object
	.size		_ZN34_INTERNAL_0ef4ba45_4_k_cu_405b79a44cuda3std3__45__cpo4cendE,(_ZN34_INTERNAL_0ef4ba45_4_k_cu_405b79a44cuda3std6ranges3__45__cpo4cendE - _ZN34_INTERNAL_0ef4ba45_4_k_cu_405b79a44cuda3std3__45__cpo4cendE)
_ZN34_INTERNAL_0ef4ba45_4_k_cu_405b79a44cuda3std3__45__cpo4cendE:
	.zero		1
	.type		_ZN34_INTERNAL_0ef4ba45_4_k_cu_405b79a44cuda3std6ranges3__45__cpo4cendE,@object
	.size		_ZN34_INTERNAL_0ef4ba45_4_k_cu_405b79a44cuda3std6ranges3__45__cpo4cendE,(_ZN34_INTERNAL_0ef4ba45_4_k_cu_405b79a44cuda3std3__420unreachable_sentinelE - _ZN34_INTERNAL_0ef4ba45_4_k_cu_405b79a44cuda3std6ranges3__45__cpo4cendE)
_ZN34_INTERNAL_0ef4ba45_4_k_cu_405b79a44cuda3std6ranges3__45__cpo4cendE:
	.zero		1
	.type		_ZN34_INTERNAL_0ef4ba45_4_k_cu_405b79a44cuda3std3__420unreachable_sentinelE,@object
	.size		_ZN34_INTERNAL_0ef4ba45_4_k_cu_405b79a44cuda3std3__420unreachable_sentinelE,(_ZN34_INTERNAL_0ef4ba45_4_k_cu_405b79a44cuda3std6ranges3__45__cpo5ssizeE - _ZN34_INTERNAL_0ef4ba45_4_k_cu_405b79a44cuda3std3__420unreachable_sentinelE)
_ZN34_INTERNAL_0ef4ba45_4_k_cu_405b79a44cuda3std3__420unreachable_sentinelE:
	.zero		1
	.type		_ZN34_INTERNAL_0ef4ba45_4_k_cu_405b79a44cuda3std6ranges3__45__cpo5ssizeE,@object
	.size		_ZN34_INTERNAL_0ef4ba45_4_k_cu_405b79a44cuda3std6ranges3__45__cpo5ssizeE,(_ZN34_INTERNAL_0ef4ba45_4_k_cu_405b79a46thrust24THRUST_300001_SM_1000_NS12placeholders2_8E - _ZN34_INTERNAL_0ef4ba45_4_k_cu_405b79a44cuda3std6ranges3__45__cpo5ssizeE)
_ZN34_INTERNAL_0ef4ba45_4_k_cu_405b79a44cuda3std6ranges3__45__cpo5ssizeE:
	.zero		1
	.type		_ZN34_INTERNAL_0ef4ba45_4_k_cu_405b79a46thrust24THRUST_300001_SM_1000_NS12placeholders2_8E,@object
	.size		_ZN34_INTERNAL_0ef4ba45_4_k_cu_405b79a46thrust24THRUST_300001_SM_1000_NS12placeholders2_8E,(_ZN34_INTERNAL_0ef4ba45_4_k_cu_405b79a44cuda3std3__45__cpo5crendE - _ZN34_INTERNAL_0ef4ba45_4_k_cu_405b79a46thrust24THRUST_300001_SM_1000_NS12placeholders2_8E)
_ZN34_INTERNAL_0ef4ba45_4_k_cu_405b79a46thrust24THRUST_300001_SM_1000_NS12placeholders2_8E:
	.zero		1
	.type		_ZN34_INTERNAL_0ef4ba45_4_k_cu_405b79a44cuda3std3__45__cpo5crendE,@object
	.size		_ZN34_INTERNAL_0ef4ba45_4_k_cu_405b79a44cuda3std3__45__cpo5crendE,(_ZN34_INTERNAL_0ef4ba45_4_k_cu_405b79a44cuda3std6ranges3__45__cpo4prevE - _ZN34_INTERNAL_0ef4ba45_4_k_cu_405b79a44cuda3std3__45__cpo5crendE)
_ZN34_INTERNAL_0ef4ba45_4_k_cu_405b79a44cuda3std3__45__cpo5crendE:
	.zero		1
	.type		_ZN34_INTERNAL_0ef4ba45_4_k_cu_405b79a44cuda3std6ranges3__45__cpo4prevE,@object
	.size		_ZN34_INTERNAL_0ef4ba45_4_k_cu_405b79a44cuda3std6ranges3__45__cpo4prevE,(_ZN34_INTERNAL_0ef4ba45_4_k_cu_405b79a44cuda3std6ranges3__45__cpo9iter_moveE - _ZN34_INTERNAL_0ef4ba45_4_k_cu_405b79a44cuda3std6ranges3__45__cpo4prevE)
_ZN34_INTERNAL_0ef4ba45_4_k_cu_405b79a44cuda3std6ranges3__45__cpo4prevE:
	.zero		1
	.type		_ZN34_INTERNAL_0ef4ba45_4_k_cu_405b79a44cuda3std6ranges3__45__cpo9iter_moveE,@object
	.size		_ZN34_INTERNAL_0ef4ba45_4_k_cu_405b79a44cuda3std6ranges3__45__cpo9iter_moveE,(_ZN34_INTERNAL_0ef4ba45_4_k_cu_405b79a46thrust24THRUST_300001_SM_1000_NS6system6detail10sequential3seqE - _ZN34_INTERNAL_0ef4ba45_4_k_cu_405b79a44cuda3std6ranges3__45__cpo9iter_moveE)
_ZN34_INTERNAL_0ef4ba45_4_k_cu_405b79a44cuda3std6ranges3__45__cpo9iter_moveE:
	.zero		1
	.type		_ZN34_INTERNAL_0ef4ba45_4_k_cu_405b79a46thrust24THRUST_300001_SM_1000_NS6system6detail10sequential3seqE,@object
	.size		_ZN34_INTERNAL_0ef4ba45_4_k_cu_405b79a46thrust24THRUST_300001_SM_1000_NS6system6detail10sequential3seqE,(.L_31 - _ZN34_INTERNAL_0ef4ba45_4_k_cu_405b79a46thrust24THRUST_300001_SM_1000_NS6system6detail10sequential3seqE)
_ZN34_INTERNAL_0ef4ba45_4_k_cu_405b79a46thrust24THRUST_300001_SM_1000_NS6system6detail10sequential3seqE:
	.zero		1
.L_31:


//--------------------- .nv.shared._ZN3cub18CUB_300001_SM_10006detail6reduce18DeviceReduceKernelINS2_10policy_hubIdyN4cuda3__47maximumIdEEE10Policy1000EN6thrust24THRUST_300001_SM_1000_NS10device_ptrIdEEyS8_dNS5_3std3__410__identityEEEvT0_PT3_T1_NS0_13GridEvenShareISL_EET2_T4_ --------------------------
	.section	.nv.shared._ZN3cub18CUB_300001_SM_10006detail6reduce18DeviceReduceKernelINS2_10policy_hubIdyN4cuda3__47maximumIdEEE10Policy1000EN6thrust24THRUST_300001_SM_1000_NS10device_ptrIdEEyS8_dNS5_3std3__410__identityEEEvT0_PT3_T1_NS0_13GridEvenShareISL_EET2_T4_,"aw",@nobits
	.sectionflags	@""
	.align	16
.nv.shared._ZN3cub18CUB_300001_SM_10006detail6reduce18DeviceReduceKernelINS2_10policy_hubIdyN4cuda3__47maximumIdEEE10Policy1000EN6thrust24THRUST_300001_SM_1000_NS10device_ptrIdEEyS8_dNS5_3std3__410__identityEEEvT0_PT3_T1_NS0_13GridEvenShareISL_EET2_T4_:
	.zero		1104


//--------------------- .nv.shared._ZN3cub18CUB_300001_SM_10006detail6reduce28DeviceReduceSingleTileKernelINS2_10policy_hubIdyN4cuda3__47maximumIdEEE10Policy1000EN6thrust24THRUST_300001_SM_1000_NS10device_ptrIdEEPdyS8_ddNS5_3std3__410__identityEEEvT0_T1_T2_T3_T4_T6_ --------------------------
	.section	.nv.shared._ZN3cub18CUB_300001_SM_10006detail6reduce28DeviceReduceSingleTileKernelINS2_10policy_hubIdyN4cuda3__47maximumIdEEE10Policy1000EN6thrust24THRUST_300001_SM_1000_NS10device_ptrIdEEPdyS8_ddNS5_3std3__410__identityEEEvT0_T1_T2_T3_T4_T6_,"aw",@nobits
	.sectionflags	@""
	.align	16
.nv.shared._ZN3cub18CUB_300001_SM_10006detail6reduce28DeviceReduceSingleTileKernelINS2_10policy_hubIdyN4cuda3__47maximumIdEEE10Policy1000EN6thrust24THRUST_300001_SM_1000_NS10device_ptrIdEEPdyS8_ddNS5_3std3__410__identityEEEvT0_T1_T2_T3_T4_T6_:
	.zero		1104


//--------------------- .nv.shared._ZN3cub18CUB_300001_SM_10006detail6reduce28DeviceReduceSingleTileKernelINS2_10policy_hubIdjN4cuda3__47maximumIdEEE10Policy1000EPdSB_iS8_ddNS5_3std3__410__identityEEEvT0_T1_T2_T3_T4_T6_ --------------------------
	.section	.nv.shared._ZN3cub18CUB_300001_SM_10006detail6reduce28DeviceReduceSingleTileKernelINS2_10policy_hubIdjN4cuda3__47maximumIdEEE10Policy1000EPdSB_iS8_ddNS5_3std3__410__identityEEEvT0_T1_T2_T3_T4_T6_,"aw",@nobits
	.sectionflags	@""
	.align	16
.nv.shared._ZN3cub18CUB_300001_SM_10006detail6reduce28DeviceReduceSingleTileKernelINS2_10policy_hubIdjN4cuda3__47maximumIdEEE10Policy1000EPdSB_iS8_ddNS5_3std3__410__identityEEEvT0_T1_T2_T3_T4_T6_:
	.zero		1104


//--------------------- .nv.shared._ZN3cub18CUB_300001_SM_10006detail6reduce18DeviceReduceKernelINS2_10policy_hubIdjN4cuda3__47maximumIdEEE10Policy1000EN6thrust24THRUST_300001_SM_1000_NS10device_ptrIdEEjS8_dNS5_3std3__410__identityEEEvT0_PT3_T1_NS0_13GridEvenShareISL_EET2_T4_ --------------------------
	.section	.nv.shared._ZN3cub18CUB_300001_SM_10006detail6reduce18DeviceReduceKernelINS2_10policy_hubIdjN4cuda3__47maximumIdEEE10Policy1000EN6thrust24THRUST_300001_SM_1000_NS10device_ptrIdEEjS8_dNS5_3std3__410__identityEEEvT0_PT3_T1_NS0_13GridEvenShareISL_EET2_T4_,"aw",@nobits
	.sectionflags	@""
	.align	16
.nv.shared._ZN3cub18CUB_300001_SM_10006detail6reduce18DeviceReduceKernelINS2_10policy_hubIdjN4cuda3__47maximumIdEEE10Policy1000EN6thrust24THRUST_300001_SM_1000_NS10device_ptrIdEEjS8_dNS5_3std3__410__identityEEEvT0_PT3_T1_NS0_13GridEvenShareISL_EET2_T4_:
	.zero		1104


//--------------------- .nv.shared._ZN3cub18CUB_300001_SM_10006detail6reduce28DeviceReduceSingleTileKernelINS2_10policy_hubIdjN4cuda3__47maximumIdEEE10Policy1000EN6thrust24THRUST_300001_SM_1000_NS10device_ptrIdEEPdjS8_ddNS5_3std3__410__identityEEEvT0_T1_T2_T3_T4_T6_ --------------------------
	.section	.nv.shared._ZN3cub18CUB_300001_SM_10006detail6reduce28DeviceReduceSingleTileKernelINS2_10policy_hubIdjN4cuda3__47maximumIdEEE10Policy1000EN6thrust24THRUST_300001_SM_1000_NS10device_ptrIdEEPdjS8_ddNS5_3std3__410__identityEEEvT0_T1_T2_T3_T4_T6_,"aw",@nobits
	.sectionflags	@""
	.align	16
.nv.shared._ZN3cub18CUB_300001_SM_10006detail6reduce28DeviceReduceSingleTileKernelINS2_10policy_hubIdjN4cuda3__47maximumIdEEE10Policy1000EN6thrust24THRUST_300001_SM_1000_NS10device_ptrIdEEPdjS8_ddNS5_3std3__410__identityEEEvT0_T1_T2_T3_T4_T6_:
	.zero		1104


//--------------------- .nv.shared._ZN3cub18CUB_300001_SM_10006detail11EmptyKernelIvEEvv --------------------------
	.section	.nv.shared._ZN3cub18CUB_300001_SM_10006detail11EmptyKernelIvEEvv,"aw",@nobits
	.sectionflags	@""
	.align	16
	.zero		1024


//--------------------- .nv.shared._Z17difference_reducePdS_S_ --------------------------
	.section	.nv.shared._Z17difference_reducePdS_S_,"aw",@nobits
	.sectionflags	@""
	.align	16
	.zero		1024


//--------------------- .nv.shared._Z2abPdS_      --------------------------
	.section	.nv.shared._Z2abPdS_,"aw",@nobits
	.sectionflags	@""
	.align	16
	.zero		1024


//--------------------- .nv.shared._Z10differencePdS_S_ --------------------------
	.section	.nv.shared._Z10differencePdS_S_,"aw",@nobits
	.sectionflags	@""
	.align	16
	.zero		1024


//--------------------- .nv.shared._Z8functionPdS_ --------------------------
	.section	.nv.shared._Z8functionPdS_,"aw",@nobits
	.sectionflags	@""
	.align	16
	.zero		1024


//--------------------- .nv.constant0._ZN3cub18CUB_300001_SM_10006detail6reduce28DeviceReduceSingleTileKernelINS2_10policy_hubIdyN4cuda3__47maximumIdEEE10Policy1000EPdSB_iS8_ddNS5_3std3__410__identityEEEvT0_T1_T2_T3_T4_T6_ --------------------------
	.section	.nv.constant0._ZN3cub18CUB_300001_SM_10006detail6reduce28DeviceReduceSingleTileKernelINS2_10policy_hubIdyN4cuda3__47maximumIdEEE10Policy1000EPdSB_iS8_ddNS5_3std3__410__identityEEEvT0_T1_T2_T3_T4_T6_,"a",@progbits
	.sectionflags	@""
	.align	4
.nv.constant0._ZN3cub18CUB_300001_SM_10006detail6reduce28DeviceReduceSingleTileKernelINS2_10policy_hubIdyN4cuda3__47maximumIdEEE10Policy1000EPdSB_iS8_ddNS5_3std3__410__identityEEEvT0_T1_T2_T3_T4_T6_:
	.zero		929


//--------------------- .nv.constant0._ZN3cub18CUB_300001_SM_10006detail6reduce18DeviceReduceKernelINS2_10policy_hubIdyN4cuda3__47maximumIdEEE10Policy1000EN6thrust24THRUST_300001_SM_1000_NS10device_ptrIdEEyS8_dNS5_3std3__410__identityEEEvT0_PT3_T1_NS0_13GridEvenShareISL_EET2_T4_ --------------------------
	.section	.nv.constant0._ZN3cub18CUB_300001_SM_10006detail6reduce18DeviceReduceKernelINS2_10policy_hubIdyN4cuda3__47maximumIdEEE10Policy1000EN6thrust24THRUST_300001_SM_1000_NS10device_ptrIdEEyS8_dNS5_3std3__410__identityEEEvT0_PT3_T1_NS0_13GridEvenShareISL_EET2_T4_,"a",@progbits
	.sectionflags	@""
	.align	4
.nv.constant0._ZN3cub18CUB_300001_SM_10006detail6reduce18DeviceReduceKernelINS2_10policy_hubIdyN4cuda3__47maximumIdEEE10Policy1000EN6thrust24THRUST_300001_SM_1000_NS10device_ptrIdEEyS8_dNS5_3std3__410__identityEEEvT0_PT3_T1_NS0_13GridEvenShareISL_EET2_T4_:
	.zero		994


//--------------------- .nv.constant0._ZN3cub18CUB_300001_SM_10006detail6reduce28DeviceReduceSingleTileKernelINS2_10policy_hubIdyN4cuda3__47maximumIdEEE10Policy1000EN6thrust24THRUST_300001_SM_1000_NS10device_ptrIdEEPdyS8_ddNS5_3std3__410__identityEEEvT0_T1_T2_T3_T4_T6_ --------------------------
	.section	.nv.constant0._ZN3cub18CUB_300001_SM_10006detail6reduce28DeviceReduceSingleTileKernelINS2_10policy_hubIdyN4cuda3__47maximumIdEEE10Policy1000EN6thrust24THRUST_300001_SM_1000_NS10device_ptrIdEEPdyS8_ddNS5_3std3__410__identityEEEvT0_T1_T2_T3_T4_T6_,"a",@progbits
	.sectionflags	@""
	.align	4
.nv.constant0._ZN3cub18CUB_300001_SM_10006detail6reduce28DeviceReduceSingleTileKernelINS2_10policy_hubIdyN4cuda3__47maximumIdEEE10Policy1000EN6thrust24THRUST_300001_SM_1000_NS10device_ptrIdEEPdyS8_ddNS5_3std3__410__identityEEEvT0_T1_T2_T3_T4_T6_:
	.zero		937


//--------------------- .nv.constant0._ZN3cub18CUB_300001_SM_10006detail6reduce28DeviceReduceSingleTileKernelINS2_10policy_hubIdjN4cuda3__47maximumIdEEE10Policy1000EPdSB_iS8_ddNS5_3std3__410__identityEEEvT0_T1_T2_T3_T4_T6_ --------------------------
	.section	.nv.constant0._ZN3cub18CUB_300001_SM_10006detail6reduce28DeviceReduceSingleTileKernelINS2_10policy_hubIdjN4cuda3__47maximumIdEEE10Policy1000EPdSB_iS8_ddNS5_3std3__410__identityEEEvT0_T1_T2_T3_T4_T6_,"a",@progbits
	.sectionflags	@""
	.align	4
.nv.constant0._ZN3cub18CUB_300001_SM_10006detail6reduce28DeviceReduceSingleTileKernelINS2_10policy_hubIdjN4cuda3__47maximumIdEEE10Policy1000EPdSB_iS8_ddNS5_3std3__410__identityEEEvT0_T1_T2_T3_T4_T6_:
	.zero		929


//--------------------- .nv.constant0._ZN3cub18CUB_300001_SM_10006detail6reduce18DeviceReduceKernelINS2_10policy_hubIdjN4cuda3__47maximumIdEEE10Policy1000EN6thrust24THRUST_300001_SM_1000_NS10device_ptrIdEEjS8_dNS5_3std3__410__identityEEEvT0_PT3_T1_NS0_13GridEvenShareISL_EET2_T4_ --------------------------
	.section	.nv.constant0._ZN3cub18CUB_300001_SM_10006detail6reduce18DeviceReduceKernelINS2_10policy_hubIdjN4cuda3__47maximumIdEEE10Policy1000EN6thrust24THRUST_300001_SM_1000_NS10device_ptrIdEEjS8_dNS5_3std3__410__identityEEEvT0_PT3_T1_NS0_13GridEvenShareISL_EET2_T4_,"a",@progbits
	.sectionflags	@""
	.align	4
.nv.constant0._ZN3cub18CUB_300001_SM_10006detail6reduce18DeviceReduceKernelINS2_10policy_hubIdjN4cuda3__47maximumIdEEE10Policy1000EN6thrust24THRUST_300001_SM_1000_NS10device_ptrIdEEjS8_dNS5_3std3__410__identityEEEvT0_PT3_T1_NS0_13GridEvenShareISL_EET2_T4_:
	.zero		958


//--------------------- .nv.constant0._ZN3cub18CUB_300001_SM_10006detail6reduce28DeviceReduceSingleTileKernelINS2_10policy_hubIdjN4cuda3__47maximumIdEEE10Policy1000EN6thrust24THRUST_300001_SM_1000_NS10device_ptrIdEEPdjS8_ddNS5_3std3__410__identityEEEvT0_T1_T2_T3_T4_T6_ --------------------------
	.section	.nv.constant0._ZN3cub18CUB_300001_SM_10006detail6reduce28DeviceReduceSingleTileKernelINS2_10policy_hubIdjN4cuda3__47maximumIdEEE10Policy1000EN6thrust24THRUST_300001_SM_1000_NS10device_ptrIdEEPdjS8_ddNS5_3std3__410__identityEEEvT0_T1_T2_T3_T4_T6_,"a",@progbits
	.sectionflags	@""
	.align	4
.nv.constant0._ZN3cub18CUB_300001_SM_10006detail6reduce28DeviceReduceSingleTileKernelINS2_10policy_hubIdjN4cuda3__47maximumIdEEE10Policy1000EN6thrust24THRUST_300001_SM_1000_NS10device_ptrIdEEPdjS8_ddNS5_3std3__410__identityEEEvT0_T1_T2_T3_T4_T6_:
	.zero		929


//--------------------- .nv.constant0._ZN3cub18CUB_300001_SM_10006detail11EmptyKernelIvEEvv --------------------------
	.section	.nv.constant0._ZN3cub18CUB_300001_SM_10006detail11EmptyKernelIvEEvv,"a",@progbits
	.sectionflags	@""
	.align	4
.nv.constant0._ZN3cub18CUB_300001_SM_10006detail11EmptyKernelIvEEvv:
	.zero		896


//--------------------- .nv.constant0._Z17difference_reducePdS_S_ --------------------------
	.section	.nv.constant0._Z17difference_reducePdS_S_,"a",@progbits
	.sectionflags	@""
	.align	4
.nv.constant0._Z17difference_reducePdS_S_:
	.zero		920


//--------------------- .nv.constant0._Z2abPdS_   --------------------------
	.section	.nv.constant0._Z2abPdS_,"a",@progbits
	.sectionflags	@""
	.align	4
.nv.constant0._Z2abPdS_:
	.zero		912


//--------------------- .nv.constant0._Z10differencePdS_S_ --------------------------
	.section	.nv.constant0._Z10differencePdS_S_,"a",@progbits
	.sectionflags	@""
	.align	4
.nv.constant0._Z10differencePdS_S_:
	.zero		920


//--------------------- .nv.constant0._Z8functionPdS_ --------------------------
	.section	.nv.constant0._Z8functionPdS_,"a",@progbits
	.sectionflags	@""
	.align	4
.nv.constant0._Z8functionPdS_:
	.zero		912


//--------------------- SYMBOLS --------------------------

	.type		.nv.reservedSmem.offset0,@object
	.size		.nv.reservedSmem.offset0,0x4
	.type		.nv.reservedSmem.cap,@object
	.size		.nv.reservedSmem.cap,0x4
